//
// Generated by NVIDIA NVVM Compiler
//
// Compiler Build ID: CL-36424714
// Cuda compilation tools, release 13.0, V13.0.88
// Based on NVVM 20.0.0
//

.version 9.0
.target sm_100
.address_size 64

	// .globl	_Z16reduceWeightMeanPdS_S_S_iiii
.func  (.param .b64 func_retval0) __internal_accurate_pow
(
	.param .b64 __internal_accurate_pow_param_0
)
;
.extern .shared .align 16 .b8 __smem_d[];

.visible .entry _Z16reduceWeightMeanPdS_S_S_iiii(
	.param .u64 .ptr .align 1 _Z16reduceWeightMeanPdS_S_S_iiii_param_0,
	.param .u64 .ptr .align 1 _Z16reduceWeightMeanPdS_S_S_iiii_param_1,
	.param .u64 .ptr .align 1 _Z16reduceWeightMeanPdS_S_S_iiii_param_2,
	.param .u64 .ptr .align 1 _Z16reduceWeightMeanPdS_S_S_iiii_param_3,
	.param .u32 _Z16reduceWeightMeanPdS_S_S_iiii_param_4,
	.param .u32 _Z16reduceWeightMeanPdS_S_S_iiii_param_5,
	.param .u32 _Z16reduceWeightMeanPdS_S_S_iiii_param_6,
	.param .u32 _Z16reduceWeightMeanPdS_S_S_iiii_param_7
)
{
	.local .align 16 .b8 	__local_depot0[256];
	.reg .b64 	%SP;
	.reg .b64 	%SPL;
	.reg .pred 	%p<81>;
	.reg .b32 	%r<265>;
	.reg .b64 	%rd<120>;
	.reg .b64 	%fd<349>;

	mov.u64 	%SPL, __local_depot0;
	ld.param.u64 	%rd11, [_Z16reduceWeightMeanPdS_S_S_iiii_param_0];
	ld.param.u64 	%rd12, [_Z16reduceWeightMeanPdS_S_S_iiii_param_1];
	ld.param.u64 	%rd13, [_Z16reduceWeightMeanPdS_S_S_iiii_param_2];
	ld.param.u32 	%r122, [_Z16reduceWeightMeanPdS_S_S_iiii_param_4];
	ld.param.u32 	%r123, [_Z16reduceWeightMeanPdS_S_S_iiii_param_5];
	ld.param.u32 	%r124, [_Z16reduceWeightMeanPdS_S_S_iiii_param_6];
	ld.param.u32 	%r125, [_Z16reduceWeightMeanPdS_S_S_iiii_param_7];
	cvta.to.global.u64 	%rd1, %rd11;
	cvta.to.global.u64 	%rd2, %rd12;
	cvta.to.global.u64 	%rd3, %rd13;
	add.u64 	%rd4, %SPL, 0;
	mov.u32 	%r1, %ctaid.x;
	mov.u32 	%r2, %tid.x;
	mul.lo.s32 	%r3, %r125, %r2;
	mov.f64 	%fd312, 0d0000000000000000;
	st.local.v2.f64 	[%rd4], {%fd312, %fd312};
	st.local.v2.f64 	[%rd4+16], {%fd312, %fd312};
	st.local.v2.f64 	[%rd4+32], {%fd312, %fd312};
	st.local.v2.f64 	[%rd4+48], {%fd312, %fd312};
	st.local.v2.f64 	[%rd4+64], {%fd312, %fd312};
	st.local.v2.f64 	[%rd4+80], {%fd312, %fd312};
	st.local.v2.f64 	[%rd4+96], {%fd312, %fd312};
	st.local.v2.f64 	[%rd4+112], {%fd312, %fd312};
	st.local.v2.f64 	[%rd4+128], {%fd312, %fd312};
	st.local.v2.f64 	[%rd4+144], {%fd312, %fd312};
	st.local.v2.f64 	[%rd4+160], {%fd312, %fd312};
	st.local.v2.f64 	[%rd4+176], {%fd312, %fd312};
	st.local.v2.f64 	[%rd4+192], {%fd312, %fd312};
	st.local.v2.f64 	[%rd4+208], {%fd312, %fd312};
	st.local.v2.f64 	[%rd4+224], {%fd312, %fd312};
	st.local.v2.f64 	[%rd4+240], {%fd312, %fd312};
	setp.eq.s32 	%p1, %r125, 0;
	@%p1 bra 	$L__BB0_88;
	setp.lt.s32 	%p2, %r122, 1;
	@%p2 bra 	$L__BB0_18;
	add.s32 	%r4, %r122, -1;
	and.b32  	%r5, %r122, 15;
	and.b32  	%r6, %r122, 7;
	and.b32  	%r7, %r122, 2147483632;
	and.b32  	%r8, %r122, 3;
	mov.f64 	%fd312, 0d0000000000000000;
	mov.b32 	%r236, 0;
$L__BB0_3:
	add.s32 	%r10, %r236, %r3;
	setp.ge.s32 	%p40, %r10, %r124;
	@%p40 bra 	$L__BB0_17;
	setp.lt.u32 	%p41, %r4, 15;
	mad.lo.s32 	%r160, %r10, %r123, %r1;
	mul.wide.s32 	%rd73, %r160, 8;
	add.s64 	%rd74, %rd2, %rd73;
	ld.global.f64 	%fd108, [%rd74];
	add.f64 	%fd312, %fd312, %fd108;
	mul.lo.s32 	%r11, %r160, %r122;
	mov.b32 	%r239, 0;
	@%p41 bra 	$L__BB0_7;
	mov.b32 	%r237, 0;
$L__BB0_6:
	.pragma "nounroll";
	add.s32 	%r162, %r237, %r11;
	mul.wide.s32 	%rd75, %r162, 8;
	add.s64 	%rd76, %rd1, %rd75;
	ld.global.f64 	%fd109, [%rd76];
	mul.wide.u32 	%rd77, %r237, 8;
	add.s64 	%rd78, %rd4, %rd77;
	ld.local.v2.f64 	{%fd110, %fd111}, [%rd78];
	add.f64 	%fd112, %fd109, %fd110;
	ld.global.f64 	%fd113, [%rd76+8];
	add.f64 	%fd114, %fd113, %fd111;
	st.local.v2.f64 	[%rd78], {%fd112, %fd114};
	ld.global.f64 	%fd115, [%rd76+16];
	ld.local.v2.f64 	{%fd116, %fd117}, [%rd78+16];
	add.f64 	%fd118, %fd115, %fd116;
	ld.global.f64 	%fd119, [%rd76+24];
	add.f64 	%fd120, %fd119, %fd117;
	st.local.v2.f64 	[%rd78+16], {%fd118, %fd120};
	ld.global.f64 	%fd121, [%rd76+32];
	ld.local.v2.f64 	{%fd122, %fd123}, [%rd78+32];
	add.f64 	%fd124, %fd121, %fd122;
	ld.global.f64 	%fd125, [%rd76+40];
	add.f64 	%fd126, %fd125, %fd123;
	st.local.v2.f64 	[%rd78+32], {%fd124, %fd126};
	ld.global.f64 	%fd127, [%rd76+48];
	ld.local.v2.f64 	{%fd128, %fd129}, [%rd78+48];
	add.f64 	%fd130, %fd127, %fd128;
	ld.global.f64 	%fd131, [%rd76+56];
	add.f64 	%fd132, %fd131, %fd129;
	st.local.v2.f64 	[%rd78+48], {%fd130, %fd132};
	ld.global.f64 	%fd133, [%rd76+64];
	ld.local.v2.f64 	{%fd134, %fd135}, [%rd78+64];
	add.f64 	%fd136, %fd133, %fd134;
	ld.global.f64 	%fd137, [%rd76+72];
	add.f64 	%fd138, %fd137, %fd135;
	st.local.v2.f64 	[%rd78+64], {%fd136, %fd138};
	ld.global.f64 	%fd139, [%rd76+80];
	ld.local.v2.f64 	{%fd140, %fd141}, [%rd78+80];
	add.f64 	%fd142, %fd139, %fd140;
	ld.global.f64 	%fd143, [%rd76+88];
	add.f64 	%fd144, %fd143, %fd141;
	st.local.v2.f64 	[%rd78+80], {%fd142, %fd144};
	ld.global.f64 	%fd145, [%rd76+96];
	ld.local.v2.f64 	{%fd146, %fd147}, [%rd78+96];
	add.f64 	%fd148, %fd145, %fd146;
	ld.global.f64 	%fd149, [%rd76+104];
	add.f64 	%fd150, %fd149, %fd147;
	st.local.v2.f64 	[%rd78+96], {%fd148, %fd150};
	ld.global.f64 	%fd151, [%rd76+112];
	ld.local.v2.f64 	{%fd152, %fd153}, [%rd78+112];
	add.f64 	%fd154, %fd151, %fd152;
	ld.global.f64 	%fd155, [%rd76+120];
	add.f64 	%fd156, %fd155, %fd153;
	st.local.v2.f64 	[%rd78+112], {%fd154, %fd156};
	add.s32 	%r237, %r237, 16;
	setp.ne.s32 	%p42, %r237, %r7;
	mov.u32 	%r239, %r7;
	@%p42 bra 	$L__BB0_6;
$L__BB0_7:
	setp.eq.s32 	%p43, %r5, 0;
	@%p43 bra 	$L__BB0_17;
	add.s32 	%r163, %r5, -1;
	setp.lt.u32 	%p44, %r163, 7;
	@%p44 bra 	$L__BB0_10;
	add.s32 	%r164, %r239, %r11;
	mul.wide.s32 	%rd79, %r164, 8;
	add.s64 	%rd80, %rd1, %rd79;
	ld.global.f64 	%fd157, [%rd80];
	mul.wide.u32 	%rd81, %r239, 8;
	add.s64 	%rd82, %rd4, %rd81;
	ld.local.f64 	%fd158, [%rd82];
	add.f64 	%fd159, %fd157, %fd158;
	st.local.f64 	[%rd82], %fd159;
	ld.global.f64 	%fd160, [%rd80+8];
	ld.local.f64 	%fd161, [%rd82+8];
	add.f64 	%fd162, %fd160, %fd161;
	st.local.f64 	[%rd82+8], %fd162;
	ld.global.f64 	%fd163, [%rd80+16];
	ld.local.f64 	%fd164, [%rd82+16];
	add.f64 	%fd165, %fd163, %fd164;
	st.local.f64 	[%rd82+16], %fd165;
	ld.global.f64 	%fd166, [%rd80+24];
	ld.local.f64 	%fd167, [%rd82+24];
	add.f64 	%fd168, %fd166, %fd167;
	st.local.f64 	[%rd82+24], %fd168;
	ld.global.f64 	%fd169, [%rd80+32];
	ld.local.f64 	%fd170, [%rd82+32];
	add.f64 	%fd171, %fd169, %fd170;
	st.local.f64 	[%rd82+32], %fd171;
	ld.global.f64 	%fd172, [%rd80+40];
	ld.local.f64 	%fd173, [%rd82+40];
	add.f64 	%fd174, %fd172, %fd173;
	st.local.f64 	[%rd82+40], %fd174;
	ld.global.f64 	%fd175, [%rd80+48];
	ld.local.f64 	%fd176, [%rd82+48];
	add.f64 	%fd177, %fd175, %fd176;
	st.local.f64 	[%rd82+48], %fd177;
	ld.global.f64 	%fd178, [%rd80+56];
	ld.local.f64 	%fd179, [%rd82+56];
	add.f64 	%fd180, %fd178, %fd179;
	st.local.f64 	[%rd82+56], %fd180;
	add.s32 	%r239, %r239, 8;
$L__BB0_10:
	setp.eq.s32 	%p45, %r6, 0;
	@%p45 bra 	$L__BB0_17;
	add.s32 	%r165, %r6, -1;
	setp.lt.u32 	%p46, %r165, 3;
	@%p46 bra 	$L__BB0_13;
	add.s32 	%r166, %r239, %r11;
	mul.wide.s32 	%rd83, %r166, 8;
	add.s64 	%rd84, %rd1, %rd83;
	ld.global.f64 	%fd181, [%rd84];
	mul.wide.u32 	%rd85, %r239, 8;
	add.s64 	%rd86, %rd4, %rd85;
	ld.local.f64 	%fd182, [%rd86];
	add.f64 	%fd183, %fd181, %fd182;
	st.local.f64 	[%rd86], %fd183;
	ld.global.f64 	%fd184, [%rd84+8];
	ld.local.f64 	%fd185, [%rd86+8];
	add.f64 	%fd186, %fd184, %fd185;
	st.local.f64 	[%rd86+8], %fd186;
	ld.global.f64 	%fd187, [%rd84+16];
	ld.local.f64 	%fd188, [%rd86+16];
	add.f64 	%fd189, %fd187, %fd188;
	st.local.f64 	[%rd86+16], %fd189;
	ld.global.f64 	%fd190, [%rd84+24];
	ld.local.f64 	%fd191, [%rd86+24];
	add.f64 	%fd192, %fd190, %fd191;
	st.local.f64 	[%rd86+24], %fd192;
	add.s32 	%r239, %r239, 4;
$L__BB0_13:
	setp.eq.s32 	%p47, %r8, 0;
	@%p47 bra 	$L__BB0_17;
	setp.eq.s32 	%p48, %r8, 1;
	add.s32 	%r167, %r239, %r11;
	mul.wide.s32 	%rd87, %r167, 8;
	add.s64 	%rd5, %rd1, %rd87;
	ld.global.f64 	%fd193, [%rd5];
	mul.wide.u32 	%rd88, %r239, 8;
	add.s64 	%rd6, %rd4, %rd88;
	ld.local.f64 	%fd194, [%rd6];
	add.f64 	%fd195, %fd193, %fd194;
	st.local.f64 	[%rd6], %fd195;
	@%p48 bra 	$L__BB0_17;
	setp.eq.s32 	%p49, %r8, 2;
	ld.global.f64 	%fd196, [%rd5+8];
	ld.local.f64 	%fd197, [%rd6+8];
	add.f64 	%fd198, %fd196, %fd197;
	st.local.f64 	[%rd6+8], %fd198;
	@%p49 bra 	$L__BB0_17;
	ld.global.f64 	%fd199, [%rd5+16];
	ld.local.f64 	%fd200, [%rd6+16];
	add.f64 	%fd201, %fd199, %fd200;
	st.local.f64 	[%rd6+16], %fd201;
$L__BB0_17:
	add.s32 	%r236, %r236, 1;
	setp.eq.s32 	%p50, %r236, %r125;
	@%p50 bra 	$L__BB0_88;
	bra.uni 	$L__BB0_3;
$L__BB0_18:
	and.b32  	%r20, %r125, 15;
	setp.lt.u32 	%p3, %r125, 16;
	mov.f64 	%fd312, 0d0000000000000000;
	mov.b32 	%r243, 0;
	@%p3 bra 	$L__BB0_53;
	and.b32  	%r243, %r125, -16;
	mov.f64 	%fd312, 0d0000000000000000;
	mov.b32 	%r241, 0;
$L__BB0_20:
	.pragma "nounroll";
	add.s32 	%r23, %r241, %r3;
	setp.ge.s32 	%p4, %r23, %r124;
	@%p4 bra 	$L__BB0_22;
	mad.lo.s32 	%r128, %r23, %r123, %r1;
	mul.wide.s32 	%rd15, %r128, 8;
	add.s64 	%rd16, %rd2, %rd15;
	ld.global.f64 	%fd76, [%rd16];
	add.f64 	%fd312, %fd312, %fd76;
$L__BB0_22:
	add.s32 	%r24, %r23, 1;
	setp.ge.s32 	%p5, %r24, %r124;
	@%p5 bra 	$L__BB0_24;
	mad.lo.s32 	%r129, %r24, %r123, %r1;
	mul.wide.s32 	%rd17, %r129, 8;
	add.s64 	%rd18, %rd2, %rd17;
	ld.global.f64 	%fd77, [%rd18];
	add.f64 	%fd312, %fd312, %fd77;
$L__BB0_24:
	add.s32 	%r25, %r23, 2;
	setp.ge.s32 	%p6, %r25, %r124;
	@%p6 bra 	$L__BB0_26;
	mad.lo.s32 	%r130, %r25, %r123, %r1;
	mul.wide.s32 	%rd19, %r130, 8;
	add.s64 	%rd20, %rd2, %rd19;
	ld.global.f64 	%fd78, [%rd20];
	add.f64 	%fd312, %fd312, %fd78;
$L__BB0_26:
	add.s32 	%r26, %r23, 3;
	setp.ge.s32 	%p7, %r26, %r124;
	@%p7 bra 	$L__BB0_28;
	mad.lo.s32 	%r131, %r26, %r123, %r1;
	mul.wide.s32 	%rd21, %r131, 8;
	add.s64 	%rd22, %rd2, %rd21;
	ld.global.f64 	%fd79, [%rd22];
	add.f64 	%fd312, %fd312, %fd79;
$L__BB0_28:
	add.s32 	%r27, %r23, 4;
	setp.ge.s32 	%p8, %r27, %r124;
	@%p8 bra 	$L__BB0_30;
	mad.lo.s32 	%r132, %r27, %r123, %r1;
	mul.wide.s32 	%rd23, %r132, 8;
	add.s64 	%rd24, %rd2, %rd23;
	ld.global.f64 	%fd80, [%rd24];
	add.f64 	%fd312, %fd312, %fd80;
$L__BB0_30:
	add.s32 	%r28, %r23, 5;
	setp.ge.s32 	%p9, %r28, %r124;
	@%p9 bra 	$L__BB0_32;
	mad.lo.s32 	%r133, %r28, %r123, %r1;
	mul.wide.s32 	%rd25, %r133, 8;
	add.s64 	%rd26, %rd2, %rd25;
	ld.global.f64 	%fd81, [%rd26];
	add.f64 	%fd312, %fd312, %fd81;
$L__BB0_32:
	add.s32 	%r29, %r23, 6;
	setp.ge.s32 	%p10, %r29, %r124;
	@%p10 bra 	$L__BB0_34;
	mad.lo.s32 	%r134, %r29, %r123, %r1;
	mul.wide.s32 	%rd27, %r134, 8;
	add.s64 	%rd28, %rd2, %rd27;
	ld.global.f64 	%fd82, [%rd28];
	add.f64 	%fd312, %fd312, %fd82;
$L__BB0_34:
	add.s32 	%r30, %r23, 7;
	setp.ge.s32 	%p11, %r30, %r124;
	@%p11 bra 	$L__BB0_36;
	mad.lo.s32 	%r135, %r30, %r123, %r1;
	mul.wide.s32 	%rd29, %r135, 8;
	add.s64 	%rd30, %rd2, %rd29;
	ld.global.f64 	%fd83, [%rd30];
	add.f64 	%fd312, %fd312, %fd83;
$L__BB0_36:
	add.s32 	%r31, %r23, 8;
	setp.ge.s32 	%p12, %r31, %r124;
	@%p12 bra 	$L__BB0_38;
	mad.lo.s32 	%r136, %r31, %r123, %r1;
	mul.wide.s32 	%rd31, %r136, 8;
	add.s64 	%rd32, %rd2, %rd31;
	ld.global.f64 	%fd84, [%rd32];
	add.f64 	%fd312, %fd312, %fd84;
$L__BB0_38:
	add.s32 	%r32, %r23, 9;
	setp.ge.s32 	%p13, %r32, %r124;
	@%p13 bra 	$L__BB0_40;
	mad.lo.s32 	%r137, %r32, %r123, %r1;
	mul.wide.s32 	%rd33, %r137, 8;
	add.s64 	%rd34, %rd2, %rd33;
	ld.global.f64 	%fd85, [%rd34];
	add.f64 	%fd312, %fd312, %fd85;
$L__BB0_40:
	add.s32 	%r33, %r23, 10;
	setp.ge.s32 	%p14, %r33, %r124;
	@%p14 bra 	$L__BB0_42;
	mad.lo.s32 	%r138, %r33, %r123, %r1;
	mul.wide.s32 	%rd35, %r138, 8;
	add.s64 	%rd36, %rd2, %rd35;
	ld.global.f64 	%fd86, [%rd36];
	add.f64 	%fd312, %fd312, %fd86;
$L__BB0_42:
	add.s32 	%r34, %r23, 11;
	setp.ge.s32 	%p15, %r34, %r124;
	@%p15 bra 	$L__BB0_44;
	mad.lo.s32 	%r139, %r34, %r123, %r1;
	mul.wide.s32 	%rd37, %r139, 8;
	add.s64 	%rd38, %rd2, %rd37;
	ld.global.f64 	%fd87, [%rd38];
	add.f64 	%fd312, %fd312, %fd87;
$L__BB0_44:
	add.s32 	%r35, %r23, 12;
	setp.ge.s32 	%p16, %r35, %r124;
	@%p16 bra 	$L__BB0_46;
	mad.lo.s32 	%r140, %r35, %r123, %r1;
	mul.wide.s32 	%rd39, %r140, 8;
	add.s64 	%rd40, %rd2, %rd39;
	ld.global.f64 	%fd88, [%rd40];
	add.f64 	%fd312, %fd312, %fd88;
$L__BB0_46:
	add.s32 	%r36, %r23, 13;
	setp.ge.s32 	%p17, %r36, %r124;
	@%p17 bra 	$L__BB0_48;
	mad.lo.s32 	%r141, %r36, %r123, %r1;
	mul.wide.s32 	%rd41, %r141, 8;
	add.s64 	%rd42, %rd2, %rd41;
	ld.global.f64 	%fd89, [%rd42];
	add.f64 	%fd312, %fd312, %fd89;
$L__BB0_48:
	add.s32 	%r37, %r23, 14;
	setp.ge.s32 	%p18, %r37, %r124;
	@%p18 bra 	$L__BB0_50;
	mad.lo.s32 	%r142, %r37, %r123, %r1;
	mul.wide.s32 	%rd43, %r142, 8;
	add.s64 	%rd44, %rd2, %rd43;
	ld.global.f64 	%fd90, [%rd44];
	add.f64 	%fd312, %fd312, %fd90;
$L__BB0_50:
	add.s32 	%r38, %r23, 15;
	setp.ge.s32 	%p19, %r38, %r124;
	@%p19 bra 	$L__BB0_52;
	mad.lo.s32 	%r143, %r38, %r123, %r1;
	mul.wide.s32 	%rd45, %r143, 8;
	add.s64 	%rd46, %rd2, %rd45;
	ld.global.f64 	%fd91, [%rd46];
	add.f64 	%fd312, %fd312, %fd91;
$L__BB0_52:
	add.s32 	%r241, %r241, 16;
	setp.ne.s32 	%p20, %r241, %r243;
	@%p20 bra 	$L__BB0_20;
$L__BB0_53:
	setp.eq.s32 	%p21, %r20, 0;
	@%p21 bra 	$L__BB0_88;
	and.b32  	%r41, %r125, 7;
	setp.lt.u32 	%p22, %r20, 8;
	@%p22 bra 	$L__BB0_72;
	add.s32 	%r42, %r243, %r3;
	setp.ge.s32 	%p23, %r42, %r124;
	@%p23 bra 	$L__BB0_57;
	mad.lo.s32 	%r144, %r42, %r123, %r1;
	mul.wide.s32 	%rd47, %r144, 8;
	add.s64 	%rd48, %rd2, %rd47;
	ld.global.f64 	%fd93, [%rd48];
	add.f64 	%fd312, %fd312, %fd93;
$L__BB0_57:
	add.s32 	%r43, %r42, 1;
	setp.ge.s32 	%p24, %r43, %r124;
	@%p24 bra 	$L__BB0_59;
	mad.lo.s32 	%r145, %r43, %r123, %r1;
	mul.wide.s32 	%rd49, %r145, 8;
	add.s64 	%rd50, %rd2, %rd49;
	ld.global.f64 	%fd94, [%rd50];
	add.f64 	%fd312, %fd312, %fd94;
$L__BB0_59:
	add.s32 	%r44, %r42, 2;
	setp.ge.s32 	%p25, %r44, %r124;
	@%p25 bra 	$L__BB0_61;
	mad.lo.s32 	%r146, %r44, %r123, %r1;
	mul.wide.s32 	%rd51, %r146, 8;
	add.s64 	%rd52, %rd2, %rd51;
	ld.global.f64 	%fd95, [%rd52];
	add.f64 	%fd312, %fd312, %fd95;
$L__BB0_61:
	add.s32 	%r45, %r42, 3;
	setp.ge.s32 	%p26, %r45, %r124;
	@%p26 bra 	$L__BB0_63;
	mad.lo.s32 	%r147, %r45, %r123, %r1;
	mul.wide.s32 	%rd53, %r147, 8;
	add.s64 	%rd54, %rd2, %rd53;
	ld.global.f64 	%fd96, [%rd54];
	add.f64 	%fd312, %fd312, %fd96;
$L__BB0_63:
	add.s32 	%r46, %r42, 4;
	setp.ge.s32 	%p27, %r46, %r124;
	@%p27 bra 	$L__BB0_65;
	mad.lo.s32 	%r148, %r46, %r123, %r1;
	mul.wide.s32 	%rd55, %r148, 8;
	add.s64 	%rd56, %rd2, %rd55;
	ld.global.f64 	%fd97, [%rd56];
	add.f64 	%fd312, %fd312, %fd97;
$L__BB0_65:
	add.s32 	%r47, %r42, 5;
	setp.ge.s32 	%p28, %r47, %r124;
	@%p28 bra 	$L__BB0_67;
	mad.lo.s32 	%r149, %r47, %r123, %r1;
	mul.wide.s32 	%rd57, %r149, 8;
	add.s64 	%rd58, %rd2, %rd57;
	ld.global.f64 	%fd98, [%rd58];
	add.f64 	%fd312, %fd312, %fd98;
$L__BB0_67:
	add.s32 	%r48, %r42, 6;
	setp.ge.s32 	%p29, %r48, %r124;
	@%p29 bra 	$L__BB0_69;
	mad.lo.s32 	%r150, %r48, %r123, %r1;
	mul.wide.s32 	%rd59, %r150, 8;
	add.s64 	%rd60, %rd2, %rd59;
	ld.global.f64 	%fd99, [%rd60];
	add.f64 	%fd312, %fd312, %fd99;
$L__BB0_69:
	add.s32 	%r49, %r42, 7;
	setp.ge.s32 	%p30, %r49, %r124;
	@%p30 bra 	$L__BB0_71;
	mad.lo.s32 	%r151, %r49, %r123, %r1;
	mul.wide.s32 	%rd61, %r151, 8;
	add.s64 	%rd62, %rd2, %rd61;
	ld.global.f64 	%fd100, [%rd62];
	add.f64 	%fd312, %fd312, %fd100;
$L__BB0_71:
	add.s32 	%r243, %r243, 8;
$L__BB0_72:
	setp.eq.s32 	%p31, %r41, 0;
	@%p31 bra 	$L__BB0_88;
	and.b32  	%r52, %r125, 3;
	setp.lt.u32 	%p32, %r41, 4;
	@%p32 bra 	$L__BB0_83;
	add.s32 	%r53, %r243, %r3;
	setp.ge.s32 	%p33, %r53, %r124;
	@%p33 bra 	$L__BB0_76;
	mad.lo.s32 	%r152, %r53, %r123, %r1;
	mul.wide.s32 	%rd63, %r152, 8;
	add.s64 	%rd64, %rd2, %rd63;
	ld.global.f64 	%fd102, [%rd64];
	add.f64 	%fd312, %fd312, %fd102;
$L__BB0_76:
	add.s32 	%r54, %r53, 1;
	setp.ge.s32 	%p34, %r54, %r124;
	@%p34 bra 	$L__BB0_78;
	mad.lo.s32 	%r153, %r54, %r123, %r1;
	mul.wide.s32 	%rd65, %r153, 8;
	add.s64 	%rd66, %rd2, %rd65;
	ld.global.f64 	%fd103, [%rd66];
	add.f64 	%fd312, %fd312, %fd103;
$L__BB0_78:
	add.s32 	%r55, %r53, 2;
	setp.ge.s32 	%p35, %r55, %r124;
	@%p35 bra 	$L__BB0_80;
	mad.lo.s32 	%r154, %r55, %r123, %r1;
	mul.wide.s32 	%rd67, %r154, 8;
	add.s64 	%rd68, %rd2, %rd67;
	ld.global.f64 	%fd104, [%rd68];
	add.f64 	%fd312, %fd312, %fd104;
$L__BB0_80:
	add.s32 	%r56, %r53, 3;
	setp.ge.s32 	%p36, %r56, %r124;
	@%p36 bra 	$L__BB0_82;
	mad.lo.s32 	%r155, %r56, %r123, %r1;
	mul.wide.s32 	%rd69, %r155, 8;
	add.s64 	%rd70, %rd2, %rd69;
	ld.global.f64 	%fd105, [%rd70];
	add.f64 	%fd312, %fd312, %fd105;
$L__BB0_82:
	add.s32 	%r243, %r243, 4;
$L__BB0_83:
	setp.eq.s32 	%p37, %r52, 0;
	@%p37 bra 	$L__BB0_88;
	mov.b32 	%r246, 0;
$L__BB0_85:
	.pragma "nounroll";
	add.s32 	%r61, %r243, %r3;
	setp.ge.s32 	%p38, %r61, %r124;
	@%p38 bra 	$L__BB0_87;
	mad.lo.s32 	%r157, %r61, %r123, %r1;
	mul.wide.s32 	%rd71, %r157, 8;
	add.s64 	%rd72, %rd2, %rd71;
	ld.global.f64 	%fd106, [%rd72];
	add.f64 	%fd312, %fd312, %fd106;
$L__BB0_87:
	add.s32 	%r243, %r243, 1;
	add.s32 	%r246, %r246, 1;
	setp.ne.s32 	%p39, %r246, %r52;
	@%p39 bra 	$L__BB0_85;
$L__BB0_88:
	shl.b32 	%r168, %r2, 3;
	mov.u32 	%r169, __smem_d;
	add.s32 	%r64, %r169, %r168;
	st.shared.f64 	[%r64], %fd312;
	setp.lt.s32 	%p51, %r122, 1;
	@%p51 bra 	$L__BB0_101;
	mul.lo.s32 	%r65, %r122, %r2;
	add.s32 	%r171, %r122, -1;
	and.b32  	%r66, %r122, 15;
	setp.lt.u32 	%p52, %r171, 15;
	mov.b32 	%r249, 0;
	@%p52 bra 	$L__BB0_92;
	and.b32  	%r249, %r122, 2147483632;
	mov.b32 	%r247, 0;
$L__BB0_91:
	.pragma "nounroll";
	mul.wide.u32 	%rd89, %r247, 8;
	add.s64 	%rd90, %rd4, %rd89;
	ld.local.v2.f64 	{%fd202, %fd203}, [%rd90];
	add.s32 	%r173, %r247, %r65;
	shl.b32 	%r174, %r173, 3;
	add.s32 	%r176, %r169, %r174;
	st.shared.f64 	[%r176], %fd202;
	st.shared.f64 	[%r176+8], %fd203;
	ld.local.v2.f64 	{%fd204, %fd205}, [%rd90+16];
	st.shared.f64 	[%r176+16], %fd204;
	st.shared.f64 	[%r176+24], %fd205;
	ld.local.v2.f64 	{%fd206, %fd207}, [%rd90+32];
	st.shared.f64 	[%r176+32], %fd206;
	st.shared.f64 	[%r176+40], %fd207;
	ld.local.v2.f64 	{%fd208, %fd209}, [%rd90+48];
	st.shared.f64 	[%r176+48], %fd208;
	st.shared.f64 	[%r176+56], %fd209;
	ld.local.v2.f64 	{%fd210, %fd211}, [%rd90+64];
	st.shared.f64 	[%r176+64], %fd210;
	st.shared.f64 	[%r176+72], %fd211;
	ld.local.v2.f64 	{%fd212, %fd213}, [%rd90+80];
	st.shared.f64 	[%r176+80], %fd212;
	st.shared.f64 	[%r176+88], %fd213;
	ld.local.v2.f64 	{%fd214, %fd215}, [%rd90+96];
	st.shared.f64 	[%r176+96], %fd214;
	st.shared.f64 	[%r176+104], %fd215;
	ld.local.v2.f64 	{%fd216, %fd217}, [%rd90+112];
	st.shared.f64 	[%r176+112], %fd216;
	st.shared.f64 	[%r176+120], %fd217;
	add.s32 	%r247, %r247, 16;
	setp.ne.s32 	%p53, %r247, %r249;
	@%p53 bra 	$L__BB0_91;
$L__BB0_92:
	setp.eq.s32 	%p54, %r66, 0;
	@%p54 bra 	$L__BB0_101;
	and.b32  	%r71, %r122, 7;
	setp.lt.u32 	%p55, %r66, 8;
	@%p55 bra 	$L__BB0_95;
	mul.wide.u32 	%rd91, %r249, 8;
	add.s64 	%rd92, %rd4, %rd91;
	ld.local.f64 	%fd218, [%rd92];
	add.s32 	%r177, %r249, %r65;
	shl.b32 	%r178, %r177, 3;
	add.s32 	%r180, %r169, %r178;
	st.shared.f64 	[%r180], %fd218;
	ld.local.f64 	%fd219, [%rd92+8];
	st.shared.f64 	[%r180+8], %fd219;
	ld.local.f64 	%fd220, [%rd92+16];
	st.shared.f64 	[%r180+16], %fd220;
	ld.local.f64 	%fd221, [%rd92+24];
	st.shared.f64 	[%r180+24], %fd221;
	ld.local.f64 	%fd222, [%rd92+32];
	st.shared.f64 	[%r180+32], %fd222;
	ld.local.f64 	%fd223, [%rd92+40];
	st.shared.f64 	[%r180+40], %fd223;
	ld.local.f64 	%fd224, [%rd92+48];
	st.shared.f64 	[%r180+48], %fd224;
	ld.local.f64 	%fd225, [%rd92+56];
	st.shared.f64 	[%r180+56], %fd225;
	add.s32 	%r249, %r249, 8;
$L__BB0_95:
	setp.eq.s32 	%p56, %r71, 0;
	@%p56 bra 	$L__BB0_101;
	and.b32  	%r74, %r122, 3;
	setp.lt.u32 	%p57, %r71, 4;
	@%p57 bra 	$L__BB0_98;
	mul.wide.u32 	%rd93, %r249, 8;
	add.s64 	%rd94, %rd4, %rd93;
	ld.local.f64 	%fd226, [%rd94];
	add.s32 	%r181, %r249, %r65;
	shl.b32 	%r182, %r181, 3;
	add.s32 	%r184, %r169, %r182;
	st.shared.f64 	[%r184], %fd226;
	ld.local.f64 	%fd227, [%rd94+8];
	st.shared.f64 	[%r184+8], %fd227;
	ld.local.f64 	%fd228, [%rd94+16];
	st.shared.f64 	[%r184+16], %fd228;
	ld.local.f64 	%fd229, [%rd94+24];
	st.shared.f64 	[%r184+24], %fd229;
	add.s32 	%r249, %r249, 4;
$L__BB0_98:
	setp.eq.s32 	%p58, %r74, 0;
	@%p58 bra 	$L__BB0_101;
	mov.b32 	%r252, 0;
$L__BB0_100:
	.pragma "nounroll";
	mul.wide.u32 	%rd95, %r249, 8;
	add.s64 	%rd96, %rd4, %rd95;
	ld.local.f64 	%fd230, [%rd96];
	add.s32 	%r186, %r249, %r65;
	shl.b32 	%r187, %r186, 3;
	add.s32 	%r189, %r169, %r187;
	st.shared.f64 	[%r189], %fd230;
	add.s32 	%r249, %r249, 1;
	add.s32 	%r252, %r252, 1;
	setp.ne.s32 	%p59, %r252, %r74;
	@%p59 bra 	$L__BB0_100;
$L__BB0_101:
	bar.sync 	0;
	mov.u32 	%r253, %ntid.x;
	setp.lt.u32 	%p60, %r253, 2;
	@%p60 bra 	$L__BB0_117;
	mul.lo.s32 	%r82, %r122, %r2;
	add.s32 	%r83, %r122, -1;
	and.b32  	%r84, %r122, 7;
	add.s32 	%r85, %r84, -1;
	and.b32  	%r86, %r122, 3;
	and.b32  	%r87, %r122, 2147483640;
	and.b32  	%r88, %r122, 1;
	neg.s32 	%r89, %r87;
	shl.b32 	%r90, %r122, 3;
	shl.b32 	%r190, %r82, 3;
	add.s32 	%r192, %r190, %r169;
	add.s32 	%r91, %r192, 32;
$L__BB0_103:
	mov.u32 	%r92, %r253;
	shr.u32 	%r253, %r92, 1;
	setp.ge.u32 	%p61, %r2, %r253;
	@%p61 bra 	$L__BB0_116;
	setp.lt.s32 	%p62, %r122, 1;
	add.s32 	%r94, %r253, %r2;
	shl.b32 	%r193, %r253, 3;
	add.s32 	%r194, %r64, %r193;
	ld.shared.f64 	%fd231, [%r194];
	ld.shared.f64 	%fd232, [%r64];
	add.f64 	%fd233, %fd231, %fd232;
	st.shared.f64 	[%r64], %fd233;
	@%p62 bra 	$L__BB0_116;
	setp.lt.u32 	%p63, %r83, 7;
	mul.lo.s32 	%r95, %r94, %r122;
	mov.b32 	%r258, 0;
	@%p63 bra 	$L__BB0_108;
	mad.lo.s32 	%r197, %r90, %r94, %r169;
	add.s32 	%r255, %r197, 32;
	mov.u32 	%r254, %r91;
	mov.u32 	%r256, %r89;
$L__BB0_107:
	.pragma "nounroll";
	ld.shared.f64 	%fd234, [%r255+-32];
	ld.shared.f64 	%fd235, [%r254+-32];
	add.f64 	%fd236, %fd234, %fd235;
	st.shared.f64 	[%r254+-32], %fd236;
	ld.shared.f64 	%fd237, [%r255+-24];
	ld.shared.f64 	%fd238, [%r254+-24];
	add.f64 	%fd239, %fd237, %fd238;
	st.shared.f64 	[%r254+-24], %fd239;
	ld.shared.f64 	%fd240, [%r255+-16];
	ld.shared.f64 	%fd241, [%r254+-16];
	add.f64 	%fd242, %fd240, %fd241;
	st.shared.f64 	[%r254+-16], %fd242;
	ld.shared.f64 	%fd243, [%r255+-8];
	ld.shared.f64 	%fd244, [%r254+-8];
	add.f64 	%fd245, %fd243, %fd244;
	st.shared.f64 	[%r254+-8], %fd245;
	ld.shared.f64 	%fd246, [%r255];
	ld.shared.f64 	%fd247, [%r254];
	add.f64 	%fd248, %fd246, %fd247;
	st.shared.f64 	[%r254], %fd248;
	ld.shared.f64 	%fd249, [%r255+8];
	ld.shared.f64 	%fd250, [%r254+8];
	add.f64 	%fd251, %fd249, %fd250;
	st.shared.f64 	[%r254+8], %fd251;
	ld.shared.f64 	%fd252, [%r255+16];
	ld.shared.f64 	%fd253, [%r254+16];
	add.f64 	%fd254, %fd252, %fd253;
	st.shared.f64 	[%r254+16], %fd254;
	ld.shared.f64 	%fd255, [%r255+24];
	ld.shared.f64 	%fd256, [%r254+24];
	add.f64 	%fd257, %fd255, %fd256;
	st.shared.f64 	[%r254+24], %fd257;
	add.s32 	%r256, %r256, 8;
	add.s32 	%r255, %r255, 64;
	add.s32 	%r254, %r254, 64;
	setp.ne.s32 	%p64, %r256, 0;
	mov.u32 	%r258, %r87;
	@%p64 bra 	$L__BB0_107;
$L__BB0_108:
	setp.eq.s32 	%p65, %r84, 0;
	@%p65 bra 	$L__BB0_116;
	setp.lt.u32 	%p66, %r85, 3;
	@%p66 bra 	$L__BB0_111;
	add.s32 	%r198, %r258, %r95;
	shl.b32 	%r199, %r198, 3;
	add.s32 	%r201, %r169, %r199;
	ld.shared.f64 	%fd258, [%r201];
	add.s32 	%r202, %r258, %r82;
	shl.b32 	%r203, %r202, 3;
	add.s32 	%r204, %r169, %r203;
	ld.shared.f64 	%fd259, [%r204];
	add.f64 	%fd260, %fd258, %fd259;
	st.shared.f64 	[%r204], %fd260;
	ld.shared.f64 	%fd261, [%r201+8];
	ld.shared.f64 	%fd262, [%r204+8];
	add.f64 	%fd263, %fd261, %fd262;
	st.shared.f64 	[%r204+8], %fd263;
	ld.shared.f64 	%fd264, [%r201+16];
	ld.shared.f64 	%fd265, [%r204+16];
	add.f64 	%fd266, %fd264, %fd265;
	st.shared.f64 	[%r204+16], %fd266;
	ld.shared.f64 	%fd267, [%r201+24];
	ld.shared.f64 	%fd268, [%r204+24];
	add.f64 	%fd269, %fd267, %fd268;
	st.shared.f64 	[%r204+24], %fd269;
	add.s32 	%r258, %r258, 4;
$L__BB0_111:
	setp.eq.s32 	%p67, %r86, 0;
	@%p67 bra 	$L__BB0_116;
	setp.eq.s32 	%p68, %r86, 1;
	@%p68 bra 	$L__BB0_114;
	add.s32 	%r205, %r258, %r95;
	shl.b32 	%r206, %r205, 3;
	add.s32 	%r208, %r169, %r206;
	ld.shared.f64 	%fd270, [%r208];
	add.s32 	%r209, %r258, %r82;
	shl.b32 	%r210, %r209, 3;
	add.s32 	%r211, %r169, %r210;
	ld.shared.f64 	%fd271, [%r211];
	add.f64 	%fd272, %fd270, %fd271;
	st.shared.f64 	[%r211], %fd272;
	ld.shared.f64 	%fd273, [%r208+8];
	ld.shared.f64 	%fd274, [%r211+8];
	add.f64 	%fd275, %fd273, %fd274;
	st.shared.f64 	[%r211+8], %fd275;
	add.s32 	%r258, %r258, 2;
$L__BB0_114:
	setp.eq.s32 	%p69, %r88, 0;
	@%p69 bra 	$L__BB0_116;
	add.s32 	%r212, %r258, %r95;
	shl.b32 	%r213, %r212, 3;
	add.s32 	%r215, %r169, %r213;
	ld.shared.f64 	%fd276, [%r215];
	add.s32 	%r216, %r258, %r82;
	shl.b32 	%r217, %r216, 3;
	add.s32 	%r218, %r169, %r217;
	ld.shared.f64 	%fd277, [%r218];
	add.f64 	%fd278, %fd276, %fd277;
	st.shared.f64 	[%r218], %fd278;
$L__BB0_116:
	bar.sync 	0;
	setp.gt.u32 	%p70, %r92, 3;
	@%p70 bra 	$L__BB0_103;
$L__BB0_117:
	setp.ne.s32 	%p71, %r2, 0;
	@%p71 bra 	$L__BB0_130;
	ld.param.u64 	%rd118, [_Z16reduceWeightMeanPdS_S_S_iiii_param_3];
	setp.lt.s32 	%p72, %r122, 1;
	ld.shared.f64 	%fd71, [__smem_d];
	cvta.to.global.u64 	%rd97, %rd118;
	mul.wide.u32 	%rd98, %r1, 8;
	add.s64 	%rd99, %rd97, %rd98;
	st.global.f64 	[%rd99], %fd71;
	@%p72 bra 	$L__BB0_130;
	mul.lo.s32 	%r108, %r122, %r1;
	add.s32 	%r220, %r122, -1;
	and.b32  	%r109, %r122, 7;
	setp.lt.u32 	%p73, %r220, 7;
	mov.b32 	%r263, 0;
	@%p73 bra 	$L__BB0_122;
	and.b32  	%r263, %r122, 2147483640;
	neg.s32 	%r261, %r263;
	mul.wide.u32 	%rd100, %r108, 8;
	add.s64 	%rd101, %rd100, %rd3;
	add.s64 	%rd119, %rd101, 32;
	add.s32 	%r260, %r169, 32;
$L__BB0_121:
	.pragma "nounroll";
	ld.shared.v2.f64 	{%fd279, %fd280}, [%r260+-32];
	div.rn.f64 	%fd281, %fd279, %fd71;
	st.global.f64 	[%rd119+-32], %fd281;
	div.rn.f64 	%fd282, %fd280, %fd71;
	st.global.f64 	[%rd119+-24], %fd282;
	ld.shared.v2.f64 	{%fd283, %fd284}, [%r260+-16];
	div.rn.f64 	%fd285, %fd283, %fd71;
	st.global.f64 	[%rd119+-16], %fd285;
	div.rn.f64 	%fd286, %fd284, %fd71;
	st.global.f64 	[%rd119+-8], %fd286;
	ld.shared.v2.f64 	{%fd287, %fd288}, [%r260];
	div.rn.f64 	%fd289, %fd287, %fd71;
	st.global.f64 	[%rd119], %fd289;
	div.rn.f64 	%fd290, %fd288, %fd71;
	st.global.f64 	[%rd119+8], %fd290;
	ld.shared.v2.f64 	{%fd291, %fd292}, [%r260+16];
	div.rn.f64 	%fd293, %fd291, %fd71;
	st.global.f64 	[%rd119+16], %fd293;
	div.rn.f64 	%fd294, %fd292, %fd71;
	st.global.f64 	[%rd119+24], %fd294;
	add.s32 	%r261, %r261, 8;
	add.s64 	%rd119, %rd119, 64;
	add.s32 	%r260, %r260, 64;
	setp.ne.s32 	%p74, %r261, 0;
	@%p74 bra 	$L__BB0_121;
$L__BB0_122:
	setp.eq.s32 	%p75, %r109, 0;
	@%p75 bra 	$L__BB0_130;
	and.b32  	%r117, %r122, 3;
	setp.lt.u32 	%p76, %r109, 4;
	@%p76 bra 	$L__BB0_125;
	shl.b32 	%r223, %r263, 3;
	add.s32 	%r225, %r169, %r223;
	ld.shared.f64 	%fd295, [%r225];
	div.rn.f64 	%fd296, %fd295, %fd71;
	add.s32 	%r226, %r263, %r108;
	mul.wide.u32 	%rd102, %r226, 8;
	add.s64 	%rd103, %rd3, %rd102;
	st.global.f64 	[%rd103], %fd296;
	ld.shared.f64 	%fd297, [%r225+8];
	div.rn.f64 	%fd298, %fd297, %fd71;
	cvt.u64.u32 	%rd104, %r108;
	cvt.u64.u32 	%rd105, %r263;
	add.s64 	%rd106, %rd105, %rd104;
	shl.b64 	%rd107, %rd106, 3;
	add.s64 	%rd108, %rd3, %rd107;
	st.global.f64 	[%rd108+8], %fd298;
	ld.shared.f64 	%fd299, [%r225+16];
	div.rn.f64 	%fd300, %fd299, %fd71;
	st.global.f64 	[%rd108+16], %fd300;
	ld.shared.f64 	%fd301, [%r225+24];
	div.rn.f64 	%fd302, %fd301, %fd71;
	st.global.f64 	[%rd108+24], %fd302;
	add.s32 	%r263, %r263, 4;
$L__BB0_125:
	setp.eq.s32 	%p77, %r117, 0;
	@%p77 bra 	$L__BB0_130;
	setp.eq.s32 	%p78, %r117, 1;
	@%p78 bra 	$L__BB0_128;
	shl.b32 	%r227, %r263, 3;
	add.s32 	%r229, %r169, %r227;
	ld.shared.f64 	%fd303, [%r229];
	div.rn.f64 	%fd304, %fd303, %fd71;
	add.s32 	%r230, %r263, %r108;
	mul.wide.u32 	%rd109, %r230, 8;
	add.s64 	%rd110, %rd3, %rd109;
	st.global.f64 	[%rd110], %fd304;
	ld.shared.f64 	%fd305, [%r229+8];
	div.rn.f64 	%fd306, %fd305, %fd71;
	cvt.u64.u32 	%rd111, %r108;
	cvt.u64.u32 	%rd112, %r263;
	add.s64 	%rd113, %rd112, %rd111;
	shl.b64 	%rd114, %rd113, 3;
	add.s64 	%rd115, %rd3, %rd114;
	st.global.f64 	[%rd115+8], %fd306;
	add.s32 	%r263, %r263, 2;
$L__BB0_128:
	and.b32  	%r231, %r122, 1;
	setp.eq.b32 	%p79, %r231, 1;
	not.pred 	%p80, %p79;
	@%p80 bra 	$L__BB0_130;
	shl.b32 	%r232, %r263, 3;
	add.s32 	%r234, %r169, %r232;
	ld.shared.f64 	%fd307, [%r234];
	div.rn.f64 	%fd308, %fd307, %fd71;
	add.s32 	%r235, %r263, %r108;
	mul.wide.u32 	%rd116, %r235, 8;
	add.s64 	%rd117, %rd3, %rd116;
	st.global.f64 	[%rd117], %fd308;
$L__BB0_130:
	ret;

}
	// .globl	_Z23computeResponsibilitiesPKdS0_S0_S0_S0_PdS1_S1_iii
.visible .entry _Z23computeResponsibilitiesPKdS0_S0_S0_S0_PdS1_S1_iii(
	.param .u64 .ptr .align 1 _Z23computeResponsibilitiesPKdS0_S0_S0_S0_PdS1_S1_iii_param_0,
	.param .u64 .ptr .align 1 _Z23computeResponsibilitiesPKdS0_S0_S0_S0_PdS1_S1_iii_param_1,
	.param .u64 .ptr .align 1 _Z23computeResponsibilitiesPKdS0_S0_S0_S0_PdS1_S1_iii_param_2,
	.param .u64 .ptr .align 1 _Z23computeResponsibilitiesPKdS0_S0_S0_S0_PdS1_S1_iii_param_3,
	.param .u64 .ptr .align 1 _Z23computeResponsibilitiesPKdS0_S0_S0_S0_PdS1_S1_iii_param_4,
	.param .u64 .ptr .align 1 _Z23computeResponsibilitiesPKdS0_S0_S0_S0_PdS1_S1_iii_param_5,
	.param .u64 .ptr .align 1 _Z23computeResponsibilitiesPKdS0_S0_S0_S0_PdS1_S1_iii_param_6,
	.param .u64 .ptr .align 1 _Z23computeResponsibilitiesPKdS0_S0_S0_S0_PdS1_S1_iii_param_7,
	.param .u32 _Z23computeResponsibilitiesPKdS0_S0_S0_S0_PdS1_S1_iii_param_8,
	.param .u32 _Z23computeResponsibilitiesPKdS0_S0_S0_S0_PdS1_S1_iii_param_9,
	.param .u32 _Z23computeResponsibilitiesPKdS0_S0_S0_S0_PdS1_S1_iii_param_10
)
{
	.local .align 16 .b8 	__local_depot1[512];
	.reg .b64 	%SP;
	.reg .b64 	%SPL;
	.reg .pred 	%p<84>;
	.reg .b32 	%r<231>;
	.reg .b32 	%f<5>;
	.reg .b64 	%rd<160>;
	.reg .b64 	%fd<462>;

	mov.u64 	%SPL, __local_depot1;
	ld.param.u64 	%rd25, [_Z23computeResponsibilitiesPKdS0_S0_S0_S0_PdS1_S1_iii_param_0];
	ld.param.u64 	%rd26, [_Z23computeResponsibilitiesPKdS0_S0_S0_S0_PdS1_S1_iii_param_1];
	ld.param.u64 	%rd27, [_Z23computeResponsibilitiesPKdS0_S0_S0_S0_PdS1_S1_iii_param_2];
	ld.param.u64 	%rd28, [_Z23computeResponsibilitiesPKdS0_S0_S0_S0_PdS1_S1_iii_param_3];
	ld.param.u64 	%rd29, [_Z23computeResponsibilitiesPKdS0_S0_S0_S0_PdS1_S1_iii_param_4];
	ld.param.u64 	%rd30, [_Z23computeResponsibilitiesPKdS0_S0_S0_S0_PdS1_S1_iii_param_5];
	ld.param.u64 	%rd31, [_Z23computeResponsibilitiesPKdS0_S0_S0_S0_PdS1_S1_iii_param_6];
	ld.param.u64 	%rd32, [_Z23computeResponsibilitiesPKdS0_S0_S0_S0_PdS1_S1_iii_param_7];
	ld.param.u32 	%r94, [_Z23computeResponsibilitiesPKdS0_S0_S0_S0_PdS1_S1_iii_param_8];
	ld.param.u32 	%r95, [_Z23computeResponsibilitiesPKdS0_S0_S0_S0_PdS1_S1_iii_param_9];
	cvta.to.global.u64 	%rd1, %rd26;
	cvta.to.global.u64 	%rd2, %rd27;
	cvta.to.global.u64 	%rd3, %rd29;
	cvta.to.global.u64 	%rd4, %rd28;
	cvta.to.global.u64 	%rd5, %rd31;
	cvta.to.global.u64 	%rd6, %rd25;
	cvta.to.global.u64 	%rd7, %rd32;
	cvta.to.global.u64 	%rd8, %rd30;
	add.u64 	%rd9, %SPL, 0;
	add.u64 	%rd10, %SPL, 256;
	mov.u32 	%r97, %ctaid.x;
	mov.u32 	%r98, %ntid.x;
	mov.u32 	%r99, %tid.x;
	mad.lo.s32 	%r206, %r97, %r98, %r99;
	setp.lt.s32 	%p1, %r95, 1;
	@%p1 bra 	$L__BB1_26;
	setp.lt.s32 	%p2, %r94, 1;
	mul.lo.s32 	%r2, %r95, %r206;
	@%p2 bra 	$L__BB1_15;
	add.s32 	%r3, %r94, -1;
	and.b32  	%r4, %r94, 7;
	add.s32 	%r5, %r4, -1;
	and.b32  	%r6, %r94, 3;
	and.b32  	%r7, %r94, 2147483640;
	and.b32  	%r8, %r94, 1;
	mov.b32 	%r197, 0;
$L__BB1_3:
	setp.lt.u32 	%p11, %r3, 7;
	add.s32 	%r10, %r197, %r2;
	mul.lo.s32 	%r11, %r10, %r94;
	mov.b32 	%r200, 0;
	@%p11 bra 	$L__BB1_6;
	mov.b32 	%r198, 0;
$L__BB1_5:
	.pragma "nounroll";
	add.s32 	%r110, %r198, %r11;
	mul.wide.s32 	%rd47, %r110, 8;
	add.s64 	%rd48, %rd5, %rd47;
	mov.b64 	%rd49, 0;
	st.global.u64 	[%rd48], %rd49;
	st.global.u64 	[%rd48+8], %rd49;
	st.global.u64 	[%rd48+16], %rd49;
	st.global.u64 	[%rd48+24], %rd49;
	st.global.u64 	[%rd48+32], %rd49;
	st.global.u64 	[%rd48+40], %rd49;
	st.global.u64 	[%rd48+48], %rd49;
	st.global.u64 	[%rd48+56], %rd49;
	add.s32 	%r198, %r198, 8;
	setp.eq.s32 	%p12, %r198, %r7;
	mov.u32 	%r200, %r7;
	@%p12 bra 	$L__BB1_6;
	bra.uni 	$L__BB1_5;
$L__BB1_6:
	setp.eq.s32 	%p13, %r4, 0;
	@%p13 bra 	$L__BB1_14;
	setp.lt.u32 	%p14, %r5, 3;
	@%p14 bra 	$L__BB1_9;
	add.s32 	%r111, %r200, %r11;
	mul.wide.s32 	%rd50, %r111, 8;
	add.s64 	%rd51, %rd5, %rd50;
	mov.b64 	%rd52, 0;
	st.global.u64 	[%rd51], %rd52;
	st.global.u64 	[%rd51+8], %rd52;
	st.global.u64 	[%rd51+16], %rd52;
	st.global.u64 	[%rd51+24], %rd52;
	add.s32 	%r200, %r200, 4;
$L__BB1_9:
	setp.eq.s32 	%p15, %r6, 0;
	@%p15 bra 	$L__BB1_14;
	setp.eq.s32 	%p16, %r6, 1;
	@%p16 bra 	$L__BB1_12;
	add.s32 	%r112, %r200, %r11;
	mul.wide.s32 	%rd53, %r112, 8;
	add.s64 	%rd54, %rd5, %rd53;
	mov.b64 	%rd55, 0;
	st.global.u64 	[%rd54], %rd55;
	st.global.u64 	[%rd54+8], %rd55;
	add.s32 	%r200, %r200, 2;
$L__BB1_12:
	setp.eq.s32 	%p17, %r8, 0;
	@%p17 bra 	$L__BB1_14;
	add.s32 	%r113, %r200, %r11;
	mul.wide.s32 	%rd56, %r113, 8;
	add.s64 	%rd57, %rd5, %rd56;
	mov.b64 	%rd58, 0;
	st.global.u64 	[%rd57], %rd58;
$L__BB1_14:
	mul.wide.s32 	%rd59, %r10, 8;
	add.s64 	%rd60, %rd7, %rd59;
	mov.b64 	%rd61, 0;
	st.global.u64 	[%rd60], %rd61;
	add.s32 	%r197, %r197, 1;
	setp.eq.s32 	%p18, %r197, %r95;
	@%p18 bra 	$L__BB1_26;
	bra.uni 	$L__BB1_3;
$L__BB1_15:
	and.b32  	%r20, %r95, 7;
	setp.lt.u32 	%p3, %r95, 8;
	mov.b32 	%r204, 0;
	@%p3 bra 	$L__BB1_18;
	and.b32  	%r204, %r95, 2147483640;
	mov.b32 	%r202, 0;
$L__BB1_17:
	.pragma "nounroll";
	add.s32 	%r102, %r202, %r2;
	mul.wide.s32 	%rd35, %r102, 8;
	add.s64 	%rd36, %rd7, %rd35;
	mov.b64 	%rd37, 0;
	st.global.u64 	[%rd36], %rd37;
	st.global.u64 	[%rd36+8], %rd37;
	st.global.u64 	[%rd36+16], %rd37;
	st.global.u64 	[%rd36+24], %rd37;
	st.global.u64 	[%rd36+32], %rd37;
	st.global.u64 	[%rd36+40], %rd37;
	st.global.u64 	[%rd36+48], %rd37;
	st.global.u64 	[%rd36+56], %rd37;
	add.s32 	%r202, %r202, 8;
	setp.ne.s32 	%p4, %r202, %r204;
	@%p4 bra 	$L__BB1_17;
$L__BB1_18:
	setp.eq.s32 	%p5, %r20, 0;
	@%p5 bra 	$L__BB1_26;
	and.b32  	%r25, %r95, 3;
	setp.lt.u32 	%p6, %r20, 4;
	@%p6 bra 	$L__BB1_21;
	add.s32 	%r103, %r204, %r2;
	mul.wide.s32 	%rd38, %r103, 8;
	add.s64 	%rd39, %rd7, %rd38;
	mov.b64 	%rd40, 0;
	st.global.u64 	[%rd39], %rd40;
	st.global.u64 	[%rd39+8], %rd40;
	st.global.u64 	[%rd39+16], %rd40;
	st.global.u64 	[%rd39+24], %rd40;
	add.s32 	%r204, %r204, 4;
$L__BB1_21:
	setp.eq.s32 	%p7, %r25, 0;
	@%p7 bra 	$L__BB1_26;
	setp.eq.s32 	%p8, %r25, 1;
	@%p8 bra 	$L__BB1_24;
	add.s32 	%r104, %r204, %r2;
	mul.wide.s32 	%rd41, %r104, 8;
	add.s64 	%rd42, %rd7, %rd41;
	mov.b64 	%rd43, 0;
	st.global.u64 	[%rd42], %rd43;
	st.global.u64 	[%rd42+8], %rd43;
	add.s32 	%r204, %r204, 2;
$L__BB1_24:
	and.b32  	%r105, %r95, 1;
	setp.eq.b32 	%p9, %r105, 1;
	not.pred 	%p10, %p9;
	@%p10 bra 	$L__BB1_26;
	add.s32 	%r106, %r204, %r2;
	mul.wide.s32 	%rd44, %r106, 8;
	add.s64 	%rd45, %rd7, %rd44;
	mov.b64 	%rd46, 0;
	st.global.u64 	[%rd45], %rd46;
$L__BB1_26:
	ld.param.u32 	%r195, [_Z23computeResponsibilitiesPKdS0_S0_S0_S0_PdS1_S1_iii_param_10];
	setp.ge.s32 	%p19, %r206, %r195;
	@%p19 bra 	$L__BB1_64;
	setp.lt.s32 	%p20, %r95, 1;
	cvt.rn.f64.s32 	%fd59, %r95;
	rcp.rn.f64 	%fd1, %fd59;
	mul.lo.s32 	%r30, %r95, %r206;
	@%p20 bra 	$L__BB1_64;
	cvt.rn.f64.s32 	%fd60, %r94;
	add.s32 	%r31, %r94, -1;
	and.b32  	%r32, %r94, 7;
	add.s32 	%r33, %r32, -1;
	and.b32  	%r34, %r94, 3;
	and.b32  	%r35, %r94, 15;
	add.s32 	%r36, %r35, -1;
	{ // callseq 0, 0
	.param .b64 param0;
	st.param.f64 	[param0], %fd60;
	.param .b64 retval0;
	call.uni (retval0), 
	__internal_accurate_pow, 
	(
	param0
	);
	ld.param.f64 	%fd61, [retval0];
	} // callseq 0
	neg.f64 	%fd63, %fd61;
	mov.f64 	%fd64, 0d401921FB54442D18;
	{
	.reg .b32 %temp; 
	mov.b64 	{%temp, %r114}, %fd64;
	}
	setp.lt.s32 	%p21, %r114, 0;
	{
	.reg .b32 %temp; 
	mov.b64 	{%temp, %r115}, %fd60;
	}
	shr.u32 	%r116, %r115, 20;
	and.b32  	%r117, %r116, 2047;
	add.s32 	%r118, %r117, -1012;
	mov.b64 	%rd62, %fd60;
	shl.b64 	%rd63, %rd62, %r118;
	setp.eq.s64 	%p22, %rd63, -9223372036854775808;
	selp.f64 	%fd65, %fd63, %fd61, %p22;
	selp.f64 	%fd2, %fd65, %fd61, %p21;
	mov.f64 	%fd66, 0d4338000000000000;
	{
	.reg .b32 %temp; 
	mov.b64 	{%r119, %temp}, %fd66;
	}
	mov.f64 	%fd67, 0dC338000000000000;
	add.rn.f64 	%fd68, %fd66, %fd67;
	mul.f64 	%fd69, %fd68, 0dBFE62E42FEFA39EF;
	fma.rn.f64 	%fd70, %fd68, 0dBC7ABC9E3B39803F, %fd69;
	fma.rn.f64 	%fd71, %fd70, 0d3E5ADE1569CE2BDF, 0d3E928AF3FCA213EA;
	fma.rn.f64 	%fd72, %fd71, %fd70, 0d3EC71DEE62401315;
	fma.rn.f64 	%fd73, %fd72, %fd70, 0d3EFA01997C89EB71;
	fma.rn.f64 	%fd74, %fd73, %fd70, 0d3F2A01A014761F65;
	fma.rn.f64 	%fd75, %fd74, %fd70, 0d3F56C16C1852B7AF;
	fma.rn.f64 	%fd76, %fd75, %fd70, 0d3F81111111122322;
	fma.rn.f64 	%fd77, %fd76, %fd70, 0d3FA55555555502A1;
	fma.rn.f64 	%fd78, %fd77, %fd70, 0d3FC5555555555511;
	fma.rn.f64 	%fd79, %fd78, %fd70, 0d3FE000000000000B;
	fma.rn.f64 	%fd80, %fd79, %fd70, 0d3FF0000000000000;
	fma.rn.f64 	%fd81, %fd80, %fd70, 0d3FF0000000000000;
	{
	.reg .b32 %temp; 
	mov.b64 	{%r120, %temp}, %fd81;
	}
	{
	.reg .b32 %temp; 
	mov.b64 	{%temp, %r121}, %fd81;
	}
	shl.b32 	%r122, %r119, 20;
	add.s32 	%r123, %r122, %r121;
	mov.b64 	%fd3, {%r120, %r123};
	mov.f64 	%fd82, 0d8000000000000000;
	{
	.reg .b32 %temp; 
	mov.b64 	{%temp, %r124}, %fd82;
	}
	mov.b32 	%f3, %r124;
	abs.f32 	%f1, %f3;
	shr.u32 	%r125, %r119, 31;
	add.s32 	%r126, %r119, %r125;
	shr.s32 	%r127, %r126, 1;
	shl.b32 	%r128, %r127, 20;
	add.s32 	%r129, %r121, %r128;
	mov.b64 	%fd83, {%r120, %r129};
	sub.s32 	%r130, %r119, %r127;
	shl.b32 	%r131, %r130, 20;
	add.s32 	%r132, %r131, 1072693248;
	mov.b32 	%r133, 0;
	mov.b64 	%fd84, {%r133, %r132};
	mul.f64 	%fd4, %fd84, %fd83;
	and.b32  	%r37, %r94, 2147483640;
	and.b32  	%r38, %r94, 2147483632;
$L__BB1_29:
	setp.gt.s32 	%p23, %r94, 0;
	mul.lo.s32 	%r40, %r206, %r94;
	mul.lo.s32 	%r41, %r206, %r95;
	@%p23 bra 	$L__BB1_65;
	neg.s32 	%r208, %r95;
	mov.f64 	%fd443, 0d0000000000000000;
	mov.u64 	%rd158, %rd4;
	mov.u64 	%rd159, %rd3;
	mov.u32 	%r207, %r41;
$L__BB1_31:
	setp.geu.f32 	%p24, %f1, 0f40874800;
	setp.lt.f32 	%p25, %f1, 0f4086232B;
	mul.wide.s32 	%rd65, %r207, 8;
	add.s64 	%rd66, %rd8, %rd65;
	selp.f64 	%fd86, 0d7FF0000000000000, %fd4, %p24;
	selp.f64 	%fd87, %fd3, %fd86, %p25;
	ld.global.f64 	%fd88, [%rd158];
	setp.eq.s32 	%p26, %r94, 0;
	selp.f64 	%fd89, 0d3FF0000000000000, %fd2, %p26;
	mul.f64 	%fd90, %fd88, %fd89;
	sqrt.rn.f64 	%fd91, %fd90;
	div.rn.f64 	%fd92, %fd87, %fd91;
	ld.global.f64 	%fd93, [%rd159];
	mul.f64 	%fd94, %fd93, %fd92;
	st.global.f64 	[%rd66], %fd94;
	add.f64 	%fd443, %fd443, %fd94;
	add.s32 	%r208, %r208, 1;
	setp.eq.s32 	%p27, %r208, 0;
	add.s32 	%r207, %r207, 1;
	add.s64 	%rd159, %rd159, 8;
	add.s64 	%rd158, %rd158, 8;
	@%p27 bra 	$L__BB1_32;
	bra.uni 	$L__BB1_31;
$L__BB1_32:
	setp.lt.s32 	%p59, %r94, 1;
	@%p59 bra 	$L__BB1_109;
	mov.b32 	%r226, 0;
$L__BB1_34:
	setp.eq.f64 	%p73, %fd443, 0d0000000000000000;
	add.s32 	%r180, %r226, %r41;
	mul.wide.s32 	%rd139, %r180, 8;
	add.s64 	%rd24, %rd8, %rd139;
	@%p73 bra 	$L__BB1_111;
	ld.global.f64 	%fd371, [%rd24];
	div.rn.f64 	%fd461, %fd371, %fd443;
	st.global.f64 	[%rd24], %fd461;
	bra.uni 	$L__BB1_112;
$L__BB1_36:
	.pragma "nounroll";
	setp.eq.f64 	%p61, %fd443, 0d0000000000000000;
	add.s32 	%r171, %r209, %r41;
	mul.wide.s32 	%rd132, %r171, 8;
	add.s64 	%rd15, %rd8, %rd132;
	@%p61 bra 	$L__BB1_38;
	ld.global.f64 	%fd350, [%rd15];
	div.rn.f64 	%fd435, %fd350, %fd443;
	st.global.f64 	[%rd15], %fd435;
	bra.uni 	$L__BB1_39;
$L__BB1_38:
	st.global.f64 	[%rd15], %fd1;
	mov.f64 	%fd435, %fd1;
$L__BB1_39:
	add.s32 	%r172, %r209, %r30;
	mul.wide.s32 	%rd133, %r172, 8;
	add.s64 	%rd16, %rd7, %rd133;
	ld.global.f64 	%fd351, [%rd16];
	add.f64 	%fd352, %fd435, %fd351;
	st.global.f64 	[%rd16], %fd352;
	@%p61 bra 	$L__BB1_41;
	ld.global.f64 	%fd353, [%rd15+8];
	div.rn.f64 	%fd436, %fd353, %fd443;
	st.global.f64 	[%rd15+8], %fd436;
	bra.uni 	$L__BB1_42;
$L__BB1_41:
	st.global.f64 	[%rd15+8], %fd1;
	mov.f64 	%fd436, %fd1;
$L__BB1_42:
	ld.global.f64 	%fd354, [%rd16+8];
	add.f64 	%fd355, %fd436, %fd354;
	st.global.f64 	[%rd16+8], %fd355;
	@%p61 bra 	$L__BB1_44;
	ld.global.f64 	%fd356, [%rd15+16];
	div.rn.f64 	%fd437, %fd356, %fd443;
	st.global.f64 	[%rd15+16], %fd437;
	bra.uni 	$L__BB1_45;
$L__BB1_44:
	st.global.f64 	[%rd15+16], %fd1;
	mov.f64 	%fd437, %fd1;
$L__BB1_45:
	ld.global.f64 	%fd357, [%rd16+16];
	add.f64 	%fd358, %fd437, %fd357;
	st.global.f64 	[%rd16+16], %fd358;
	@%p61 bra 	$L__BB1_47;
	ld.global.f64 	%fd359, [%rd15+24];
	div.rn.f64 	%fd438, %fd359, %fd443;
	st.global.f64 	[%rd15+24], %fd438;
	bra.uni 	$L__BB1_48;
$L__BB1_47:
	st.global.f64 	[%rd15+24], %fd1;
	mov.f64 	%fd438, %fd1;
$L__BB1_48:
	ld.global.f64 	%fd360, [%rd16+24];
	add.f64 	%fd361, %fd438, %fd360;
	st.global.f64 	[%rd16+24], %fd361;
	add.s32 	%r209, %r209, 4;
	and.b32  	%r211, %r95, 2147483644;
	setp.eq.s32 	%p65, %r209, %r211;
	@%p65 bra 	$L__BB1_49;
	bra.uni 	$L__BB1_36;
$L__BB1_49:
	and.b32  	%r173, %r95, 3;
	setp.eq.s32 	%p66, %r173, 0;
	@%p66 bra 	$L__BB1_63;
	setp.eq.s32 	%p67, %r173, 1;
	@%p67 bra 	$L__BB1_58;
	setp.eq.f64 	%p68, %fd443, 0d0000000000000000;
	add.s32 	%r174, %r211, %r41;
	mul.wide.s32 	%rd134, %r174, 8;
	add.s64 	%rd17, %rd8, %rd134;
	@%p68 bra 	$L__BB1_53;
	ld.global.f64 	%fd362, [%rd17];
	div.rn.f64 	%fd439, %fd362, %fd443;
	st.global.f64 	[%rd17], %fd439;
	bra.uni 	$L__BB1_54;
$L__BB1_53:
	st.global.f64 	[%rd17], %fd1;
	mov.f64 	%fd439, %fd1;
$L__BB1_54:
	add.s32 	%r175, %r211, %r30;
	mul.wide.s32 	%rd135, %r175, 8;
	add.s64 	%rd18, %rd7, %rd135;
	ld.global.f64 	%fd363, [%rd18];
	add.f64 	%fd364, %fd439, %fd363;
	st.global.f64 	[%rd18], %fd364;
	@%p68 bra 	$L__BB1_56;
	ld.global.f64 	%fd365, [%rd17+8];
	div.rn.f64 	%fd440, %fd365, %fd443;
	st.global.f64 	[%rd17+8], %fd440;
	bra.uni 	$L__BB1_57;
$L__BB1_56:
	st.global.f64 	[%rd17+8], %fd1;
	mov.f64 	%fd440, %fd1;
$L__BB1_57:
	ld.global.f64 	%fd366, [%rd18+8];
	add.f64 	%fd367, %fd440, %fd366;
	st.global.f64 	[%rd18+8], %fd367;
	add.s32 	%r211, %r211, 2;
$L__BB1_58:
	and.b32  	%r176, %r95, 1;
	setp.eq.b32 	%p70, %r176, 1;
	not.pred 	%p71, %p70;
	@%p71 bra 	$L__BB1_63;
	setp.eq.f64 	%p72, %fd443, 0d0000000000000000;
	add.s32 	%r177, %r211, %r41;
	mul.wide.s32 	%rd136, %r177, 8;
	add.s64 	%rd19, %rd8, %rd136;
	@%p72 bra 	$L__BB1_61;
	ld.global.f64 	%fd368, [%rd19];
	div.rn.f64 	%fd441, %fd368, %fd443;
	st.global.f64 	[%rd19], %fd441;
	bra.uni 	$L__BB1_62;
$L__BB1_61:
	st.global.f64 	[%rd19], %fd1;
	mov.f64 	%fd441, %fd1;
$L__BB1_62:
	add.s32 	%r178, %r211, %r30;
	mul.wide.s32 	%rd137, %r178, 8;
	add.s64 	%rd138, %rd7, %rd137;
	ld.global.f64 	%fd369, [%rd138];
	add.f64 	%fd370, %fd441, %fd369;
	st.global.f64 	[%rd138], %fd370;
$L__BB1_63:
	ld.param.u32 	%r196, [_Z23computeResponsibilitiesPKdS0_S0_S0_S0_PdS1_S1_iii_param_10];
	mov.u32 	%r193, %nctaid.x;
	mov.u32 	%r194, %ntid.x;
	mad.lo.s32 	%r206, %r193, %r194, %r206;
	setp.lt.s32 	%p83, %r206, %r196;
	@%p83 bra 	$L__BB1_29;
$L__BB1_64:
	ret;
$L__BB1_65:
	mov.f64 	%fd443, 0d0000000000000000;
	mov.b32 	%r212, 0;
$L__BB1_66:
	setp.lt.u32 	%p28, %r31, 7;
	mul.lo.s32 	%r55, %r212, %r94;
	mov.b32 	%r224, 0;
	@%p28 bra 	$L__BB1_69;
	mov.b32 	%r213, 0;
$L__BB1_68:
	.pragma "nounroll";
	add.s32 	%r137, %r213, %r40;
	mul.wide.s32 	%rd67, %r137, 8;
	add.s64 	%rd68, %rd6, %rd67;
	ld.global.f64 	%fd96, [%rd68];
	add.s32 	%r138, %r213, %r55;
	mul.wide.u32 	%rd69, %r138, 8;
	add.s64 	%rd70, %rd1, %rd69;
	ld.global.f64 	%fd97, [%rd70];
	sub.f64 	%fd98, %fd96, %fd97;
	mul.wide.u32 	%rd71, %r213, 8;
	add.s64 	%rd72, %rd9, %rd71;
	ld.global.f64 	%fd99, [%rd68+8];
	ld.global.f64 	%fd100, [%rd70+8];
	sub.f64 	%fd101, %fd99, %fd100;
	st.local.v2.f64 	[%rd72], {%fd98, %fd101};
	ld.global.f64 	%fd102, [%rd68+16];
	ld.global.f64 	%fd103, [%rd70+16];
	sub.f64 	%fd104, %fd102, %fd103;
	ld.global.f64 	%fd105, [%rd68+24];
	ld.global.f64 	%fd106, [%rd70+24];
	sub.f64 	%fd107, %fd105, %fd106;
	st.local.v2.f64 	[%rd72+16], {%fd104, %fd107};
	ld.global.f64 	%fd108, [%rd68+32];
	ld.global.f64 	%fd109, [%rd70+32];
	sub.f64 	%fd110, %fd108, %fd109;
	ld.global.f64 	%fd111, [%rd68+40];
	ld.global.f64 	%fd112, [%rd70+40];
	sub.f64 	%fd113, %fd111, %fd112;
	st.local.v2.f64 	[%rd72+32], {%fd110, %fd113};
	ld.global.f64 	%fd114, [%rd68+48];
	ld.global.f64 	%fd115, [%rd70+48];
	sub.f64 	%fd116, %fd114, %fd115;
	ld.global.f64 	%fd117, [%rd68+56];
	ld.global.f64 	%fd118, [%rd70+56];
	sub.f64 	%fd119, %fd117, %fd118;
	st.local.v2.f64 	[%rd72+48], {%fd116, %fd119};
	add.s32 	%r213, %r213, 8;
	setp.eq.s32 	%p29, %r213, %r37;
	mov.u32 	%r224, %r37;
	@%p29 bra 	$L__BB1_69;
	bra.uni 	$L__BB1_68;
$L__BB1_69:
	setp.eq.s32 	%p30, %r32, 0;
	@%p30 bra 	$L__BB1_77;
	setp.lt.u32 	%p31, %r33, 3;
	@%p31 bra 	$L__BB1_72;
	add.s32 	%r139, %r224, %r40;
	mul.wide.s32 	%rd73, %r139, 8;
	add.s64 	%rd74, %rd6, %rd73;
	ld.global.f64 	%fd120, [%rd74];
	add.s32 	%r140, %r224, %r55;
	mul.wide.u32 	%rd75, %r140, 8;
	add.s64 	%rd76, %rd1, %rd75;
	ld.global.f64 	%fd121, [%rd76];
	sub.f64 	%fd122, %fd120, %fd121;
	cvt.u64.u32 	%rd77, %r224;
	mul.wide.u32 	%rd78, %r224, 8;
	add.s64 	%rd79, %rd9, %rd78;
	st.local.f64 	[%rd79], %fd122;
	ld.global.f64 	%fd123, [%rd74+8];
	cvt.u64.u32 	%rd80, %r55;
	add.s64 	%rd81, %rd77, %rd80;
	shl.b64 	%rd82, %rd81, 3;
	add.s64 	%rd83, %rd1, %rd82;
	ld.global.f64 	%fd124, [%rd83+8];
	sub.f64 	%fd125, %fd123, %fd124;
	st.local.f64 	[%rd79+8], %fd125;
	ld.global.f64 	%fd126, [%rd74+16];
	ld.global.f64 	%fd127, [%rd83+16];
	sub.f64 	%fd128, %fd126, %fd127;
	st.local.f64 	[%rd79+16], %fd128;
	ld.global.f64 	%fd129, [%rd74+24];
	ld.global.f64 	%fd130, [%rd83+24];
	sub.f64 	%fd131, %fd129, %fd130;
	st.local.f64 	[%rd79+24], %fd131;
	add.s32 	%r224, %r224, 4;
$L__BB1_72:
	setp.eq.s32 	%p32, %r34, 0;
	@%p32 bra 	$L__BB1_77;
	setp.eq.s32 	%p33, %r34, 1;
	@%p33 bra 	$L__BB1_75;
	add.s32 	%r141, %r224, %r40;
	mul.wide.s32 	%rd84, %r141, 8;
	add.s64 	%rd85, %rd6, %rd84;
	ld.global.f64 	%fd132, [%rd85];
	add.s32 	%r142, %r224, %r55;
	mul.wide.u32 	%rd86, %r142, 8;
	add.s64 	%rd87, %rd1, %rd86;
	ld.global.f64 	%fd133, [%rd87];
	sub.f64 	%fd134, %fd132, %fd133;
	cvt.u64.u32 	%rd88, %r224;
	mul.wide.u32 	%rd89, %r224, 8;
	add.s64 	%rd90, %rd9, %rd89;
	st.local.f64 	[%rd90], %fd134;
	ld.global.f64 	%fd135, [%rd85+8];
	cvt.u64.u32 	%rd91, %r55;
	add.s64 	%rd92, %rd88, %rd91;
	shl.b64 	%rd93, %rd92, 3;
	add.s64 	%rd94, %rd1, %rd93;
	ld.global.f64 	%fd136, [%rd94+8];
	sub.f64 	%fd137, %fd135, %fd136;
	st.local.f64 	[%rd90+8], %fd137;
	add.s32 	%r224, %r224, 2;
$L__BB1_75:
	and.b32  	%r143, %r94, 1;
	setp.eq.b32 	%p34, %r143, 1;
	not.pred 	%p35, %p34;
	@%p35 bra 	$L__BB1_77;
	add.s32 	%r144, %r224, %r40;
	mul.wide.s32 	%rd95, %r144, 8;
	add.s64 	%rd96, %rd6, %rd95;
	ld.global.f64 	%fd138, [%rd96];
	add.s32 	%r145, %r224, %r55;
	mul.wide.u32 	%rd97, %r145, 8;
	add.s64 	%rd98, %rd1, %rd97;
	ld.global.f64 	%fd139, [%rd98];
	sub.f64 	%fd140, %fd138, %fd139;
	mul.wide.u32 	%rd99, %r224, 8;
	add.s64 	%rd100, %rd9, %rd99;
	st.local.f64 	[%rd100], %fd140;
$L__BB1_77:
	mov.b32 	%r214, 0;
$L__BB1_78:
	setp.lt.u32 	%p36, %r31, 15;
	add.s32 	%r148, %r214, %r55;
	mul.lo.s32 	%r59, %r148, %r94;
	mov.b32 	%r217, 0;
	mov.f64 	%fd451, 0d0000000000000000;
	@%p36 bra 	$L__BB1_81;
	mov.b32 	%r215, 0;
	mov.f64 	%fd451, 0d0000000000000000;
$L__BB1_80:
	.pragma "nounroll";
	add.s32 	%r150, %r215, %r59;
	mul.wide.s32 	%rd101, %r150, 8;
	add.s64 	%rd102, %rd2, %rd101;
	ld.global.f64 	%fd144, [%rd102];
	mul.wide.u32 	%rd103, %r215, 8;
	add.s64 	%rd104, %rd9, %rd103;
	ld.local.v2.f64 	{%fd145, %fd146}, [%rd104];
	fma.rn.f64 	%fd147, %fd144, %fd145, %fd451;
	ld.global.f64 	%fd148, [%rd102+8];
	fma.rn.f64 	%fd149, %fd148, %fd146, %fd147;
	ld.global.f64 	%fd150, [%rd102+16];
	ld.local.v2.f64 	{%fd151, %fd152}, [%rd104+16];
	fma.rn.f64 	%fd153, %fd150, %fd151, %fd149;
	ld.global.f64 	%fd154, [%rd102+24];
	fma.rn.f64 	%fd155, %fd154, %fd152, %fd153;
	ld.global.f64 	%fd156, [%rd102+32];
	ld.local.v2.f64 	{%fd157, %fd158}, [%rd104+32];
	fma.rn.f64 	%fd159, %fd156, %fd157, %fd155;
	ld.global.f64 	%fd160, [%rd102+40];
	fma.rn.f64 	%fd161, %fd160, %fd158, %fd159;
	ld.global.f64 	%fd162, [%rd102+48];
	ld.local.v2.f64 	{%fd163, %fd164}, [%rd104+48];
	fma.rn.f64 	%fd165, %fd162, %fd163, %fd161;
	ld.global.f64 	%fd166, [%rd102+56];
	fma.rn.f64 	%fd167, %fd166, %fd164, %fd165;
	ld.global.f64 	%fd168, [%rd102+64];
	ld.local.v2.f64 	{%fd169, %fd170}, [%rd104+64];
	fma.rn.f64 	%fd171, %fd168, %fd169, %fd167;
	ld.global.f64 	%fd172, [%rd102+72];
	fma.rn.f64 	%fd173, %fd172, %fd170, %fd171;
	ld.global.f64 	%fd174, [%rd102+80];
	ld.local.v2.f64 	{%fd175, %fd176}, [%rd104+80];
	fma.rn.f64 	%fd177, %fd174, %fd175, %fd173;
	ld.global.f64 	%fd178, [%rd102+88];
	fma.rn.f64 	%fd179, %fd178, %fd176, %fd177;
	ld.global.f64 	%fd180, [%rd102+96];
	ld.local.v2.f64 	{%fd181, %fd182}, [%rd104+96];
	fma.rn.f64 	%fd183, %fd180, %fd181, %fd179;
	ld.global.f64 	%fd184, [%rd102+104];
	fma.rn.f64 	%fd185, %fd184, %fd182, %fd183;
	ld.global.f64 	%fd186, [%rd102+112];
	ld.local.v2.f64 	{%fd187, %fd188}, [%rd104+112];
	fma.rn.f64 	%fd189, %fd186, %fd187, %fd185;
	ld.global.f64 	%fd190, [%rd102+120];
	fma.rn.f64 	%fd451, %fd190, %fd188, %fd189;
	add.s32 	%r215, %r215, 16;
	setp.ne.s32 	%p37, %r215, %r38;
	mov.u32 	%r217, %r38;
	@%p37 bra 	$L__BB1_80;
$L__BB1_81:
	setp.eq.s32 	%p38, %r35, 0;
	@%p38 bra 	$L__BB1_91;
	setp.lt.u32 	%p39, %r36, 7;
	@%p39 bra 	$L__BB1_84;
	add.s32 	%r151, %r217, %r59;
	mul.wide.s32 	%rd105, %r151, 8;
	add.s64 	%rd106, %rd2, %rd105;
	ld.global.f64 	%fd192, [%rd106];
	mul.wide.u32 	%rd107, %r217, 8;
	add.s64 	%rd108, %rd9, %rd107;
	ld.local.f64 	%fd193, [%rd108];
	fma.rn.f64 	%fd194, %fd192, %fd193, %fd451;
	ld.global.f64 	%fd195, [%rd106+8];
	ld.local.f64 	%fd196, [%rd108+8];
	fma.rn.f64 	%fd197, %fd195, %fd196, %fd194;
	ld.global.f64 	%fd198, [%rd106+16];
	ld.local.f64 	%fd199, [%rd108+16];
	fma.rn.f64 	%fd200, %fd198, %fd199, %fd197;
	ld.global.f64 	%fd201, [%rd106+24];
	ld.local.f64 	%fd202, [%rd108+24];
	fma.rn.f64 	%fd203, %fd201, %fd202, %fd200;
	ld.global.f64 	%fd204, [%rd106+32];
	ld.local.f64 	%fd205, [%rd108+32];
	fma.rn.f64 	%fd206, %fd204, %fd205, %fd203;
	ld.global.f64 	%fd207, [%rd106+40];
	ld.local.f64 	%fd208, [%rd108+40];
	fma.rn.f64 	%fd209, %fd207, %fd208, %fd206;
	ld.global.f64 	%fd210, [%rd106+48];
	ld.local.f64 	%fd211, [%rd108+48];
	fma.rn.f64 	%fd212, %fd210, %fd211, %fd209;
	ld.global.f64 	%fd213, [%rd106+56];
	ld.local.f64 	%fd214, [%rd108+56];
	fma.rn.f64 	%fd451, %fd213, %fd214, %fd212;
	add.s32 	%r217, %r217, 8;
$L__BB1_84:
	@%p30 bra 	$L__BB1_91;
	setp.lt.u32 	%p41, %r33, 3;
	@%p41 bra 	$L__BB1_87;
	add.s32 	%r152, %r217, %r59;
	mul.wide.s32 	%rd109, %r152, 8;
	add.s64 	%rd110, %rd2, %rd109;
	ld.global.f64 	%fd216, [%rd110];
	mul.wide.u32 	%rd111, %r217, 8;
	add.s64 	%rd112, %rd9, %rd111;
	ld.local.f64 	%fd217, [%rd112];
	fma.rn.f64 	%fd218, %fd216, %fd217, %fd451;
	ld.global.f64 	%fd219, [%rd110+8];
	ld.local.f64 	%fd220, [%rd112+8];
	fma.rn.f64 	%fd221, %fd219, %fd220, %fd218;
	ld.global.f64 	%fd222, [%rd110+16];
	ld.local.f64 	%fd223, [%rd112+16];
	fma.rn.f64 	%fd224, %fd222, %fd223, %fd221;
	ld.global.f64 	%fd225, [%rd110+24];
	ld.local.f64 	%fd226, [%rd112+24];
	fma.rn.f64 	%fd451, %fd225, %fd226, %fd224;
	add.s32 	%r217, %r217, 4;
$L__BB1_87:
	setp.eq.s32 	%p42, %r34, 0;
	@%p42 bra 	$L__BB1_91;
	setp.eq.s32 	%p43, %r34, 1;
	add.s32 	%r153, %r217, %r59;
	mul.wide.s32 	%rd113, %r153, 8;
	add.s64 	%rd20, %rd2, %rd113;
	ld.global.f64 	%fd227, [%rd20];
	mul.wide.u32 	%rd114, %r217, 8;
	add.s64 	%rd21, %rd9, %rd114;
	ld.local.f64 	%fd228, [%rd21];
	fma.rn.f64 	%fd451, %fd227, %fd228, %fd451;
	@%p43 bra 	$L__BB1_91;
	setp.eq.s32 	%p44, %r34, 2;
	ld.global.f64 	%fd229, [%rd20+8];
	ld.local.f64 	%fd230, [%rd21+8];
	fma.rn.f64 	%fd451, %fd229, %fd230, %fd451;
	@%p44 bra 	$L__BB1_91;
	ld.global.f64 	%fd231, [%rd20+16];
	ld.local.f64 	%fd232, [%rd21+16];
	fma.rn.f64 	%fd451, %fd231, %fd232, %fd451;
$L__BB1_91:
	mul.wide.u32 	%rd115, %r214, 8;
	add.s64 	%rd116, %rd10, %rd115;
	st.local.f64 	[%rd116], %fd451;
	add.s32 	%r214, %r214, 1;
	setp.eq.s32 	%p45, %r214, %r94;
	@%p45 bra 	$L__BB1_92;
	bra.uni 	$L__BB1_78;
$L__BB1_92:
	mov.f64 	%fd459, 0d0000000000000000;
	mov.b32 	%r221, 0;
	@%p36 bra 	$L__BB1_95;
	mov.f64 	%fd459, 0d0000000000000000;
	mov.b32 	%r219, 0;
$L__BB1_94:
	.pragma "nounroll";
	mul.wide.u32 	%rd117, %r219, 8;
	add.s64 	%rd118, %rd9, %rd117;
	ld.local.v2.f64 	{%fd236, %fd237}, [%rd118];
	add.s64 	%rd119, %rd10, %rd117;
	ld.local.v2.f64 	{%fd238, %fd239}, [%rd119];
	fma.rn.f64 	%fd240, %fd236, %fd238, %fd459;
	fma.rn.f64 	%fd241, %fd237, %fd239, %fd240;
	ld.local.v2.f64 	{%fd242, %fd243}, [%rd118+16];
	ld.local.v2.f64 	{%fd244, %fd245}, [%rd119+16];
	fma.rn.f64 	%fd246, %fd242, %fd244, %fd241;
	fma.rn.f64 	%fd247, %fd243, %fd245, %fd246;
	ld.local.v2.f64 	{%fd248, %fd249}, [%rd118+32];
	ld.local.v2.f64 	{%fd250, %fd251}, [%rd119+32];
	fma.rn.f64 	%fd252, %fd248, %fd250, %fd247;
	fma.rn.f64 	%fd253, %fd249, %fd251, %fd252;
	ld.local.v2.f64 	{%fd254, %fd255}, [%rd118+48];
	ld.local.v2.f64 	{%fd256, %fd257}, [%rd119+48];
	fma.rn.f64 	%fd258, %fd254, %fd256, %fd253;
	fma.rn.f64 	%fd259, %fd255, %fd257, %fd258;
	ld.local.v2.f64 	{%fd260, %fd261}, [%rd118+64];
	ld.local.v2.f64 	{%fd262, %fd263}, [%rd119+64];
	fma.rn.f64 	%fd264, %fd260, %fd262, %fd259;
	fma.rn.f64 	%fd265, %fd261, %fd263, %fd264;
	ld.local.v2.f64 	{%fd266, %fd267}, [%rd118+80];
	ld.local.v2.f64 	{%fd268, %fd269}, [%rd119+80];
	fma.rn.f64 	%fd270, %fd266, %fd268, %fd265;
	fma.rn.f64 	%fd271, %fd267, %fd269, %fd270;
	ld.local.v2.f64 	{%fd272, %fd273}, [%rd118+96];
	ld.local.v2.f64 	{%fd274, %fd275}, [%rd119+96];
	fma.rn.f64 	%fd276, %fd272, %fd274, %fd271;
	fma.rn.f64 	%fd277, %fd273, %fd275, %fd276;
	ld.local.v2.f64 	{%fd278, %fd279}, [%rd118+112];
	ld.local.v2.f64 	{%fd280, %fd281}, [%rd119+112];
	fma.rn.f64 	%fd282, %fd278, %fd280, %fd277;
	fma.rn.f64 	%fd459, %fd279, %fd281, %fd282;
	add.s32 	%r219, %r219, 16;
	setp.ne.s32 	%p47, %r219, %r38;
	mov.u32 	%r221, %r38;
	@%p47 bra 	$L__BB1_94;
$L__BB1_95:
	@%p38 bra 	$L__BB1_105;
	setp.lt.u32 	%p49, %r36, 7;
	@%p49 bra 	$L__BB1_98;
	mul.wide.u32 	%rd120, %r221, 8;
	add.s64 	%rd121, %rd9, %rd120;
	ld.local.f64 	%fd284, [%rd121];
	add.s64 	%rd122, %rd10, %rd120;
	ld.local.f64 	%fd285, [%rd122];
	fma.rn.f64 	%fd286, %fd284, %fd285, %fd459;
	ld.local.f64 	%fd287, [%rd121+8];
	ld.local.f64 	%fd288, [%rd122+8];
	fma.rn.f64 	%fd289, %fd287, %fd288, %fd286;
	ld.local.f64 	%fd290, [%rd121+16];
	ld.local.f64 	%fd291, [%rd122+16];
	fma.rn.f64 	%fd292, %fd290, %fd291, %fd289;
	ld.local.f64 	%fd293, [%rd121+24];
	ld.local.f64 	%fd294, [%rd122+24];
	fma.rn.f64 	%fd295, %fd293, %fd294, %fd292;
	ld.local.f64 	%fd296, [%rd121+32];
	ld.local.f64 	%fd297, [%rd122+32];
	fma.rn.f64 	%fd298, %fd296, %fd297, %fd295;
	ld.local.f64 	%fd299, [%rd121+40];
	ld.local.f64 	%fd300, [%rd122+40];
	fma.rn.f64 	%fd301, %fd299, %fd300, %fd298;
	ld.local.f64 	%fd302, [%rd121+48];
	ld.local.f64 	%fd303, [%rd122+48];
	fma.rn.f64 	%fd304, %fd302, %fd303, %fd301;
	ld.local.f64 	%fd305, [%rd121+56];
	ld.local.f64 	%fd306, [%rd122+56];
	fma.rn.f64 	%fd459, %fd305, %fd306, %fd304;
	add.s32 	%r221, %r221, 8;
$L__BB1_98:
	@%p30 bra 	$L__BB1_105;
	setp.lt.u32 	%p51, %r33, 3;
	@%p51 bra 	$L__BB1_101;
	mul.wide.u32 	%rd123, %r221, 8;
	add.s64 	%rd124, %rd9, %rd123;
	ld.local.f64 	%fd308, [%rd124];
	add.s64 	%rd125, %rd10, %rd123;
	ld.local.f64 	%fd309, [%rd125];
	fma.rn.f64 	%fd310, %fd308, %fd309, %fd459;
	ld.local.f64 	%fd311, [%rd124+8];
	ld.local.f64 	%fd312, [%rd125+8];
	fma.rn.f64 	%fd313, %fd311, %fd312, %fd310;
	ld.local.f64 	%fd314, [%rd124+16];
	ld.local.f64 	%fd315, [%rd125+16];
	fma.rn.f64 	%fd316, %fd314, %fd315, %fd313;
	ld.local.f64 	%fd317, [%rd124+24];
	ld.local.f64 	%fd318, [%rd125+24];
	fma.rn.f64 	%fd459, %fd317, %fd318, %fd316;
	add.s32 	%r221, %r221, 4;
$L__BB1_101:
	setp.eq.s32 	%p52, %r34, 0;
	@%p52 bra 	$L__BB1_105;
	setp.eq.s32 	%p53, %r34, 1;
	mul.wide.u32 	%rd126, %r221, 8;
	add.s64 	%rd22, %rd9, %rd126;
	ld.local.f64 	%fd319, [%rd22];
	add.s64 	%rd23, %rd10, %rd126;
	ld.local.f64 	%fd320, [%rd23];
	fma.rn.f64 	%fd459, %fd319, %fd320, %fd459;
	@%p53 bra 	$L__BB1_105;
	setp.eq.s32 	%p54, %r34, 2;
	ld.local.f64 	%fd321, [%rd22+8];
	ld.local.f64 	%fd322, [%rd23+8];
	fma.rn.f64 	%fd459, %fd321, %fd322, %fd459;
	@%p54 bra 	$L__BB1_105;
	ld.local.f64 	%fd323, [%rd22+16];
	ld.local.f64 	%fd324, [%rd23+16];
	fma.rn.f64 	%fd459, %fd323, %fd324, %fd459;
$L__BB1_105:
	mul.f64 	%fd51, %fd459, 0dBFE0000000000000;
	fma.rn.f64 	%fd325, %fd51, 0d3FF71547652B82FE, 0d4338000000000000;
	{
	.reg .b32 %temp; 
	mov.b64 	{%r75, %temp}, %fd325;
	}
	mov.f64 	%fd326, 0dC338000000000000;
	add.rn.f64 	%fd327, %fd325, %fd326;
	fma.rn.f64 	%fd328, %fd327, 0dBFE62E42FEFA39EF, %fd51;
	fma.rn.f64 	%fd329, %fd327, 0dBC7ABC9E3B39803F, %fd328;
	fma.rn.f64 	%fd330, %fd329, 0d3E5ADE1569CE2BDF, 0d3E928AF3FCA213EA;
	fma.rn.f64 	%fd331, %fd330, %fd329, 0d3EC71DEE62401315;
	fma.rn.f64 	%fd332, %fd331, %fd329, 0d3EFA01997C89EB71;
	fma.rn.f64 	%fd333, %fd332, %fd329, 0d3F2A01A014761F65;
	fma.rn.f64 	%fd334, %fd333, %fd329, 0d3F56C16C1852B7AF;
	fma.rn.f64 	%fd335, %fd334, %fd329, 0d3F81111111122322;
	fma.rn.f64 	%fd336, %fd335, %fd329, 0d3FA55555555502A1;
	fma.rn.f64 	%fd337, %fd336, %fd329, 0d3FC5555555555511;
	fma.rn.f64 	%fd338, %fd337, %fd329, 0d3FE000000000000B;
	fma.rn.f64 	%fd339, %fd338, %fd329, 0d3FF0000000000000;
	fma.rn.f64 	%fd340, %fd339, %fd329, 0d3FF0000000000000;
	{
	.reg .b32 %temp; 
	mov.b64 	{%r76, %temp}, %fd340;
	}
	{
	.reg .b32 %temp; 
	mov.b64 	{%temp, %r77}, %fd340;
	}
	shl.b32 	%r156, %r75, 20;
	add.s32 	%r157, %r156, %r77;
	mov.b64 	%fd460, {%r76, %r157};
	{
	.reg .b32 %temp; 
	mov.b64 	{%temp, %r158}, %fd51;
	}
	mov.b32 	%f4, %r158;
	abs.f32 	%f2, %f4;
	setp.lt.f32 	%p55, %f2, 0f4086232B;
	@%p55 bra 	$L__BB1_108;
	setp.lt.f64 	%p56, %fd51, 0d0000000000000000;
	add.f64 	%fd341, %fd51, 0d7FF0000000000000;
	selp.f64 	%fd460, 0d0000000000000000, %fd341, %p56;
	setp.geu.f32 	%p57, %f2, 0f40874800;
	@%p57 bra 	$L__BB1_108;
	shr.u32 	%r159, %r75, 31;
	add.s32 	%r160, %r75, %r159;
	shr.s32 	%r161, %r160, 1;
	shl.b32 	%r162, %r161, 20;
	add.s32 	%r163, %r77, %r162;
	mov.b64 	%fd342, {%r76, %r163};
	sub.s32 	%r164, %r75, %r161;
	shl.b32 	%r165, %r164, 20;
	add.s32 	%r166, %r165, 1072693248;
	mov.b32 	%r167, 0;
	mov.b64 	%fd343, {%r167, %r166};
	mul.f64 	%fd460, %fd343, %fd342;
$L__BB1_108:
	mul.wide.u32 	%rd127, %r212, 8;
	add.s64 	%rd128, %rd4, %rd127;
	ld.global.f64 	%fd344, [%rd128];
	mul.f64 	%fd345, %fd344, %fd2;
	sqrt.rn.f64 	%fd346, %fd345;
	div.rn.f64 	%fd347, %fd460, %fd346;
	add.s64 	%rd129, %rd3, %rd127;
	ld.global.f64 	%fd348, [%rd129];
	mul.f64 	%fd349, %fd348, %fd347;
	add.s32 	%r168, %r212, %r41;
	mul.wide.s32 	%rd130, %r168, 8;
	add.s64 	%rd131, %rd8, %rd130;
	st.global.f64 	[%rd131], %fd349;
	add.f64 	%fd443, %fd443, %fd349;
	add.s32 	%r212, %r212, 1;
	setp.eq.s32 	%p58, %r212, %r95;
	@%p58 bra 	$L__BB1_32;
	bra.uni 	$L__BB1_66;
$L__BB1_109:
	setp.lt.u32 	%p60, %r95, 4;
	mov.b32 	%r211, 0;
	@%p60 bra 	$L__BB1_49;
	mov.b32 	%r209, 0;
	bra.uni 	$L__BB1_36;
$L__BB1_111:
	st.global.f64 	[%rd24], %fd1;
	mov.f64 	%fd461, %fd1;
$L__BB1_112:
	setp.lt.u32 	%p74, %r31, 7;
	add.s32 	%r182, %r226, %r30;
	mul.wide.s32 	%rd140, %r182, 8;
	add.s64 	%rd141, %rd7, %rd140;
	ld.global.f64 	%fd372, [%rd141];
	add.f64 	%fd373, %fd461, %fd372;
	st.global.f64 	[%rd141], %fd373;
	mul.lo.s32 	%r85, %r182, %r94;
	mov.b32 	%r229, 0;
	@%p74 bra 	$L__BB1_115;
	mov.b32 	%r227, 0;
$L__BB1_114:
	.pragma "nounroll";
	ld.global.f64 	%fd374, [%rd24];
	add.s32 	%r184, %r227, %r40;
	mul.wide.s32 	%rd142, %r184, 8;
	add.s64 	%rd143, %rd6, %rd142;
	ld.global.f64 	%fd375, [%rd143];
	add.s32 	%r185, %r227, %r85;
	mul.wide.s32 	%rd144, %r185, 8;
	add.s64 	%rd145, %rd5, %rd144;
	ld.global.f64 	%fd376, [%rd145];
	fma.rn.f64 	%fd377, %fd374, %fd375, %fd376;
	st.global.f64 	[%rd145], %fd377;
	ld.global.f64 	%fd378, [%rd24];
	ld.global.f64 	%fd379, [%rd143+8];
	ld.global.f64 	%fd380, [%rd145+8];
	fma.rn.f64 	%fd381, %fd378, %fd379, %fd380;
	st.global.f64 	[%rd145+8], %fd381;
	ld.global.f64 	%fd382, [%rd24];
	ld.global.f64 	%fd383, [%rd143+16];
	ld.global.f64 	%fd384, [%rd145+16];
	fma.rn.f64 	%fd385, %fd382, %fd383, %fd384;
	st.global.f64 	[%rd145+16], %fd385;
	ld.global.f64 	%fd386, [%rd24];
	ld.global.f64 	%fd387, [%rd143+24];
	ld.global.f64 	%fd388, [%rd145+24];
	fma.rn.f64 	%fd389, %fd386, %fd387, %fd388;
	st.global.f64 	[%rd145+24], %fd389;
	ld.global.f64 	%fd390, [%rd24];
	ld.global.f64 	%fd391, [%rd143+32];
	ld.global.f64 	%fd392, [%rd145+32];
	fma.rn.f64 	%fd393, %fd390, %fd391, %fd392;
	st.global.f64 	[%rd145+32], %fd393;
	ld.global.f64 	%fd394, [%rd24];
	ld.global.f64 	%fd395, [%rd143+40];
	ld.global.f64 	%fd396, [%rd145+40];
	fma.rn.f64 	%fd397, %fd394, %fd395, %fd396;
	st.global.f64 	[%rd145+40], %fd397;
	ld.global.f64 	%fd398, [%rd24];
	ld.global.f64 	%fd399, [%rd143+48];
	ld.global.f64 	%fd400, [%rd145+48];
	fma.rn.f64 	%fd401, %fd398, %fd399, %fd400;
	st.global.f64 	[%rd145+48], %fd401;
	ld.global.f64 	%fd402, [%rd24];
	ld.global.f64 	%fd403, [%rd143+56];
	ld.global.f64 	%fd404, [%rd145+56];
	fma.rn.f64 	%fd405, %fd402, %fd403, %fd404;
	st.global.f64 	[%rd145+56], %fd405;
	add.s32 	%r227, %r227, 8;
	setp.ne.s32 	%p75, %r227, %r37;
	mov.u32 	%r229, %r37;
	@%p75 bra 	$L__BB1_114;
$L__BB1_115:
	setp.eq.s32 	%p76, %r32, 0;
	@%p76 bra 	$L__BB1_123;
	setp.lt.u32 	%p77, %r33, 3;
	@%p77 bra 	$L__BB1_118;
	ld.global.f64 	%fd406, [%rd24];
	add.s32 	%r186, %r229, %r40;
	mul.wide.s32 	%rd146, %r186, 8;
	add.s64 	%rd147, %rd6, %rd146;
	ld.global.f64 	%fd407, [%rd147];
	add.s32 	%r187, %r229, %r85;
	mul.wide.s32 	%rd148, %r187, 8;
	add.s64 	%rd149, %rd5, %rd148;
	ld.global.f64 	%fd408, [%rd149];
	fma.rn.f64 	%fd409, %fd406, %fd407, %fd408;
	st.global.f64 	[%rd149], %fd409;
	ld.global.f64 	%fd410, [%rd24];
	ld.global.f64 	%fd411, [%rd147+8];
	ld.global.f64 	%fd412, [%rd149+8];
	fma.rn.f64 	%fd413, %fd410, %fd411, %fd412;
	st.global.f64 	[%rd149+8], %fd413;
	ld.global.f64 	%fd414, [%rd24];
	ld.global.f64 	%fd415, [%rd147+16];
	ld.global.f64 	%fd416, [%rd149+16];
	fma.rn.f64 	%fd417, %fd414, %fd415, %fd416;
	st.global.f64 	[%rd149+16], %fd417;
	ld.global.f64 	%fd418, [%rd24];
	ld.global.f64 	%fd419, [%rd147+24];
	ld.global.f64 	%fd420, [%rd149+24];
	fma.rn.f64 	%fd421, %fd418, %fd419, %fd420;
	st.global.f64 	[%rd149+24], %fd421;
	add.s32 	%r229, %r229, 4;
$L__BB1_118:
	setp.eq.s32 	%p78, %r34, 0;
	@%p78 bra 	$L__BB1_123;
	setp.eq.s32 	%p79, %r34, 1;
	@%p79 bra 	$L__BB1_121;
	ld.global.f64 	%fd422, [%rd24];
	add.s32 	%r188, %r229, %r40;
	mul.wide.s32 	%rd150, %r188, 8;
	add.s64 	%rd151, %rd6, %rd150;
	ld.global.f64 	%fd423, [%rd151];
	add.s32 	%r189, %r229, %r85;
	mul.wide.s32 	%rd152, %r189, 8;
	add.s64 	%rd153, %rd5, %rd152;
	ld.global.f64 	%fd424, [%rd153];
	fma.rn.f64 	%fd425, %fd422, %fd423, %fd424;
	st.global.f64 	[%rd153], %fd425;
	ld.global.f64 	%fd426, [%rd24];
	ld.global.f64 	%fd427, [%rd151+8];
	ld.global.f64 	%fd428, [%rd153+8];
	fma.rn.f64 	%fd429, %fd426, %fd427, %fd428;
	st.global.f64 	[%rd153+8], %fd429;
	add.s32 	%r229, %r229, 2;
$L__BB1_121:
	and.b32  	%r190, %r94, 1;
	setp.eq.b32 	%p80, %r190, 1;
	not.pred 	%p81, %p80;
	@%p81 bra 	$L__BB1_123;
	ld.global.f64 	%fd430, [%rd24];
	add.s32 	%r191, %r229, %r40;
	mul.wide.s32 	%rd154, %r191, 8;
	add.s64 	%rd155, %rd6, %rd154;
	ld.global.f64 	%fd431, [%rd155];
	add.s32 	%r192, %r229, %r85;
	mul.wide.s32 	%rd156, %r192, 8;
	add.s64 	%rd157, %rd5, %rd156;
	ld.global.f64 	%fd432, [%rd157];
	fma.rn.f64 	%fd433, %fd430, %fd431, %fd432;
	st.global.f64 	[%rd157], %fd433;
$L__BB1_123:
	add.s32 	%r226, %r226, 1;
	setp.eq.s32 	%p82, %r226, %r95;
	@%p82 bra 	$L__BB1_63;
	bra.uni 	$L__BB1_34;

}
	// .globl	_Z5mStepPKdS0_PdS1_iii
.visible .entry _Z5mStepPKdS0_PdS1_iii(
	.param .u64 .ptr .align 1 _Z5mStepPKdS0_PdS1_iii_param_0,
	.param .u64 .ptr .align 1 _Z5mStepPKdS0_PdS1_iii_param_1,
	.param .u64 .ptr .align 1 _Z5mStepPKdS0_PdS1_iii_param_2,
	.param .u64 .ptr .align 1 _Z5mStepPKdS0_PdS1_iii_param_3,
	.param .u32 _Z5mStepPKdS0_PdS1_iii_param_4,
	.param .u32 _Z5mStepPKdS0_PdS1_iii_param_5,
	.param .u32 _Z5mStepPKdS0_PdS1_iii_param_6
)
{
	.reg .pred 	%p<24>;
	.reg .b32 	%r<105>;
	.reg .b64 	%rd<66>;
	.reg .b64 	%fd<137>;

	ld.param.u64 	%rd12, [_Z5mStepPKdS0_PdS1_iii_param_0];
	ld.param.u64 	%rd13, [_Z5mStepPKdS0_PdS1_iii_param_2];
	ld.param.u64 	%rd14, [_Z5mStepPKdS0_PdS1_iii_param_3];
	ld.param.u32 	%r46, [_Z5mStepPKdS0_PdS1_iii_param_4];
	ld.param.u32 	%r47, [_Z5mStepPKdS0_PdS1_iii_param_5];
	cvta.to.global.u64 	%rd1, %rd14;
	cvta.to.global.u64 	%rd2, %rd13;
	cvta.to.global.u64 	%rd3, %rd12;
	mov.u32 	%r49, %ctaid.x;
	mov.u32 	%r50, %ntid.x;
	mov.u32 	%r51, %tid.x;
	mad.lo.s32 	%r96, %r49, %r50, %r51;
	setp.lt.s32 	%p1, %r47, 1;
	@%p1 bra 	$L__BB2_17;
	setp.lt.s32 	%p2, %r46, 1;
	@%p2 bra 	$L__BB2_17;
	and.b32  	%r2, %r46, 7;
	add.s32 	%r3, %r2, -1;
	and.b32  	%r4, %r46, 3;
	and.b32  	%r5, %r46, 2147483640;
	and.b32  	%r6, %r46, 1;
	mul.lo.s32 	%r7, %r47, %r96;
	mov.b32 	%r90, 0;
$L__BB2_3:
	add.s32 	%r54, %r90, %r7;
	mul.lo.s32 	%r9, %r54, %r46;
	mov.b32 	%r91, 0;
$L__BB2_4:
	setp.lt.u32 	%p3, %r46, 8;
	add.s32 	%r56, %r9, %r91;
	mul.lo.s32 	%r11, %r56, %r46;
	mov.b32 	%r94, 0;
	@%p3 bra 	$L__BB2_7;
	mov.b32 	%r92, 0;
$L__BB2_6:
	.pragma "nounroll";
	add.s32 	%r58, %r92, %r11;
	mul.wide.s32 	%rd15, %r58, 8;
	add.s64 	%rd16, %rd1, %rd15;
	mov.b64 	%rd17, 0;
	st.global.u64 	[%rd16], %rd17;
	st.global.u64 	[%rd16+8], %rd17;
	st.global.u64 	[%rd16+16], %rd17;
	st.global.u64 	[%rd16+24], %rd17;
	st.global.u64 	[%rd16+32], %rd17;
	st.global.u64 	[%rd16+40], %rd17;
	st.global.u64 	[%rd16+48], %rd17;
	st.global.u64 	[%rd16+56], %rd17;
	add.s32 	%r92, %r92, 8;
	setp.ne.s32 	%p4, %r92, %r5;
	mov.u32 	%r94, %r5;
	@%p4 bra 	$L__BB2_6;
$L__BB2_7:
	setp.eq.s32 	%p5, %r2, 0;
	@%p5 bra 	$L__BB2_15;
	setp.lt.u32 	%p6, %r3, 3;
	@%p6 bra 	$L__BB2_10;
	add.s32 	%r59, %r94, %r11;
	mul.wide.s32 	%rd18, %r59, 8;
	add.s64 	%rd19, %rd1, %rd18;
	mov.b64 	%rd20, 0;
	st.global.u64 	[%rd19], %rd20;
	st.global.u64 	[%rd19+8], %rd20;
	st.global.u64 	[%rd19+16], %rd20;
	st.global.u64 	[%rd19+24], %rd20;
	add.s32 	%r94, %r94, 4;
$L__BB2_10:
	setp.eq.s32 	%p7, %r4, 0;
	@%p7 bra 	$L__BB2_15;
	setp.eq.s32 	%p8, %r4, 1;
	@%p8 bra 	$L__BB2_13;
	add.s32 	%r60, %r94, %r11;
	mul.wide.s32 	%rd21, %r60, 8;
	add.s64 	%rd22, %rd1, %rd21;
	mov.b64 	%rd23, 0;
	st.global.u64 	[%rd22], %rd23;
	st.global.u64 	[%rd22+8], %rd23;
	add.s32 	%r94, %r94, 2;
$L__BB2_13:
	setp.eq.s32 	%p9, %r6, 0;
	@%p9 bra 	$L__BB2_15;
	add.s32 	%r61, %r94, %r11;
	mul.wide.s32 	%rd24, %r61, 8;
	add.s64 	%rd25, %rd1, %rd24;
	mov.b64 	%rd26, 0;
	st.global.u64 	[%rd25], %rd26;
$L__BB2_15:
	add.s32 	%r91, %r91, 1;
	setp.ne.s32 	%p10, %r91, %r46;
	@%p10 bra 	$L__BB2_4;
	add.s32 	%r90, %r90, 1;
	setp.ne.s32 	%p11, %r90, %r47;
	@%p11 bra 	$L__BB2_3;
$L__BB2_17:
	ld.param.u32 	%r88, [_Z5mStepPKdS0_PdS1_iii_param_6];
	setp.ge.s32 	%p12, %r96, %r88;
	@%p12 bra 	$L__BB2_36;
	min.s32 	%r62, %r47, %r46;
	setp.lt.s32 	%p13, %r62, 1;
	@%p13 bra 	$L__BB2_36;
	and.b32  	%r21, %r46, 7;
	and.b32  	%r22, %r46, 3;
	and.b32  	%r23, %r46, 2147483640;
	and.b32  	%r24, %r46, 1;
	neg.s32 	%r25, %r23;
	add.s64 	%rd4, %rd1, 32;
	mul.lo.s32 	%r63, %r46, %r96;
	mul.lo.s32 	%r26, %r63, %r47;
$L__BB2_20:
	mul.lo.s32 	%r28, %r96, %r46;
	mov.b32 	%r97, 0;
$L__BB2_21:
	ld.param.u64 	%rd64, [_Z5mStepPKdS0_PdS1_iii_param_1];
	mad.lo.s32 	%r66, %r96, %r47, %r97;
	cvta.to.global.u64 	%rd27, %rd64;
	mul.wide.s32 	%rd28, %r66, 8;
	add.s64 	%rd29, %rd27, %rd28;
	ld.global.f64 	%fd1, [%rd29];
	mul.lo.s32 	%r67, %r97, %r46;
	cvt.u64.u32 	%rd5, %r67;
	mul.wide.u32 	%rd30, %r67, 8;
	add.s64 	%rd31, %rd2, %rd30;
	add.s64 	%rd6, %rd31, 32;
	mov.b32 	%r98, 0;
$L__BB2_22:
	cvt.u32.u64 	%r69, %rd5;
	setp.lt.u32 	%p14, %r46, 8;
	add.s32 	%r70, %r98, %r28;
	mul.wide.s32 	%rd32, %r70, 8;
	add.s64 	%rd7, %rd3, %rd32;
	add.s32 	%r71, %r98, %r69;
	mul.wide.u32 	%rd33, %r71, 8;
	add.s64 	%rd8, %rd2, %rd33;
	add.s32 	%r72, %r71, %r26;
	mul.lo.s32 	%r31, %r72, %r46;
	mov.b32 	%r103, 0;
	@%p14 bra 	$L__BB2_25;
	mov.u32 	%r99, %r31;
	mov.u64 	%rd65, %rd6;
	mov.u32 	%r100, %r28;
	mov.u32 	%r101, %r25;
$L__BB2_24:
	.pragma "nounroll";
	mul.wide.s32 	%rd34, %r100, 8;
	add.s64 	%rd35, %rd3, %rd34;
	mul.wide.s32 	%rd36, %r99, 8;
	add.s64 	%rd37, %rd4, %rd36;
	ld.global.f64 	%fd2, [%rd7];
	ld.global.f64 	%fd3, [%rd8];
	sub.f64 	%fd4, %fd2, %fd3;
	ld.global.f64 	%fd5, [%rd35];
	ld.global.f64 	%fd6, [%rd65+-32];
	sub.f64 	%fd7, %fd5, %fd6;
	mul.f64 	%fd8, %fd1, %fd4;
	ld.global.f64 	%fd9, [%rd37+-32];
	fma.rn.f64 	%fd10, %fd8, %fd7, %fd9;
	st.global.f64 	[%rd37+-32], %fd10;
	ld.global.f64 	%fd11, [%rd7];
	ld.global.f64 	%fd12, [%rd8];
	sub.f64 	%fd13, %fd11, %fd12;
	ld.global.f64 	%fd14, [%rd35+8];
	ld.global.f64 	%fd15, [%rd65+-24];
	sub.f64 	%fd16, %fd14, %fd15;
	mul.f64 	%fd17, %fd1, %fd13;
	ld.global.f64 	%fd18, [%rd37+-24];
	fma.rn.f64 	%fd19, %fd17, %fd16, %fd18;
	st.global.f64 	[%rd37+-24], %fd19;
	ld.global.f64 	%fd20, [%rd7];
	ld.global.f64 	%fd21, [%rd8];
	sub.f64 	%fd22, %fd20, %fd21;
	ld.global.f64 	%fd23, [%rd35+16];
	ld.global.f64 	%fd24, [%rd65+-16];
	sub.f64 	%fd25, %fd23, %fd24;
	mul.f64 	%fd26, %fd1, %fd22;
	ld.global.f64 	%fd27, [%rd37+-16];
	fma.rn.f64 	%fd28, %fd26, %fd25, %fd27;
	st.global.f64 	[%rd37+-16], %fd28;
	ld.global.f64 	%fd29, [%rd7];
	ld.global.f64 	%fd30, [%rd8];
	sub.f64 	%fd31, %fd29, %fd30;
	ld.global.f64 	%fd32, [%rd35+24];
	ld.global.f64 	%fd33, [%rd65+-8];
	sub.f64 	%fd34, %fd32, %fd33;
	mul.f64 	%fd35, %fd1, %fd31;
	ld.global.f64 	%fd36, [%rd37+-8];
	fma.rn.f64 	%fd37, %fd35, %fd34, %fd36;
	st.global.f64 	[%rd37+-8], %fd37;
	ld.global.f64 	%fd38, [%rd7];
	ld.global.f64 	%fd39, [%rd8];
	sub.f64 	%fd40, %fd38, %fd39;
	ld.global.f64 	%fd41, [%rd35+32];
	ld.global.f64 	%fd42, [%rd65];
	sub.f64 	%fd43, %fd41, %fd42;
	mul.f64 	%fd44, %fd1, %fd40;
	ld.global.f64 	%fd45, [%rd37];
	fma.rn.f64 	%fd46, %fd44, %fd43, %fd45;
	st.global.f64 	[%rd37], %fd46;
	ld.global.f64 	%fd47, [%rd7];
	ld.global.f64 	%fd48, [%rd8];
	sub.f64 	%fd49, %fd47, %fd48;
	ld.global.f64 	%fd50, [%rd35+40];
	ld.global.f64 	%fd51, [%rd65+8];
	sub.f64 	%fd52, %fd50, %fd51;
	mul.f64 	%fd53, %fd1, %fd49;
	ld.global.f64 	%fd54, [%rd37+8];
	fma.rn.f64 	%fd55, %fd53, %fd52, %fd54;
	st.global.f64 	[%rd37+8], %fd55;
	ld.global.f64 	%fd56, [%rd7];
	ld.global.f64 	%fd57, [%rd8];
	sub.f64 	%fd58, %fd56, %fd57;
	ld.global.f64 	%fd59, [%rd35+48];
	ld.global.f64 	%fd60, [%rd65+16];
	sub.f64 	%fd61, %fd59, %fd60;
	mul.f64 	%fd62, %fd1, %fd58;
	ld.global.f64 	%fd63, [%rd37+16];
	fma.rn.f64 	%fd64, %fd62, %fd61, %fd63;
	st.global.f64 	[%rd37+16], %fd64;
	ld.global.f64 	%fd65, [%rd7];
	ld.global.f64 	%fd66, [%rd8];
	sub.f64 	%fd67, %fd65, %fd66;
	ld.global.f64 	%fd68, [%rd35+56];
	ld.global.f64 	%fd69, [%rd65+24];
	sub.f64 	%fd70, %fd68, %fd69;
	mul.f64 	%fd71, %fd1, %fd67;
	ld.global.f64 	%fd72, [%rd37+24];
	fma.rn.f64 	%fd73, %fd71, %fd70, %fd72;
	st.global.f64 	[%rd37+24], %fd73;
	add.s32 	%r101, %r101, 8;
	add.s32 	%r100, %r100, 8;
	add.s64 	%rd65, %rd65, 64;
	add.s32 	%r99, %r99, 8;
	setp.ne.s32 	%p15, %r101, 0;
	mov.u32 	%r103, %r23;
	@%p15 bra 	$L__BB2_24;
$L__BB2_25:
	setp.eq.s32 	%p16, %r21, 0;
	@%p16 bra 	$L__BB2_33;
	add.s32 	%r73, %r21, -1;
	setp.lt.u32 	%p17, %r73, 3;
	@%p17 bra 	$L__BB2_28;
	cvt.u32.u64 	%r74, %rd5;
	ld.global.f64 	%fd74, [%rd7];
	ld.global.f64 	%fd75, [%rd8];
	sub.f64 	%fd76, %fd74, %fd75;
	add.s32 	%r75, %r103, %r28;
	mul.wide.s32 	%rd38, %r75, 8;
	add.s64 	%rd39, %rd3, %rd38;
	ld.global.f64 	%fd77, [%rd39];
	add.s32 	%r76, %r103, %r74;
	mul.wide.u32 	%rd40, %r76, 8;
	add.s64 	%rd41, %rd2, %rd40;
	ld.global.f64 	%fd78, [%rd41];
	sub.f64 	%fd79, %fd77, %fd78;
	mul.f64 	%fd80, %fd1, %fd76;
	add.s32 	%r77, %r103, %r31;
	mul.wide.s32 	%rd42, %r77, 8;
	add.s64 	%rd43, %rd1, %rd42;
	ld.global.f64 	%fd81, [%rd43];
	fma.rn.f64 	%fd82, %fd80, %fd79, %fd81;
	st.global.f64 	[%rd43], %fd82;
	ld.global.f64 	%fd83, [%rd7];
	ld.global.f64 	%fd84, [%rd8];
	sub.f64 	%fd85, %fd83, %fd84;
	ld.global.f64 	%fd86, [%rd39+8];
	cvt.u64.u32 	%rd44, %r103;
	add.s64 	%rd45, %rd44, %rd5;
	shl.b64 	%rd46, %rd45, 3;
	add.s64 	%rd47, %rd2, %rd46;
	ld.global.f64 	%fd87, [%rd47+8];
	sub.f64 	%fd88, %fd86, %fd87;
	mul.f64 	%fd89, %fd1, %fd85;
	ld.global.f64 	%fd90, [%rd43+8];
	fma.rn.f64 	%fd91, %fd89, %fd88, %fd90;
	st.global.f64 	[%rd43+8], %fd91;
	ld.global.f64 	%fd92, [%rd7];
	ld.global.f64 	%fd93, [%rd8];
	sub.f64 	%fd94, %fd92, %fd93;
	ld.global.f64 	%fd95, [%rd39+16];
	ld.global.f64 	%fd96, [%rd47+16];
	sub.f64 	%fd97, %fd95, %fd96;
	mul.f64 	%fd98, %fd1, %fd94;
	ld.global.f64 	%fd99, [%rd43+16];
	fma.rn.f64 	%fd100, %fd98, %fd97, %fd99;
	st.global.f64 	[%rd43+16], %fd100;
	ld.global.f64 	%fd101, [%rd7];
	ld.global.f64 	%fd102, [%rd8];
	sub.f64 	%fd103, %fd101, %fd102;
	ld.global.f64 	%fd104, [%rd39+24];
	ld.global.f64 	%fd105, [%rd47+24];
	sub.f64 	%fd106, %fd104, %fd105;
	mul.f64 	%fd107, %fd1, %fd103;
	ld.global.f64 	%fd108, [%rd43+24];
	fma.rn.f64 	%fd109, %fd107, %fd106, %fd108;
	st.global.f64 	[%rd43+24], %fd109;
	add.s32 	%r103, %r103, 4;
$L__BB2_28:
	setp.eq.s32 	%p18, %r22, 0;
	@%p18 bra 	$L__BB2_33;
	setp.eq.s32 	%p19, %r22, 1;
	@%p19 bra 	$L__BB2_31;
	cvt.u32.u64 	%r78, %rd5;
	ld.global.f64 	%fd110, [%rd7];
	ld.global.f64 	%fd111, [%rd8];
	sub.f64 	%fd112, %fd110, %fd111;
	add.s32 	%r79, %r103, %r28;
	mul.wide.s32 	%rd48, %r79, 8;
	add.s64 	%rd49, %rd3, %rd48;
	ld.global.f64 	%fd113, [%rd49];
	add.s32 	%r80, %r103, %r78;
	mul.wide.u32 	%rd50, %r80, 8;
	add.s64 	%rd51, %rd2, %rd50;
	ld.global.f64 	%fd114, [%rd51];
	sub.f64 	%fd115, %fd113, %fd114;
	mul.f64 	%fd116, %fd1, %fd112;
	add.s32 	%r81, %r103, %r31;
	mul.wide.s32 	%rd52, %r81, 8;
	add.s64 	%rd53, %rd1, %rd52;
	ld.global.f64 	%fd117, [%rd53];
	fma.rn.f64 	%fd118, %fd116, %fd115, %fd117;
	st.global.f64 	[%rd53], %fd118;
	ld.global.f64 	%fd119, [%rd7];
	ld.global.f64 	%fd120, [%rd8];
	sub.f64 	%fd121, %fd119, %fd120;
	ld.global.f64 	%fd122, [%rd49+8];
	cvt.u64.u32 	%rd54, %r103;
	add.s64 	%rd55, %rd54, %rd5;
	shl.b64 	%rd56, %rd55, 3;
	add.s64 	%rd57, %rd2, %rd56;
	ld.global.f64 	%fd123, [%rd57+8];
	sub.f64 	%fd124, %fd122, %fd123;
	mul.f64 	%fd125, %fd1, %fd121;
	ld.global.f64 	%fd126, [%rd53+8];
	fma.rn.f64 	%fd127, %fd125, %fd124, %fd126;
	st.global.f64 	[%rd53+8], %fd127;
	add.s32 	%r103, %r103, 2;
$L__BB2_31:
	setp.eq.s32 	%p20, %r24, 0;
	@%p20 bra 	$L__BB2_33;
	cvt.u32.u64 	%r82, %rd5;
	ld.global.f64 	%fd128, [%rd7];
	ld.global.f64 	%fd129, [%rd8];
	sub.f64 	%fd130, %fd128, %fd129;
	add.s32 	%r83, %r103, %r28;
	mul.wide.s32 	%rd58, %r83, 8;
	add.s64 	%rd59, %rd3, %rd58;
	ld.global.f64 	%fd131, [%rd59];
	add.s32 	%r84, %r103, %r82;
	mul.wide.u32 	%rd60, %r84, 8;
	add.s64 	%rd61, %rd2, %rd60;
	ld.global.f64 	%fd132, [%rd61];
	sub.f64 	%fd133, %fd131, %fd132;
	mul.f64 	%fd134, %fd1, %fd130;
	add.s32 	%r85, %r103, %r31;
	mul.wide.s32 	%rd62, %r85, 8;
	add.s64 	%rd63, %rd1, %rd62;
	ld.global.f64 	%fd135, [%rd63];
	fma.rn.f64 	%fd136, %fd134, %fd133, %fd135;
	st.global.f64 	[%rd63], %fd136;
$L__BB2_33:
	add.s32 	%r98, %r98, 1;
	setp.ne.s32 	%p21, %r98, %r46;
	@%p21 bra 	$L__BB2_22;
	add.s32 	%r97, %r97, 1;
	setp.ne.s32 	%p22, %r97, %r47;
	@%p22 bra 	$L__BB2_21;
	ld.param.u32 	%r89, [_Z5mStepPKdS0_PdS1_iii_param_6];
	mov.u32 	%r86, %nctaid.x;
	mov.u32 	%r87, %ntid.x;
	mad.lo.s32 	%r96, %r86, %r87, %r96;
	setp.lt.s32 	%p23, %r96, %r89;
	@%p23 bra 	$L__BB2_20;
$L__BB2_36:
	ret;

}
.func  (.param .b64 func_retval0) __internal_accurate_pow(
	.param .b64 __internal_accurate_pow_param_0
)
{
	.reg .pred 	%p<8>;
	.reg .b32 	%r<46>;
	.reg .b32 	%f<3>;
	.reg .b64 	%fd<109>;

	ld.param.f64 	%fd10, [__internal_accurate_pow_param_0];
	mov.f64 	%fd11, 0d401921FB54442D18;
	{
	.reg .b32 %temp; 
	mov.b64 	{%temp, %r8}, %fd11;
	}
	{
	.reg .b32 %temp; 
	mov.b64 	{%r9, %temp}, %fd11;
	}
	shr.u32 	%r10, %r8, 20;
	setp.lt.u32 	%p1, %r8, 1048576;
	mov.f64 	%fd12, 0d437921FB54442D18;
	{
	.reg .b32 %temp; 
	mov.b64 	{%temp, %r11}, %fd12;
	}
	{
	.reg .b32 %temp; 
	mov.b64 	{%r12, %temp}, %fd12;
	}
	shr.u32 	%r13, %r11, 20;
	add.s32 	%r14, %r13, -54;
	selp.b32 	%r15, %r12, %r9, %p1;
	selp.b32 	%r16, %r11, %r8, %p1;
	selp.b32 	%r1, %r14, %r10, %p1;
	add.s32 	%r45, %r1, -1023;
	and.b32  	%r17, %r16, -2146435073;
	or.b32  	%r18, %r17, 1072693248;
	mov.b64 	%fd107, {%r15, %r18};
	setp.lt.u32 	%p2, %r18, 1073127583;
	@%p2 bra 	$L__BB3_2;
	{
	.reg .b32 %temp; 
	mov.b64 	{%r19, %temp}, %fd107;
	}
	{
	.reg .b32 %temp; 
	mov.b64 	{%temp, %r20}, %fd107;
	}
	add.s32 	%r21, %r20, -1048576;
	mov.b64 	%fd107, {%r19, %r21};
	add.s32 	%r45, %r1, -1022;
$L__BB3_2:
	add.f64 	%fd13, %fd107, 0dBFF0000000000000;
	add.f64 	%fd14, %fd107, 0d3FF0000000000000;
	rcp.approx.ftz.f64 	%fd15, %fd14;
	neg.f64 	%fd16, %fd14;
	fma.rn.f64 	%fd17, %fd16, %fd15, 0d3FF0000000000000;
	fma.rn.f64 	%fd18, %fd17, %fd17, %fd17;
	fma.rn.f64 	%fd19, %fd18, %fd15, %fd15;
	mul.f64 	%fd20, %fd13, %fd19;
	fma.rn.f64 	%fd21, %fd13, %fd19, %fd20;
	mul.f64 	%fd22, %fd21, %fd21;
	fma.rn.f64 	%fd23, %fd22, 0d3EB0F5FF7D2CAFE2, 0d3ED0F5D241AD3B5A;
	fma.rn.f64 	%fd24, %fd23, %fd22, 0d3EF3B20A75488A3F;
	fma.rn.f64 	%fd25, %fd24, %fd22, 0d3F1745CDE4FAECD5;
	fma.rn.f64 	%fd26, %fd25, %fd22, 0d3F3C71C7258A578B;
	fma.rn.f64 	%fd27, %fd26, %fd22, 0d3F6249249242B910;
	fma.rn.f64 	%fd28, %fd27, %fd22, 0d3F89999999999DFB;
	sub.f64 	%fd29, %fd13, %fd21;
	add.f64 	%fd30, %fd29, %fd29;
	neg.f64 	%fd31, %fd21;
	fma.rn.f64 	%fd32, %fd31, %fd13, %fd30;
	mul.f64 	%fd33, %fd19, %fd32;
	fma.rn.f64 	%fd34, %fd22, %fd28, 0d3FB5555555555555;
	mov.f64 	%fd35, 0d3FB5555555555555;
	sub.f64 	%fd36, %fd35, %fd34;
	fma.rn.f64 	%fd37, %fd22, %fd28, %fd36;
	add.f64 	%fd38, %fd37, 0dBC46A4CB00B9E7B0;
	add.f64 	%fd39, %fd34, %fd38;
	sub.f64 	%fd40, %fd34, %fd39;
	add.f64 	%fd41, %fd38, %fd40;
	mul.rn.f64 	%fd42, %fd21, %fd21;
	neg.f64 	%fd43, %fd42;
	fma.rn.f64 	%fd44, %fd21, %fd21, %fd43;
	{
	.reg .b32 %temp; 
	mov.b64 	{%r22, %temp}, %fd33;
	}
	{
	.reg .b32 %temp; 
	mov.b64 	{%temp, %r23}, %fd33;
	}
	add.s32 	%r24, %r23, 1048576;
	mov.b64 	%fd45, {%r22, %r24};
	fma.rn.f64 	%fd46, %fd21, %fd45, %fd44;
	mul.rn.f64 	%fd47, %fd42, %fd21;
	neg.f64 	%fd48, %fd47;
	fma.rn.f64 	%fd49, %fd42, %fd21, %fd48;
	fma.rn.f64 	%fd50, %fd42, %fd33, %fd49;
	fma.rn.f64 	%fd51, %fd46, %fd21, %fd50;
	mul.rn.f64 	%fd52, %fd39, %fd47;
	neg.f64 	%fd53, %fd52;
	fma.rn.f64 	%fd54, %fd39, %fd47, %fd53;
	fma.rn.f64 	%fd55, %fd39, %fd51, %fd54;
	fma.rn.f64 	%fd56, %fd41, %fd47, %fd55;
	add.f64 	%fd57, %fd52, %fd56;
	sub.f64 	%fd58, %fd52, %fd57;
	add.f64 	%fd59, %fd56, %fd58;
	add.f64 	%fd60, %fd21, %fd57;
	sub.f64 	%fd61, %fd21, %fd60;
	add.f64 	%fd62, %fd57, %fd61;
	add.f64 	%fd63, %fd59, %fd62;
	add.f64 	%fd64, %fd33, %fd63;
	add.f64 	%fd65, %fd60, %fd64;
	sub.f64 	%fd66, %fd60, %fd65;
	add.f64 	%fd67, %fd64, %fd66;
	xor.b32  	%r25, %r45, -2147483648;
	mov.b32 	%r26, 1127219200;
	mov.b64 	%fd68, {%r25, %r26};
	mov.b32 	%r27, -2147483648;
	mov.b64 	%fd69, {%r27, %r26};
	sub.f64 	%fd70, %fd68, %fd69;
	fma.rn.f64 	%fd71, %fd70, 0d3FE62E42FEFA39EF, %fd65;
	fma.rn.f64 	%fd72, %fd70, 0dBFE62E42FEFA39EF, %fd71;
	sub.f64 	%fd73, %fd72, %fd65;
	sub.f64 	%fd74, %fd67, %fd73;
	fma.rn.f64 	%fd75, %fd70, 0d3C7ABC9E3B39803F, %fd74;
	add.f64 	%fd76, %fd71, %fd75;
	sub.f64 	%fd77, %fd71, %fd76;
	add.f64 	%fd78, %fd75, %fd77;
	{
	.reg .b32 %temp; 
	mov.b64 	{%temp, %r28}, %fd10;
	}
	{
	.reg .b32 %temp; 
	mov.b64 	{%r29, %temp}, %fd10;
	}
	shl.b32 	%r30, %r28, 1;
	setp.gt.u32 	%p3, %r30, -33554433;
	and.b32  	%r31, %r28, -15728641;
	selp.b32 	%r32, %r31, %r28, %p3;
	mov.b64 	%fd79, {%r29, %r32};
	mul.rn.f64 	%fd80, %fd76, %fd79;
	neg.f64 	%fd81, %fd80;
	fma.rn.f64 	%fd82, %fd76, %fd79, %fd81;
	fma.rn.f64 	%fd83, %fd78, %fd79, %fd82;
	add.f64 	%fd4, %fd80, %fd83;
	sub.f64 	%fd84, %fd80, %fd4;
	add.f64 	%fd5, %fd83, %fd84;
	fma.rn.f64 	%fd85, %fd4, 0d3FF71547652B82FE, 0d4338000000000000;
	{
	.reg .b32 %temp; 
	mov.b64 	{%r5, %temp}, %fd85;
	}
	mov.f64 	%fd86, 0dC338000000000000;
	add.rn.f64 	%fd87, %fd85, %fd86;
	fma.rn.f64 	%fd88, %fd87, 0dBFE62E42FEFA39EF, %fd4;
	fma.rn.f64 	%fd89, %fd87, 0dBC7ABC9E3B39803F, %fd88;
	fma.rn.f64 	%fd90, %fd89, 0d3E5ADE1569CE2BDF, 0d3E928AF3FCA213EA;
	fma.rn.f64 	%fd91, %fd90, %fd89, 0d3EC71DEE62401315;
	fma.rn.f64 	%fd92, %fd91, %fd89, 0d3EFA01997C89EB71;
	fma.rn.f64 	%fd93, %fd92, %fd89, 0d3F2A01A014761F65;
	fma.rn.f64 	%fd94, %fd93, %fd89, 0d3F56C16C1852B7AF;
	fma.rn.f64 	%fd95, %fd94, %fd89, 0d3F81111111122322;
	fma.rn.f64 	%fd96, %fd95, %fd89, 0d3FA55555555502A1;
	fma.rn.f64 	%fd97, %fd96, %fd89, 0d3FC5555555555511;
	fma.rn.f64 	%fd98, %fd97, %fd89, 0d3FE000000000000B;
	fma.rn.f64 	%fd99, %fd98, %fd89, 0d3FF0000000000000;
	fma.rn.f64 	%fd100, %fd99, %fd89, 0d3FF0000000000000;
	{
	.reg .b32 %temp; 
	mov.b64 	{%r6, %temp}, %fd100;
	}
	{
	.reg .b32 %temp; 
	mov.b64 	{%temp, %r7}, %fd100;
	}
	shl.b32 	%r33, %r5, 20;
	add.s32 	%r34, %r33, %r7;
	mov.b64 	%fd108, {%r6, %r34};
	{
	.reg .b32 %temp; 
	mov.b64 	{%temp, %r35}, %fd4;
	}
	mov.b32 	%f2, %r35;
	abs.f32 	%f1, %f2;
	setp.lt.f32 	%p4, %f1, 0f4086232B;
	@%p4 bra 	$L__BB3_5;
	setp.lt.f64 	%p5, %fd4, 0d0000000000000000;
	add.f64 	%fd101, %fd4, 0d7FF0000000000000;
	selp.f64 	%fd108, 0d0000000000000000, %fd101, %p5;
	setp.geu.f32 	%p6, %f1, 0f40874800;
	@%p6 bra 	$L__BB3_5;
	shr.u32 	%r36, %r5, 31;
	add.s32 	%r37, %r5, %r36;
	shr.s32 	%r38, %r37, 1;
	shl.b32 	%r39, %r38, 20;
	add.s32 	%r40, %r7, %r39;
	mov.b64 	%fd102, {%r6, %r40};
	sub.s32 	%r41, %r5, %r38;
	shl.b32 	%r42, %r41, 20;
	add.s32 	%r43, %r42, 1072693248;
	mov.b32 	%r44, 0;
	mov.b64 	%fd103, {%r44, %r43};
	mul.f64 	%fd108, %fd103, %fd102;
$L__BB3_5:
	abs.f64 	%fd104, %fd108;
	setp.eq.f64 	%p7, %fd104, 0d7FF0000000000000;
	fma.rn.f64 	%fd105, %fd108, %fd5, %fd108;
	selp.f64 	%fd106, %fd108, %fd105, %p7;
	st.param.f64 	[func_retval0], %fd106;
	ret;

}


// ===== COMPILED SASS (sm_100) =====

	.target	sm_100

	.elftype	@"ET_EXEC"


//--------------------- .note.nv.tkinfo           --------------------------
	.section	.note.nv.tkinfo,"",@"SHT_NOTE"
	.sectionflags	@"SHF_NOTE_NV_TKINFO"
	.tkinfo
        /*0018*/ 	.word	0x00000002
        /*0030*/ 	.string	""
        /*0030*/ 	.string	"ptxas"
        /*0030*/ 	.string	"Cuda compilation tools, release 13.0, V13.0.88"
        /*0030*/ 	.string	"Build cuda_13.0.r13.0/compiler.36424714_0"
        /*0030*/ 	.string	"-arch sm_100 -m 64 "



//--------------------- .note.nv.cuinfo           --------------------------
	.section	.note.nv.cuinfo,"",@"SHT_NOTE"
	.sectionflags	@"SHF_NOTE_NV_CUINFO"
        /*0018*/ 	.short	0x0002
        /*001a*/ 	.short	0x0064
        /*001c*/ 	.short	0x0082
	.zero		2


//--------------------- .nv.info                  --------------------------
	.section	.nv.info,"",@"SHT_CUDA_INFO"
	.align	4


	//----- nvinfo : EIATTR_REGCOUNT
	.align		4
        /*0000*/ 	.byte	0x04, 0x2f
        /*0002*/ 	.short	(.L_1 - .L_0)
	.align		4
.L_0:
        /*0004*/ 	.word	index@(_Z16reduceWeightMeanPdS_S_S_iiii)
        /*0008*/ 	.word	0x00000020


	//----- nvinfo : EIATTR_FRAME_SIZE
	.align		4
.L_1:
        /*000c*/ 	.byte	0x04, 0x11
        /*000e*/ 	.short	(.L_3 - .L_2)
	.align		4
.L_2:
        /*0010*/ 	.word	index@($__internal_3_$__cuda_sm20_div_rn_f64_full)
        /*0014*/ 	.word	0x00000100


	//----- nvinfo : EIATTR_FRAME_SIZE
	.align		4
.L_3:
        /*0018*/ 	.byte	0x04, 0x11
        /*001a*/ 	.short	(.L_5 - .L_4)
	.align		4
.L_4:
        /*001c*/ 	.word	index@(_Z16reduceWeightMeanPdS_S_S_iiii)
        /*0020*/ 	.word	0x00000100


	//----- nvinfo : EIATTR_REGCOUNT
	.align		4
.L_5:
        /*0024*/ 	.byte	0x04, 0x2f
        /*0026*/ 	.short	(.L_7 - .L_6)
	.align		4
.L_6:
        /*0028*/ 	.word	index@(_Z23computeResponsibilitiesPKdS0_S0_S0_S0_PdS1_S1_iii)
        /*002c*/ 	.word	0x00000030


	//----- nvinfo : EIATTR_FRAME_SIZE
	.align		4
.L_7:
        /*0030*/ 	.byte	0x04, 0x11
        /*0032*/ 	.short	(.L_9 - .L_8)
	.align		4
.L_8:
        /*0034*/ 	.word	index@($_Z23computeResponsibilitiesPKdS0_S0_S0_S0_PdS1_S1_iii$__internal_accurate_pow)
        /*0038*/ 	.word	0x00000200


	//----- nvinfo : EIATTR_FRAME_SIZE
	.align		4
.L_9:
        /*003c*/ 	.byte	0x04, 0x11
        /*003e*/ 	.short	(.L_11 - .L_10)
	.align		4
.L_10:
        /*0040*/ 	.word	index@($__internal_2_$__cuda_sm20_dsqrt_rn_f64_mediumpath_v1)
        /*0044*/ 	.word	0x00000200


	//----- nvinfo : EIATTR_FRAME_SIZE
	.align		4
.L_11:
        /*0048*/ 	.byte	0x04, 0x11
        /*004a*/ 	.short	(.L_13 - .L_12)
	.align		4
.L_12:
        /*004c*/ 	.word	index@($__internal_1_$__cuda_sm20_div_rn_f64_full)
        /*0050*/ 	.word	0x00000200


	//----- nvinfo : EIATTR_FRAME_SIZE
	.align		4
.L_13:
        /*0054*/ 	.byte	0x04, 0x11
        /*0056*/ 	.short	(.L_15 - .L_14)
	.align		4
.L_14:
        /*0058*/ 	.word	index@($__internal_0_$__cuda_sm20_dblrcp_rn_slowpath_v3)
        /*005c*/ 	.word	0x00000200


	//----- nvinfo : EIATTR_FRAME_SIZE
	.align		4
.L_15:
        /*0060*/ 	.byte	0x04, 0x11
        /*0062*/ 	.short	(.L_17 - .L_16)
	.align		4
.L_16:
        /*0064*/ 	.word	index@(_Z23computeResponsibilitiesPKdS0_S0_S0_S0_PdS1_S1_iii)
        /*0068*/ 	.word	0x00000200


	//----- nvinfo : EIATTR_REGCOUNT
	.align		4
.L_17:
        /*006c*/ 	.byte	0x04, 0x2f
        /*006e*/ 	.short	(.L_19 - .L_18)
	.align		4
.L_18:
        /*0070*/ 	.word	index@(_Z5mStepPKdS0_PdS1_iii)
        /*0074*/ 	.word	0x0000002e


	//----- nvinfo : EIATTR_FRAME_SIZE
	.align		4
.L_19:
        /*0078*/ 	.byte	0x04, 0x11
        /*007a*/ 	.short	(.L_21 - .L_20)
	.align		4
.L_20:
        /*007c*/ 	.word	index@(_Z5mStepPKdS0_PdS1_iii)
        /*0080*/ 	.word	0x00000000


	//----- nvinfo : EIATTR_MIN_STACK_SIZE
	.align		4
.L_21:
        /*0084*/ 	.byte	0x04, 0x12
        /*0086*/ 	.short	(.L_23 - .L_22)
	.align		4
.L_22:
        /*0088*/ 	.word	index@(_Z5mStepPKdS0_PdS1_iii)
        /*008c*/ 	.word	0x00000000


	//----- nvinfo : EIATTR_MIN_STACK_SIZE
	.align		4
.L_23:
        /*0090*/ 	.byte	0x04, 0x12
        /*0092*/ 	.short	(.L_25 - .L_24)
	.align		4
.L_24:
        /*0094*/ 	.word	index@(_Z23computeResponsibilitiesPKdS0_S0_S0_S0_PdS1_S1_iii)
        /*0098*/ 	.word	0x00000200


	//----- nvinfo : EIATTR_MIN_STACK_SIZE
	.align		4
.L_25:
        /*009c*/ 	.byte	0x04, 0x12
        /*009e*/ 	.short	(.L_27 - .L_26)
	.align		4
.L_26:
        /*00a0*/ 	.word	index@(_Z16reduceWeightMeanPdS_S_S_iiii)
        /*00a4*/ 	.word	0x00000100
.L_27:


//--------------------- .nv.compat                --------------------------
	.section	.nv.compat,"",@"SHT_CUDA_COMPAT_INFO"
	.align	4
        /*0000*/ 	.byte	0x02, 0x09, 0x00, 0x00, 0x02, 0x02, 0x01, 0x00, 0x02, 0x05, 0x05, 0x00, 0x03, 0x07, 0x01, 0x01
        /*0010*/ 	.byte	0x02, 0x03, 0x00, 0x00, 0x02, 0x06, 0x01, 0x00, 0x04, 0x0b, 0x08, 0x00, 0x01, 0x00, 0x00, 0x00
        /*0020*/ 	.byte	0x00, 0x00, 0x00, 0x00


//--------------------- .nv.info._Z5mStepPKdS0_PdS1_iii --------------------------
	.section	.nv.info._Z5mStepPKdS0_PdS1_iii,"",@"SHT_CUDA_INFO"
	.sectionflags	@""
	.align	4


	//----- nvinfo : EIATTR_CUDA_API_VERSION
	.align		4
        /*0000*/ 	.byte	0x04, 0x37
        /*0002*/ 	.short	(.L_29 - .L_28)
.L_28:
        /*0004*/ 	.word	0x00000082


	//----- nvinfo : EIATTR_KPARAM_INFO
	.align		4
.L_29:
        /*0008*/ 	.byte	0x04, 0x17
        /*000a*/ 	.short	(.L_31 - .L_30)
.L_30:
        /*000c*/ 	.word	0x00000000
        /*0010*/ 	.short	0x0006
        /*0012*/ 	.short	0x0028
        /*0014*/ 	.byte	0x00, 0xf0, 0x11, 0x00


	//----- nvinfo : EIATTR_KPARAM_INFO
	.align		4
.L_31:
        /*0018*/ 	.byte	0x04, 0x17
        /*001a*/ 	.short	(.L_33 - .L_32)
.L_32:
        /*001c*/ 	.word	0x00000000
        /*0020*/ 	.short	0x0005
        /*0022*/ 	.short	0x0024
        /*0024*/ 	.byte	0x00, 0xf0, 0x11, 0x00


	//----- nvinfo : EIATTR_KPARAM_INFO
	.align		4
.L_33:
        /*0028*/ 	.byte	0x04, 0x17
        /*002a*/ 	.short	(.L_35 - .L_34)
.L_34:
        /*002c*/ 	.word	0x00000000
        /*0030*/ 	.short	0x0004
        /*0032*/ 	.short	0x0020
        /*0034*/ 	.byte	0x00, 0xf0, 0x11, 0x00


	//----- nvinfo : EIATTR_KPARAM_INFO
	.align		4
.L_35:
        /*0038*/ 	.byte	0x04, 0x17
        /*003a*/ 	.short	(.L_37 - .L_36)
.L_36:
        /*003c*/ 	.word	0x00000000
        /*0040*/ 	.short	0x0003
        /*0042*/ 	.short	0x0018
        /*0044*/ 	.byte	0x00, 0xf5, 0x21, 0x00


	//----- nvinfo : EIATTR_KPARAM_INFO
	.align		4
.L_37:
        /*0048*/ 	.byte	0x04, 0x17
        /*004a*/ 	.short	(.L_39 - .L_38)
.L_38:
        /*004c*/ 	.word	0x00000000
        /*0050*/ 	.short	0x0002
        /*0052*/ 	.short	0x0010
        /*0054*/ 	.byte	0x00, 0xf5, 0x21, 0x00


	//----- nvinfo : EIATTR_KPARAM_INFO
	.align		4
.L_39:
        /*0058*/ 	.byte	0x04, 0x17
        /*005a*/ 	.short	(.L_41 - .L_40)
.L_40:
        /*005c*/ 	.word	0x00000000
        /*0060*/ 	.short	0x0001
        /*0062*/ 	.short	0x0008
        /*0064*/ 	.byte	0x00, 0xf5, 0x21, 0x00


	//----- nvinfo : EIATTR_KPARAM_INFO
	.align		4
.L_41:
        /*0068*/ 	.byte	0x04, 0x17
        /*006a*/ 	.short	(.L_43 - .L_42)
.L_42:
        /*006c*/ 	.word	0x00000000
        /*0070*/ 	.short	0x0000
        /*0072*/ 	.short	0x0000
        /*0074*/ 	.byte	0x00, 0xf5, 0x21, 0x00


	//----- nvinfo : EIATTR_SPARSE_MMA_MASK
	.align		4
.L_43:
        /*0078*/ 	.byte	0x03, 0x50
        /*007a*/ 	.short	0x0000


	//----- nvinfo : EIATTR_MAXREG_COUNT
	.align		4
        /*007c*/ 	.byte	0x03, 0x1b
        /*007e*/ 	.short	0x00ff


	//----- nvinfo : EIATTR_MERCURY_ISA_VERSION
	.align		4
        /*0080*/ 	.byte	0x03, 0x5f
        /*0082*/ 	.short	0x0101


	//----- nvinfo : EIATTR_VRC_CTA_INIT_COUNT
	.align		4
        /*0084*/ 	.byte	0x02, 0x4a
	.zero		1
	.zero		1


	//----- nvinfo : EIATTR_EXIT_INSTR_OFFSETS
	.align		4
        /*0088*/ 	.byte	0x04, 0x1c
        /*008a*/ 	.short	(.L_45 - .L_44)


	//   ....[0]....
.L_44:
        /*008c*/ 	.word	0x00000540


	//   ....[1]....
        /*0090*/ 	.word	0x000005a0


	//   ....[2]....
        /*0094*/ 	.word	0x000015c0


	//----- nvinfo : EIATTR_CRS_STACK_SIZE
	.align		4
.L_45:
        /*0098*/ 	.byte	0x04, 0x1e
        /*009a*/ 	.short	(.L_47 - .L_46)
.L_46:
        /*009c*/ 	.word	0x00000000


	//----- nvinfo : EIATTR_CBANK_PARAM_SIZE
	.align		4
.L_47:
        /*00a0*/ 	.byte	0x03, 0x19
        /*00a2*/ 	.short	0x002c


	//----- nvinfo : EIATTR_PARAM_CBANK
	.align		4
        /*00a4*/ 	.byte	0x04, 0x0a
        /*00a6*/ 	.short	(.L_49 - .L_48)
	.align		4
.L_48:
        /*00a8*/ 	.word	index@(.nv.constant0._Z5mStepPKdS0_PdS1_iii)
        /*00ac*/ 	.short	0x0380
        /*00ae*/ 	.short	0x002c


	//----- nvinfo : EIATTR_SW_WAR
	.align		4
.L_49:
        /*00b0*/ 	.byte	0x04, 0x36
        /*00b2*/ 	.short	(.L_51 - .L_50)
.L_50:
        /*00b4*/ 	.word	0x00000008
.L_51:


//--------------------- .nv.info._Z23computeResponsibilitiesPKdS0_S0_S0_S0_PdS1_S1_iii --------------------------
	.section	.nv.info._Z23computeResponsibilitiesPKdS0_S0_S0_S0_PdS1_S1_iii,"",@"SHT_CUDA_INFO"
	.sectionflags	@""
	.align	4


	//----- nvinfo : EIATTR_CUDA_API_VERSION
	.align		4
        /*0000*/ 	.byte	0x04, 0x37
        /*0002*/ 	.short	(.L_53 - .L_52)
.L_52:
        /*0004*/ 	.word	0x00000082


	//----- nvinfo : EIATTR_KPARAM_INFO
	.align		4
.L_53:
        /*0008*/ 	.byte	0x04, 0x17
        /*000a*/ 	.short	(.L_55 - .L_54)
.L_54:
        /*000c*/ 	.word	0x00000000
        /*0010*/ 	.short	0x000a
        /*0012*/ 	.short	0x0048
        /*0014*/ 	.byte	0x00, 0xf0, 0x11, 0x00


	//----- nvinfo : EIATTR_KPARAM_INFO
	.align		4
.L_55:
        /*0018*/ 	.byte	0x04, 0x17
        /*001a*/ 	.short	(.L_57 - .L_56)
.L_56:
        /*001c*/ 	.word	0x00000000
        /*0020*/ 	.short	0x0009
        /*0022*/ 	.short	0x0044
        /*0024*/ 	.byte	0x00, 0xf0, 0x11, 0x00


	//----- nvinfo : EIATTR_KPARAM_INFO
	.align		4
.L_57:
        /*0028*/ 	.byte	0x04, 0x17
        /*002a*/ 	.short	(.L_59 - .L_58)
.L_58:
        /*002c*/ 	.word	0x00000000
        /*0030*/ 	.short	0x0008
        /*0032*/ 	.short	0x0040
        /*0034*/ 	.byte	0x00, 0xf0, 0x11, 0x00


	//----- nvinfo : EIATTR_KPARAM_INFO
	.align		4
.L_59:
        /*0038*/ 	.byte	0x04, 0x17
        /*003a*/ 	.short	(.L_61 - .L_60)
.L_60:
        /*003c*/ 	.word	0x00000000
        /*0040*/ 	.short	0x0007
        /*0042*/ 	.short	0x0038
        /*0044*/ 	.byte	0x00, 0xf5, 0x21, 0x00


	//----- nvinfo : EIATTR_KPARAM_INFO
	.align		4
.L_61:
        /*0048*/ 	.byte	0x04, 0x17
        /*004a*/ 	.short	(.L_63 - .L_62)
.L_62:
        /*004c*/ 	.word	0x00000000
        /*0050*/ 	.short	0x0006
        /*0052*/ 	.short	0x0030
        /*0054*/ 	.byte	0x00, 0xf5, 0x21, 0x00


	//----- nvinfo : EIATTR_KPARAM_INFO
	.align		4
.L_63:
        /*0058*/ 	.byte	0x04, 0x17
        /*005a*/ 	.short	(.L_65 - .L_64)
.L_64:
        /*005c*/ 	.word	0x00000000
        /*0060*/ 	.short	0x0005
        /*0062*/ 	.short	0x0028
        /*0064*/ 	.byte	0x00, 0xf5, 0x21, 0x00


	//----- nvinfo : EIATTR_KPARAM_INFO
	.align		4
.L_65:
        /*0068*/ 	.byte	0x04, 0x17
        /*006a*/ 	.short	(.L_67 - .L_66)
.L_66:
        /*006c*/ 	.word	0x00000000
        /*0070*/ 	.short	0x0004
        /*0072*/ 	.short	0x0020
        /*0074*/ 	.byte	0x00, 0xf5, 0x21, 0x00


	//----- nvinfo : EIATTR_KPARAM_INFO
	.align		4
.L_67:
        /*0078*/ 	.byte	0x04, 0x17
        /*007a*/ 	.short	(.L_69 - .L_68)
.L_68:
        /*007c*/ 	.word	0x00000000
        /*0080*/ 	.short	0x0003
        /*0082*/ 	.short	0x0018
        /*0084*/ 	.byte	0x00, 0xf5, 0x21, 0x00


	//----- nvinfo : EIATTR_KPARAM_INFO
	.align		4
.L_69:
        /*0088*/ 	.byte	0x04, 0x17
        /*008a*/ 	.short	(.L_71 - .L_70)
.L_70:
        /*008c*/ 	.word	0x00000000
        /*0090*/ 	.short	0x0002
        /*0092*/ 	.short	0x0010
        /*0094*/ 	.byte	0x00, 0xf5, 0x21, 0x00


	//----- nvinfo : EIATTR_KPARAM_INFO
	.align		4
.L_71:
        /*0098*/ 	.byte	0x04, 0x17
        /*009a*/ 	.short	(.L_73 - .L_72)
.L_72:
        /*009c*/ 	.word	0x00000000
        /*00a0*/ 	.short	0x0001
        /*00a2*/ 	.short	0x0008
        /*00a4*/ 	.byte	0x00, 0xf5, 0x21, 0x00


	//----- nvinfo : EIATTR_KPARAM_INFO
	.align		4
.L_73:
        /*00a8*/ 	.byte	0x04, 0x17
        /*00aa*/ 	.short	(.L_75 - .L_74)
.L_74:
        /*00ac*/ 	.word	0x00000000
        /*00b0*/ 	.short	0x0000
        /*00b2*/ 	.short	0x0000
        /*00b4*/ 	.byte	0x00, 0xf5, 0x21, 0x00


	//----- nvinfo : EIATTR_SPARSE_MMA_MASK
	.align		4
.L_75:
        /*00b8*/ 	.byte	0x03, 0x50
        /*00ba*/ 	.short	0x0000


	//----- nvinfo : EIATTR_MAXREG_COUNT
	.align		4
        /*00bc*/ 	.byte	0x03, 0x1b
        /*00be*/ 	.short	0x00ff


	//----- nvinfo : EIATTR_MERCURY_ISA_VERSION
	.align		4
        /*00c0*/ 	.byte	0x03, 0x5f
        /*00c2*/ 	.short	0x0101


	//----- nvinfo : EIATTR_VRC_CTA_INIT_COUNT
	.align		4
        /*00c4*/ 	.byte	0x02, 0x4a
	.zero		1
	.zero		1


	//----- nvinfo : EIATTR_EXIT_INSTR_OFFSETS
	.align		4
        /*00c8*/ 	.byte	0x04, 0x1c
        /*00ca*/ 	.short	(.L_77 - .L_76)


	//   ....[0]....
.L_76:
        /*00cc*/ 	.word	0x00000830


	//   ....[1]....
        /*00d0*/ 	.word	0x00000930


	//   ....[2]....
        /*00d4*/ 	.word	0x00004d90


	//----- nvinfo : EIATTR_CRS_STACK_SIZE
	.align		4
.L_77:
        /*00d8*/ 	.byte	0x04, 0x1e
        /*00da*/ 	.short	(.L_79 - .L_78)
.L_78:
        /*00dc*/ 	.word	0x00000000


	//----- nvinfo : EIATTR_CBANK_PARAM_SIZE
	.align		4
.L_79:
        /*00e0*/ 	.byte	0x03, 0x19
        /*00e2*/ 	.short	0x004c


	//----- nvinfo : EIATTR_PARAM_CBANK
	.align		4
        /*00e4*/ 	.byte	0x04, 0x0a
        /*00e6*/ 	.short	(.L_81 - .L_80)
	.align		4
.L_80:
        /*00e8*/ 	.word	index@(.nv.constant0._Z23computeResponsibilitiesPKdS0_S0_S0_S0_PdS1_S1_iii)
        /*00ec*/ 	.short	0x0380
        /*00ee*/ 	.short	0x004c


	//----- nvinfo : EIATTR_SW_WAR
	.align		4
.L_81:
        /*00f0*/ 	.byte	0x04, 0x36
        /*00f2*/ 	.short	(.L_83 - .L_82)
.L_82:
        /*00f4*/ 	.word	0x00000008
.L_83:


//--------------------- .nv.info._Z16reduceWeightMeanPdS_S_S_iiii --------------------------
	.section	.nv.info._Z16reduceWeightMeanPdS_S_S_iiii,"",@"SHT_CUDA_INFO"
	.sectionflags	@""
	.align	4


	//----- nvinfo : EIATTR_CUDA_API_VERSION
	.align		4
        /*0000*/ 	.byte	0x04, 0x37
        /*0002*/ 	.short	(.L_85 - .L_84)
.L_84:
        /*0004*/ 	.word	0x00000082


	//----- nvinfo : EIATTR_KPARAM_INFO
	.align		4
.L_85:
        /*0008*/ 	.byte	0x04, 0x17
        /*000a*/ 	.short	(.L_87 - .L_86)
.L_86:
        /*000c*/ 	.word	0x00000000
        /*0010*/ 	.short	0x0007
        /*0012*/ 	.short	0x002c
        /*0014*/ 	.byte	0x00, 0xf0, 0x11, 0x00


	//----- nvinfo : EIATTR_KPARAM_INFO
	.align		4
.L_87:
        /*0018*/ 	.byte	0x04, 0x17
        /*001a*/ 	.short	(.L_89 - .L_88)
.L_88:
        /*001c*/ 	.word	0x00000000
        /*0020*/ 	.short	0x0006
        /*0022*/ 	.short	0x0028
        /*0024*/ 	.byte	0x00, 0xf0, 0x11, 0x00


	//----- nvinfo : EIATTR_KPARAM_INFO
	.align		4
.L_89:
        /*0028*/ 	.byte	0x04, 0x17
        /*002a*/ 	.short	(.L_91 - .L_90)
.L_90:
        /*002c*/ 	.word	0x00000000
        /*0030*/ 	.short	0x0005
        /*0032*/ 	.short	0x0024
        /*0034*/ 	.byte	0x00, 0xf0, 0x11, 0x00


	//----- nvinfo : EIATTR_KPARAM_INFO
	.align		4
.L_91:
        /*0038*/ 	.byte	0x04, 0x17
        /*003a*/ 	.short	(.L_93 - .L_92)
.L_92:
        /*003c*/ 	.word	0x00000000
        /*0040*/ 	.short	0x0004
        /*0042*/ 	.short	0x0020
        /*0044*/ 	.byte	0x00, 0xf0, 0x11, 0x00


	//----- nvinfo : EIATTR_KPARAM_INFO
	.align		4
.L_93:
        /*0048*/ 	.byte	0x04, 0x17
        /*004a*/ 	.short	(.L_95 - .L_94)
.L_94:
        /*004c*/ 	.word	0x00000000
        /*0050*/ 	.short	0x0003
        /*0052*/ 	.short	0x0018
        /*0054*/ 	.byte	0x00, 0xf5, 0x21, 0x00


	//----- nvinfo : EIATTR_KPARAM_INFO
	.align		4
.L_95:
        /*0058*/ 	.byte	0x04, 0x17
        /*005a*/ 	.short	(.L_97 - .L_96)
.L_96:
        /*005c*/ 	.word	0x00000000
        /*0060*/ 	.short	0x0002
        /*0062*/ 	.short	0x0010
        /*0064*/ 	.byte	0x00, 0xf5, 0x21, 0x00


	//----- nvinfo : EIATTR_KPARAM_INFO
	.align		4
.L_97:
        /*0068*/ 	.byte	0x04, 0x17
        /*006a*/ 	.short	(.L_99 - .L_98)
.L_98:
        /*006c*/ 	.word	0x00000000
        /*0070*/ 	.short	0x0001
        /*0072*/ 	.short	0x0008
        /*0074*/ 	.byte	0x00, 0xf5, 0x21, 0x00


	//----- nvinfo : EIATTR_KPARAM_INFO
	.align		4
.L_99:
        /*0078*/ 	.byte	0x04, 0x17
        /*007a*/ 	.short	(.L_101 - .L_100)
.L_100:
        /*007c*/ 	.word	0x00000000
        /*0080*/ 	.short	0x0000
        /*0082*/ 	.short	0x0000
        /*0084*/ 	.byte	0x00, 0xf5, 0x21, 0x00


	//----- nvinfo : EIATTR_SPARSE_MMA_MASK
	.align		4
.L_101:
        /*0088*/ 	.byte	0x03, 0x50
        /*008a*/ 	.short	0x0000


	//----- nvinfo : EIATTR_MAXREG_COUNT
	.align		4
        /*008c*/ 	.byte	0x03, 0x1b
        /*008e*/ 	.short	0x00ff


	//----- nvinfo : EIATTR_NUM_BARRIERS
	.align		4
        /*0090*/ 	.byte	0x02, 0x4c
        /*0092*/ 	.byte	0x01
	.zero		1


	//----- nvinfo : EIATTR_MERCURY_ISA_VERSION
	.align		4
        /*0094*/ 	.byte	0x03, 0x5f
        /*0096*/ 	.short	0x0101


	//----- nvinfo : EIATTR_VRC_CTA_INIT_COUNT
	.align		4
        /*0098*/ 	.byte	0x02, 0x4a
	.zero		1
	.zero		1


	//----- nvinfo : EIATTR_EXIT_INSTR_OFFSETS
	.align		4
        /*009c*/ 	.byte	0x04, 0x1c
        /*009e*/ 	.short	(.L_103 - .L_102)


	//   ....[0]....
.L_102:
        /*00a0*/ 	.word	0x00002be0


	//   ....[1]....
        /*00a4*/ 	.word	0x00002c80


	//   ....[2]....
        /*00a8*/ 	.word	0x000038f0


	//   ....[3]....
        /*00ac*/ 	.word	0x00003ff0


	//   ....[4]....
        /*00b0*/ 	.word	0x000043f0


	//   ....[5]....
        /*00b4*/ 	.word	0x000045c0


	//----- nvinfo : EIATTR_CRS_STACK_SIZE
	.align		4
.L_103:
        /*00b8*/ 	.byte	0x04, 0x1e
        /*00ba*/ 	.short	(.L_105 - .L_104)
.L_104:
        /*00bc*/ 	.word	0x00000000


	//----- nvinfo : EIATTR_CBANK_PARAM_SIZE
	.align		4
.L_105:
        /*00c0*/ 	.byte	0x03, 0x19
        /*00c2*/ 	.short	0x0030


	//----- nvinfo : EIATTR_PARAM_CBANK
	.align		4
        /*00c4*/ 	.byte	0x04, 0x0a
        /*00c6*/ 	.short	(.L_107 - .L_106)
	.align		4
.L_106:
        /*00c8*/ 	.word	index@(.nv.constant0._Z16reduceWeightMeanPdS_S_S_iiii)
        /*00cc*/ 	.short	0x0380
        /*00ce*/ 	.short	0x0030


	//----- nvinfo : EIATTR_SW_WAR
	.align		4
.L_107:
        /*00d0*/ 	.byte	0x04, 0x36
        /*00d2*/ 	.short	(.L_109 - .L_108)
.L_108:
        /*00d4*/ 	.word	0x00000008
.L_109:


//--------------------- .nv.callgraph             --------------------------
	.section	.nv.callgraph,"",@"SHT_CUDA_CALLGRAPH"
	.align	4
	.sectionentsize	8
	.align		4
        /*0000*/ 	.word	0x00000000
	.align		4
        /*0004*/ 	.word	0xffffffff
	.align		4
        /*0008*/ 	.word	0x00000000
	.align		4
        /*000c*/ 	.word	0xfffffffe
	.align		4
        /*0010*/ 	.word	0x00000000
	.align		4
        /*0014*/ 	.word	0xfffffffd
	.align		4
        /*0018*/ 	.word	0x00000000
	.align		4
        /*001c*/ 	.word	0xfffffffc


//--------------------- .text._Z5mStepPKdS0_PdS1_iii --------------------------
	.section	.text._Z5mStepPKdS0_PdS1_iii,"ax",@progbits
	.align	128
        .global         _Z5mStepPKdS0_PdS1_iii
        .type           _Z5mStepPKdS0_PdS1_iii,@function
        .size           _Z5mStepPKdS0_PdS1_iii,(.L_x_179 - _Z5mStepPKdS0_PdS1_iii)
        .other          _Z5mStepPKdS0_PdS1_iii,@"STO_CUDA_ENTRY STV_DEFAULT"
_Z5mStepPKdS0_PdS1_iii:
.text._Z5mStepPKdS0_PdS1_iii:
[----:B------:R-:W-:Y:S01]  /*0000*/  LDC R1, c[0x0][0x37c] ;  /* 0x0000df00ff017b82 */ /* 0x000fe20000000800 */
[----:B------:R-:W0:Y:S01]  /*0010*/  LDCU.64 UR8, c[0x0][0x3a0] ;  /* 0x00007400ff0877ac */ /* 0x000e220008000a00 */
[----:B------:R-:W1:Y:S06]  /*0020*/  S2R R3, SR_TID.X ;  /* 0x0000000000037919 */ /* 0x000e6c0000002100 */
[----:B------:R-:W1:Y:S01]  /*0030*/  S2UR UR4, SR_CTAID.X ;  /* 0x00000000000479c3 */ /* 0x000e620000002500 */
[----:B------:R-:W2:Y:S07]  /*0040*/  LDCU.64 UR12, c[0x0][0x358] ;  /* 0x00006b00ff0c77ac */ /* 0x000eae0008000a00 */
[----:B------:R-:W1:Y:S01]  /*0050*/  LDC R10, c[0x0][0x360] ;  /* 0x0000d800ff0a7b82 */ /* 0x000e620000000800 */
[----:B0-----:R-:W-:-:S04]  /*0060*/  UISETP.GE.AND UP0, UPT, UR8, 0x1, UPT ;  /* 0x000000010800788c */ /* 0x001fc8000bf06270 */
[----:B------:R-:W-:Y:S01]  /*0070*/  UISETP.LT.OR UP0, UPT, UR9, 0x1, !UP0 ;  /* 0x000000010900788c */ /* 0x000fe2000c701670 */
[----:B-1----:R-:W-:-:S08]  /*0080*/  IMAD R10, R10, UR4, R3 ;  /* 0x000000040a0a7c24 */ /* 0x002fd0000f8e0203 */
[----:B--2---:R-:W-:Y:S05]  /*0090*/  BRA.U UP0, `(.L_x_0) ;  /* 0x0000000500207547 */ /* 0x004fea000b800000 */
[----:B------:R-:W-:Y:S02]  /*00a0*/  ULOP3.LUT UR9, UR8, 0x7, URZ, 0xc0, !UPT ;  /* 0x0000000708097892 */ /* 0x000fe4000f8ec0ff */
[----:B------:R-:W-:Y:S02]  /*00b0*/  ULOP3.LUT UR10, UR8, 0x3, URZ, 0xc0, !UPT ;  /* 0x00000003080a7892 */ /* 0x000fe4000f8ec0ff */
[----:B------:R-:W-:Y:S02]  /*00c0*/  UIADD3 UR4, UPT, UPT, UR9, -0x1, URZ ;  /* 0xffffffff09047890 */ /* 0x000fe4000fffe0ff */
[----:B------:R-:W-:Y:S02]  /*00d0*/  ULOP3.LUT UR7, UR8, 0x7ffffff8, URZ, 0xc0, !UPT ;  /* 0x7ffffff808077892 */ /* 0x000fe4000f8ec0ff */
[----:B------:R-:W-:-:S03]  /*00e0*/  UISETP.GE.U32.AND UP0, UPT, UR4, 0x3, UPT ;  /* 0x000000030400788c */ /* 0x000fc6000bf06070 */
[----:B------:R-:W-:-:S08]  /*00f0*/  UMOV UR4, URZ ;  /* 0x000000ff00047c82 */ /* 0x000fd00008000000 */
.L_x_6:
[----:B012---:R-:W0:Y:S01]  /*0100*/  LDC R3, c[0x0][0x3a4] ;  /* 0x0000e900ff037b82 */ /* 0x007e220000000800 */
[----:B------:R-:W-:Y:S01]  /*0110*/  UMOV UR5, URZ ;  /* 0x000000ff00057c82 */ /* 0x000fe20008000000 */
[----:B0-----:R-:W-:Y:S01]  /*0120*/  IMAD R0, R10, R3, UR4 ;  /* 0x000000040a007e24 */ /* 0x001fe2000f8e0203 */
[----:B------:R-:W-:-:S06]  /*0130*/  UIADD3 UR4, UPT, UPT, UR4, 0x1, URZ ;  /* 0x0000000104047890 */ /* 0x000fcc000fffe0ff */
[----:B------:R-:W-:-:S13]  /*0140*/  ISETP.NE.AND P0, PT, R3, UR4, PT ;  /* 0x0000000403007c0c */ /* 0x000fda000bf05270 */
.L_x_5:
[----:B0-----:R-:W0:Y:S01]  /*0150*/  LDCU UR8, c[0x0][0x3a0] ;  /* 0x00007400ff0877ac */ /* 0x001e220008000800 */
[----:B------:R-:W-:Y:S01]  /*0160*/  MOV R7, UR5 ;  /* 0x0000000500077c02 */ /* 0x000fe20008000f00 */
[----:B------:R-:W-:Y:S01]  /*0170*/  UIADD3 UR5, UPT, UPT, UR5, 0x1, URZ ;  /* 0x0000000105057890 */ /* 0x000fe2000fffe0ff */
[----:B------:R-:W-:Y:S01]  /*0180*/  UMOV UR6, URZ ;  /* 0x000000ff00067c82 */ /* 0x000fe20008000000 */
[----:B0-----:R-:W-:Y:S02]  /*0190*/  UISETP.GE.U32.AND UP2, UPT, UR8, 0x8, UPT ;  /* 0x000000080800788c */ /* 0x001fe4000bf46070 */
[----:B------:R-:W-:Y:S01]  /*01a0*/  IMAD R7, R0, UR8, R7 ;  /* 0x0000000800077c24 */ /* 0x000fe2000f8e0207 */
[----:B------:R-:W-:-:S06]  /*01b0*/  UISETP.NE.AND UP1, UPT, UR5, UR8, UPT ;  /* 0x000000080500728c */ /* 0x000fcc000bf25270 */
[----:B-12---:R-:W-:Y:S05]  /*01c0*/  BRA.U !UP2, `(.L_x_1) ;  /* 0x000000010a447547 */ /* 0x006fea000b800000 */
[----:B------:R-:W0:Y:S01]  /*01d0*/  LDC.64 R4, c[0x0][0x398] ;  /* 0x0000e600ff047b82 */ /* 0x000e220000000a00 */
[----:B------:R-:W-:-:S05]  /*01e0*/  UMOV UR6, URZ ;  /* 0x000000ff00067c82 */ /* 0x000fca0008000000 */
.L_x_2:
[----:B-1----:R-:W-:Y:S01]  /*01f0*/  MOV R2, UR6 ;  /* 0x0000000600027c02 */ /* 0x002fe20008000f00 */
[----:B------:R-:W-:-:S04]  /*0200*/  UIADD3 UR6, UPT, UPT, UR6, 0x8, URZ ;  /* 0x0000000806067890 */ /* 0x000fc8000fffe0ff */
[----:B------:R-:W-:Y:S01]  /*0210*/  IMAD R3, R7, UR8, R2 ;  /* 0x0000000807037c24 */ /* 0x000fe2000f8e0202 */
[----:B------:R-:W-:-:S03]  /*0220*/  UISETP.NE.AND UP2, UPT, UR6, UR7, UPT ;  /* 0x000000070600728c */ /* 0x000fc6000bf45270 */
[----:B0-----:R-:W-:-:S05]  /*0230*/  IMAD.WIDE R2, R3, 0x8, R4 ;  /* 0x0000000803027825 */ /* 0x001fca00078e0204 */
[----:B------:R1:W-:Y:S04]  /*0240*/  STG.E.64 desc[UR12][R2.64], RZ ;  /* 0x000000ff02007986 */ /* 0x0003e8000c101b0c */
[----:B------:R1:W-:Y:S04]  /*0250*/  STG.E.64 desc[UR12][R2.64+0x8], RZ ;  /* 0x000008ff02007986 */ /* 0x0003e8000c101b0c */
[----:B------:R1:W-:Y:S04]  /*0260*/  STG.E.64 desc[UR12][R2.64+0x10], RZ ;  /* 0x000010ff02007986 */ /* 0x0003e8000c101b0c */
[----:B------:R1:W-:Y:S04]  /*0270*/  STG.E.64 desc[UR12][R2.64+0x18], RZ ;  /* 0x000018ff02007986 */ /* 0x0003e8000c101b0c */
[----:B------:R1:W-:Y:S04]  /*0280*/  STG.E.64 desc[UR12][R2.64+0x20], RZ ;  /* 0x000020ff02007986 */ /* 0x0003e8000c101b0c */
[----:B------:R1:W-:Y:S04]  /*0290*/  STG.E.64 desc[UR12][R2.64+0x28], RZ ;  /* 0x000028ff02007986 */ /* 0x0003e8000c101b0c */
[----:B------:R1:W-:Y:S04]  /*02a0*/  STG.E.64 desc[UR12][R2.64+0x30], RZ ;  /* 0x000030ff02007986 */ /* 0x0003e8000c101b0c */
[----:B------:R1:W-:Y:S01]  /*02b0*/  STG.E.64 desc[UR12][R2.64+0x38], RZ ;  /* 0x000038ff02007986 */ /* 0x0003e2000c101b0c */
[----:B------:R-:W-:Y:S05]  /*02c0*/  BRA.U UP2, `(.L_x_2) ;  /* 0xfffffffd02c87547 */ /* 0x000fea000b83ffff */
[----:B------:R-:W-:-:S05]  /*02d0*/  UMOV UR6, UR7 ;  /* 0x0000000700067c82 */ /* 0x000fca0008000000 */
.L_x_1:
[----:B------:R-:W-:-:S09]  /*02e0*/  UISETP.NE.AND UP2, UPT, UR9, URZ, UPT ;  /* 0x000000ff0900728c */ /* 0x000fd2000bf45270 */
[----:B------:R-:W-:Y:S05]  /*02f0*/  BRA.U !UP2, `(.L_x_3) ;  /* 0x000000010a807547 */ /* 0x000fea000b800000 */
[----:B------:R-:W-:Y:S01]  /*0300*/  UISETP.NE.AND UP2, UPT, UR10, URZ, UPT ;  /* 0x000000ff0a00728c */ /* 0x000fe2000bf45270 */
[----:B------:R-:W-:Y:S10]  /*0310*/  BRA.U !UP0, `(.L_x_4) ;  /* 0x0000000108247547 */ /* 0x000ff4000b800000 */
[----:B-1----:R-:W0:Y:S01]  /*0320*/  LDC.64 R2, c[0x0][0x398] ;  /* 0x0000e600ff027b82 */ /* 0x002e220000000a00 */
[----:B------:R-:W-:Y:S01]  /*0330*/  IMAD.U32 R4, RZ, RZ, UR6 ;  /* 0x00000006ff047e24 */ /* 0x000fe2000f8e00ff */
[----:B------:R-:W-:-:S03]  /*0340*/  UIADD3 UR6, UPT, UPT, UR6, 0x4, URZ ;  /* 0x0000000406067890 */ /* 0x000fc6000fffe0ff */
[----:B------:R-:W-:-:S04]  /*0350*/  IMAD R5, R7, UR8, R4 ;  /* 0x0000000807057c24 */ /* 0x000fc8000f8e0204 */
[----:B0-----:R-:W-:-:S05]  /*0360*/  IMAD.WIDE R2, R5, 0x8, R2 ;  /* 0x0000000805027825 */ /* 0x001fca00078e0202 */
[----:B------:R0:W-:Y:S04]  /*0370*/  STG.E.64 desc[UR12][R2.64], RZ ;  /* 0x000000ff02007986 */ /* 0x0001e8000c101b0c */
[----:B------:R0:W-:Y:S04]  /*0380*/  STG.E.64 desc[UR12][R2.64+0x8], RZ ;  /* 0x000008ff02007986 */ /* 0x0001e8000c101b0c */
[----:B------:R0:W-:Y:S04]  /*0390*/  STG.E.64 desc[UR12][R2.64+0x10], RZ ;  /* 0x000010ff02007986 */ /* 0x0001e8000c101b0c */
[----:B------:R0:W-:Y:S02]  /*03a0*/  STG.E.64 desc[UR12][R2.64+0x18], RZ ;  /* 0x000018ff02007986 */ /* 0x0001e4000c101b0c */
.L_x_4:
[----:B------:R-:W-:Y:S05]  /*03b0*/  BRA.U !UP2, `(.L_x_3) ;  /* 0x000000010a507547 */ /* 0x000fea000b800000 */
[----:B------:R-:W-:Y:S01]  /*03c0*/  UISETP.NE.AND UP2, UPT, UR10, 0x1, UPT ;  /* 0x000000010a00788c */ /* 0x000fe2000bf45270 */
[----:B01----:R-:W-:Y:S01]  /*03d0*/  MOV R2, UR6 ;  /* 0x0000000600027c02 */ /* 0x003fe20008000f00 */
[----:B------:R-:W-:-:S04]  /*03e0*/  ULOP3.LUT UP3, URZ, UR8, 0x1, URZ, 0xc0, !UPT ;  /* 0x0000000108ff7892 */ /* 0x000fc8000f86c0ff */
[----:B------:R-:W-:Y:S02]  /*03f0*/  PLOP3.LUT P1, PT, PT, PT, UP2, 0x80, 0x8 ;  /* 0x000000000008781c */ /* 0x000fe40003f2f028 */
[----:B------:R-:W-:-:S03]  /*0400*/  PLOP3.LUT P2, PT, PT, PT, UP3, 0x80, 0x8 ;  /* 0x000000000008781c */ /* 0x000fc60003f4f038 */
[----:B------:R-:W0:Y:S02]  /*0410*/  @UP2 LDCU.64 UR14, c[0x0][0x398] ;  /* 0x00007300ff0e27ac */ /* 0x000e240008000a00 */
[----:B------:R-:W1:Y:S01]  /*0420*/  @UP3 LDCU.64 UR16, c[0x0][0x398] ;  /* 0x00007300ff1037ac */ /* 0x000e620008000a00 */
[----:B------:R-:W-:-:S05]  /*0430*/  @UP2 UIADD3 UR6, UPT, UPT, UR6, 0x2, URZ ;  /* 0x0000000206062890 */ /* 0x000fca000fffe0ff */
[C---:B------:R-:W-:Y:S02]  /*0440*/  @P1 IMAD R9, R7.reuse, UR8, R2 ;  /* 0x0000000807091c24 */ /* 0x040fe4000f8e0202 */
[----:B------:R-:W-:Y:S01]  /*0450*/  IMAD.U32 R6, RZ, RZ, UR6 ;  /* 0x00000006ff067e24 */ /* 0x000fe2000f8e00ff */
[----:B0-----:R-:W-:Y:S01]  /*0460*/  MOV R4, UR14 ;  /* 0x0000000e00047c02 */ /* 0x001fe20008000f00 */
[----:B------:R-:W-:Y:S02]  /*0470*/  IMAD.U32 R5, RZ, RZ, UR15 ;  /* 0x0000000fff057e24 */ /* 0x000fe4000f8e00ff */
[----:B------:R-:W-:Y:S01]  /*0480*/  @P2 IMAD R7, R7, UR8, R6 ;  /* 0x0000000807072c24 */ /* 0x000fe2000f8e0206 */
[----:B-1----:R-:W-:Y:S01]  /*0490*/  MOV R2, UR16 ;  /* 0x0000001000027c02 */ /* 0x002fe20008000f00 */
[----:B------:R-:W-:Y:S01]  /*04a0*/  @P1 IMAD.WIDE R4, R9, 0x8, R4 ;  /* 0x0000000809041825 */ /* 0x000fe200078e0204 */
[----:B------:R-:W-:-:S04]  /*04b0*/  MOV R3, UR17 ;  /* 0x0000001100037c02 */ /* 0x000fc80008000f00 */
[----:B------:R2:W-:Y:S01]  /*04c0*/  @P1 STG.E.64 desc[UR12][R4.64], RZ ;  /* 0x000000ff04001986 */ /* 0x0005e2000c101b0c */
[----:B------:R-:W-:-:S03]  /*04d0*/  @P2 IMAD.WIDE R2, R7, 0x8, R2 ;  /* 0x0000000807022825 */ /* 0x000fc600078e0202 */
[----:B------:R2:W-:Y:S04]  /*04e0*/  @P1 STG.E.64 desc[UR12][R4.64+0x8], RZ ;  /* 0x000008ff04001986 */ /* 0x0005e8000c101b0c */
[----:B------:R2:W-:Y:S02]  /*04f0*/  @P2 STG.E.64 desc[UR12][R2.64], RZ ;  /* 0x000000ff02002986 */ /* 0x0005e4000c101b0c */
.L_x_3:
[----:B------:R-:W-:Y:S05]  /*0500*/  BRA.U UP1, `(.L_x_5) ;  /* 0xfffffffd01107547 */ /* 0x000fea000b83ffff */
[----:B------:R-:W-:Y:S05]  /*0510*/  @P0 BRA `(.L_x_6) ;  /* 0xfffffff800f80947 */ /* 0x000fea000383ffff */
.L_x_0:
[----:B------:R-:W3:Y:S02]  /*0520*/  LDCU UR4, c[0x0][0x3a8] ;  /* 0x00007500ff0477ac */ /* 0x000ee40008000800 */
[----:B---3--:R-:W-:-:S13]  /*0530*/  ISETP.GE.AND P0, PT, R10, UR4, PT ;  /* 0x000000040a007c0c */ /* 0x008fda000bf06270 */
[----:B------:R-:W-:Y:S05]  /*0540*/  @P0 EXIT ;  /* 0x000000000000094d */ /* 0x000fea0003800000 */
[----:B------:R-:W3:Y:S02]  /*0550*/  LDCU UR4, c[0x0][0x3a4] ;  /* 0x00007480ff0477ac */ /* 0x000ee40008000800 */
[----:B---3--:R-:W-:-:S04]  /*0560*/  UISETP.LT.AND UP0, UPT, UR4, UR8, UPT ;  /* 0x000000080400728c */ /* 0x008fc8000bf01270 */
[----:B------:R-:W-:-:S04]  /*0570*/  USEL UR4, UR4, UR8, UP0 ;  /* 0x0000000804047287 */ /* 0x000fc80008000000 */
[----:B------:R-:W-:-:S06]  /*0580*/  UISETP.GE.AND UP0, UPT, UR4, 0x1, UPT ;  /* 0x000000010400788c */ /* 0x000fcc000bf06270 */
[----:B------:R-:W-:-:S13]  /*0590*/  PLOP3.LUT P0, PT, PT, PT, UP0, 0x80, 0x8 ;  /* 0x000000000008781c */ /* 0x000fda0003f0f008 */
[----:B------:R-:W-:Y:S05]  /*05a0*/  @!P0 EXIT ;  /* 0x000000000000894d */ /* 0x000fea0003800000 */
[----:B------:R-:W3:Y:S01]  /*05b0*/  LDCU.64 UR4, c[0x0][0x398] ;  /* 0x00007300ff0477ac */ /* 0x000ee20008000a00 */
[----:B------:R-:W-:Y:S01]  /*05c0*/  IMAD R8, R10, UR8, RZ ;  /* 0x000000080a087c24 */ /* 0x000fe2000f8e02ff */
[----:B------:R-:W-:Y:S02]  /*05d0*/  ULOP3.LUT UR11, UR8, 0x7ffffff8, URZ, 0xc0, !UPT ;  /* 0x7ffffff8080b7892 */ /* 0x000fe4000f8ec0ff */
[----:B------:R-:W-:Y:S02]  /*05e0*/  ULOP3.LUT UR9, UR8, 0x7, URZ, 0xc0, !UPT ;  /* 0x0000000708097892 */ /* 0x000fe4000f8ec0ff */
[----:B------:R-:W-:Y:S02]  /*05f0*/  ULOP3.LUT UR10, UR8, 0x3, URZ, 0xc0, !UPT ;  /* 0x00000003080a7892 */ /* 0x000fe4000f8ec0ff */
[----:B------:R-:W-:Y:S02]  /*0600*/  UIADD3 UR7, UPT, UPT, -UR11, URZ, URZ ;  /* 0x000000ff0b077290 */ /* 0x000fe4000fffe1ff */
[----:B---3--:R-:W-:-:S04]  /*0610*/  UIADD3 UR4, UP0, UPT, UR4, 0x20, URZ ;  /* 0x0000002004047890 */ /* 0x008fc8000ff1e0ff */
[----:B------:R-:W-:-:S12]  /*0620*/  UIADD3.X UR5, UPT, UPT, URZ, UR5, URZ, UP0, !UPT ;  /* 0x00000005ff057290 */ /* 0x000fd800087fe4ff */
.L_x_14:
[----:B---3--:R-:W3:Y:S01]  /*0630*/  LDCU UR6, c[0x0][0x3a0] ;  /* 0x00007400ff0677ac */ /* 0x008ee20008000800 */
[----:B--2---:R-:W-:Y:S02]  /*0640*/  IMAD.MOV.U32 R5, RZ, RZ, RZ ;  /* 0x000000ffff057224 */ /* 0x004fe400078e00ff */
[----:B-1-3-5:R-:W-:-:S07]  /*0650*/  IMAD R6, R10, UR6, RZ ;  /* 0x000000060a067c24 */ /* 0x02afce000f8e02ff */
.L_x_13:
[----:B--2--5:R-:W2:Y:S01]  /*0660*/  LDC.64 R22, c[0x0][0x388] ;  /* 0x0000e200ff167b82 */ /* 0x024ea20000000a00 */
[----:B0-----:R-:W0:Y:S02]  /*0670*/  LDCU.64 UR14, c[0x0][0x3a0] ;  /* 0x00007400ff0e77ac */ /* 0x001e240008000a00 */
[----:B01----:R-:W-:-:S04]  /*0680*/  IMAD R3, R10, UR15, R5 ;  /* 0x0000000f0a037c24 */ /* 0x003fc8000f8e0205 */
[----:B--2---:R-:W-:Y:S02]  /*0690*/  IMAD.WIDE R22, R3, 0x8, R22 ;  /* 0x0000000803167825 */ /* 0x004fe400078e0216 */
[----:B------:R-:W0:Y:S04]  /*06a0*/  LDC.64 R2, c[0x0][0x390] ;  /* 0x0000e400ff027b82 */ /* 0x000e280000000a00 */
[----:B------:R-:W5:Y:S01]  /*06b0*/  LDG.E.64 R22, desc[UR12][R22.64] ;  /* 0x0000000c16167981 */ /* 0x000f62000c1e1b00 */
[C---:B------:R-:W-:Y:S01]  /*06c0*/  IMAD R4, R5.reuse, UR14, RZ ;  /* 0x0000000e05047c24 */ /* 0x040fe2000f8e02ff */
[----:B------:R-:W-:-:S04]  /*06d0*/  IADD3 R5, PT, PT, R5, 0x1, RZ ;  /* 0x0000000105057810 */ /* 0x000fc80007ffe0ff */
[----:B------:R-:W-:Y:S01]  /*06e0*/  ISETP.NE.AND P0, PT, R5, UR15, PT ;  /* 0x0000000f05007c0c */ /* 0x000fe2000bf05270 */
[----:B0-----:R-:W-:-:S03]  /*06f0*/  IMAD.WIDE.U32 R2, R4, 0x8, R2 ;  /* 0x0000000804027825 */ /* 0x001fc600078e0002 */
[----:B------:R-:W-:-:S04]  /*0700*/  IADD3 R2, P1, PT, R2, 0x20, RZ ;  /* 0x0000002002027810 */ /* 0x000fc80007f3e0ff */
[----:B------:R-:W-:Y:S01]  /*0710*/  IADD3.X R0, PT, PT, RZ, R3, RZ, P1, !PT ;  /* 0x00000003ff007210 */ /* 0x000fe20000ffe4ff */
[----:B---3--:R-:W-:-:S08]  /*0720*/  IMAD.MOV.U32 R3, RZ, RZ, RZ ;  /* 0x000000ffff037224 */ /* 0x008fd000078e00ff */
.L_x_12:
[----:B0-2---:R-:W0:Y:S01]  /*0730*/  LDC.64 R20, c[0x0][0x3a0] ;  /* 0x0000e800ff147b82 */ /* 0x005e220000000a00 */
[-C--:B------:R-:W-:Y:S01]  /*0740*/  IADD3 R15, PT, PT, R4, R3.reuse, RZ ;  /* 0x00000003040f7210 */ /* 0x080fe20007ffe0ff */
[----:B------:R-:W-:Y:S01]  /*0750*/  HFMA2 R9, -RZ, RZ, 0, 0 ;  /* 0x00000000ff097431 */ /* 0x000fe200000001ff */
[----:B---3--:R-:W-:Y:S01]  /*0760*/  IADD3 R13, PT, PT, R6, R3, RZ ;  /* 0x00000003060d7210 */ /* 0x008fe20007ffe0ff */
[----:B------:R-:W-:-:S04]  /*0770*/  VIADD R3, R3, 0x1 ;  /* 0x0000000103037836 */ /* 0x000fc80000000000 */
[----:B-1----:R-:W1:Y:S08]  /*0780*/  LDC.64 R18, c[0x0][0x390] ;  /* 0x0000e400ff127b82 */ /* 0x002e700000000a00 */
[----:B------:R-:W2:Y:S01]  /*0790*/  LDC.64 R16, c[0x0][0x380] ;  /* 0x0000e000ff107b82 */ /* 0x000ea20000000a00 */
[----:B0-----:R-:W-:Y:S01]  /*07a0*/  ISETP.GE.U32.AND P2, PT, R20, 0x8, PT ;  /* 0x000000081400780c */ /* 0x001fe20003f46070 */
[----:B------:R-:W-:Y:S01]  /*07b0*/  IMAD R7, R8, R21, R15 ;  /* 0x0000001508077224 */ /* 0x000fe200078e020f */
[----:B------:R-:W-:-:S03]  /*07c0*/  ISETP.NE.AND P1, PT, R3, R20, PT ;  /* 0x000000140300720c */ /* 0x000fc60003f25270 */
[----:B------:R-:W-:Y:S02]  /*07d0*/  IMAD R7, R7, R20, RZ ;  /* 0x0000001407077224 */ /* 0x000fe400078e02ff */
[----:B-1----:R-:W-:-:S04]  /*07e0*/  IMAD.WIDE.U32 R14, R15, 0x8, R18 ;  /* 0x000000080f0e7825 */ /* 0x002fc800078e0012 */
[----:B--2---:R-:W-:Y:S02]  /*07f0*/  IMAD.WIDE R12, R13, 0x8, R16 ;  /* 0x000000080d0c7825 */ /* 0x004fe400078e0210 */
[----:B------:R-:W-:Y:S05]  /*0800*/  @!P2 BRA `(.L_x_7) ;  /* 0x000000040084a947 */ /* 0x000fea0003800000 */
[----:B------:R-:W-:Y:S01]  /*0810*/  MOV R9, R7 ;  /* 0x0000000700097202 */ /* 0x000fe20000000f00 */
[----:B------:R-:W-:Y:S01]  /*0820*/  IMAD.MOV.U32 R26, RZ, RZ, R2 ;  /* 0x000000ffff1a7224 */ /* 0x000fe200078e0002 */
[----:B------:R-:W-:Y:S01]  /*0830*/  MOV R27, R0 ;  /* 0x00000000001b7202 */ /* 0x000fe20000000f00 */
[----:B------:R-:W-:Y:S01]  /*0840*/  IMAD.U32 R21, RZ, RZ, UR7 ;  /* 0x00000007ff157e24 */ /* 0x000fe2000f8e00ff */
[----:B------:R-:W-:-:S07]  /*0850*/  MOV R11, R6 ;  /* 0x00000006000b7202 */ /* 0x000fce0000000f00 */
.L_x_8:
[----:B------:R-:W2:Y:S01]  /*0860*/  LDG.E.64 R38, desc[UR12][R12.64] ;  /* 0x0000000c0c267981 */ /* 0x000ea2000c1e1b00 */
[----:B------:R-:W-:-:S03]  /*0870*/  IMAD.WIDE R24, R11, 0x8, R16 ;  /* 0x000000080b187825 */ /* 0x000fc600078e0210 */
[----:B------:R-:W2:Y:S01]  /*0880*/  LDG.E.64 R36, desc[UR12][R14.64] ;  /* 0x0000000c0e247981 */ /* 0x000ea2000c1e1b00 */
[----:B-1----:R-:W-:Y:S02]  /*0890*/  MOV R28, UR4 ;  /* 0x00000004001c7c02 */ /* 0x002fe40008000f00 */
[----:B------:R-:W-:Y:S01]  /*08a0*/  MOV R29, UR5 ;  /* 0x00000005001d7c02 */ /* 0x000fe20008000f00 */
[----:B------:R-:W3:Y:S04]  /*08b0*/  LDG.E.64 R34, desc[UR12][R24.64] ;  /* 0x0000000c18227981 */ /* 0x000ee8000c1e1b00 */
[----:B------:R-:W3:Y:S01]  /*08c0*/  LDG.E.64 R32, desc[UR12][R26.64+-0x20] ;  /* 0xffffe00c1a207981 */ /* 0x000ee2000c1e1b00 */
[----:B------:R-:W-:-:S05]  /*08d0*/  IMAD.WIDE R28, R9, 0x8, R28 ;  /* 0x00000008091c7825 */ /* 0x000fca00078e021c */
[----:B------:R-:W4:Y:S01]  /*08e0*/  LDG.E.64 R30, desc[UR12][R28.64+-0x20] ;  /* 0xffffe00c1c1e7981 */ /* 0x000f22000c1e1b00 */
[----:B--2---:R-:W-:Y:S02]  /*08f0*/  DADD R36, R38, -R36 ;  /* 0x0000000026247229 */ /* 0x004fe40000000824 */
[----:B---3--:R-:W-:-:S06]  /*0900*/  DADD R32, R34, -R32 ;  /* 0x0000000022207229 */ /* 0x008fcc0000000820 */
[----:B-----5:R-:W-:-:S08]  /*0910*/  DMUL R36, R22, R36 ;  /* 0x0000002416247228 */ /* 0x020fd00000000000 */
[----:B----4-:R-:W-:Y:S01]  /*0920*/  DFMA R40, R32, R36, R30 ;  /* 0x000000242028722b */ /* 0x010fe2000000001e */
[----:B------:R-:W2:Y:S06]  /*0930*/  LDG.E.64 R30, desc[UR12][R28.64+-0x18] ;  /* 0xffffe80c1c1e7981 */ /* 0x000eac000c1e1b00 */
[----:B------:R0:W-:Y:S04]  /*0940*/  STG.E.64 desc[UR12][R28.64+-0x20], R40 ;  /* 0xffffe0281c007986 */ /* 0x0001e8000c101b0c */
[----:B------:R-:W3:Y:S04]  /*0950*/  LDG.E.64 R38, desc[UR12][R12.64] ;  /* 0x0000000c0c267981 */ /* 0x000ee8000c1e1b00 */
[----:B------:R-:W3:Y:S04]  /*0960*/  LDG.E.64 R36, desc[UR12][R14.64] ;  /* 0x0000000c0e247981 */ /* 0x000ee8000c1e1b00 */
[----:B------:R-:W4:Y:S04]  /*0970*/  LDG.E.64 R34, desc[UR12][R24.64+0x8] ;  /* 0x0000080c18227981 */ /* 0x000f28000c1e1b00 */
[----:B------:R-:W4:Y:S01]  /*0980*/  LDG.E.64 R32, desc[UR12][R26.64+-0x18] ;  /* 0xffffe80c1a207981 */ /* 0x000f22000c1e1b00 */
[----:B---3--:R-:W-:-:S02]  /*0990*/  DADD R36, R38, -R36 ;  /* 0x0000000026247229 */ /* 0x008fc40000000824 */
[----:B----4-:R-:W-:-:S06]  /*09a0*/  DADD R32, R34, -R32 ;  /* 0x0000000022207229 */ /* 0x010fcc0000000820 */
[----:B------:R-:W-:-:S08]  /*09b0*/  DMUL R36, R22, R36 ;  /* 0x0000002416247228 */ /* 0x000fd00000000000 */
[----:B--2---:R-:W-:Y:S01]  /*09c0*/  DFMA R42, R32, R36, R30 ;  /* 0x00000024202a722b */ /* 0x004fe2000000001e */
[----:B------:R-:W0:Y:S06]  /*09d0*/  LDG.E.64 R30, desc[UR12][R28.64+-0x10] ;  /* 0xfffff00c1c1e7981 */ /* 0x000e2c000c1e1b00 */
[----:B------:R1:W-:Y:S04]  /*09e0*/  STG.E.64 desc[UR12][R28.64+-0x18], R42 ;  /* 0xffffe82a1c007986 */ /* 0x0003e8000c101b0c */
[----:B------:R-:W2:Y:S04]  /*09f0*/  LDG.E.64 R38, desc[UR12][R12.64] ;  /* 0x0000000c0c267981 */ /* 0x000ea8000c1e1b00 */
[----:B------:R-:W2:Y:S04]  /*0a00*/  LDG.E.64 R36, desc[UR12][R14.64] ;  /* 0x0000000c0e247981 */ /* 0x000ea8000c1e1b00 */
[----:B------:R-:W3:Y:S04]  /*0a10*/  LDG.E.64 R34, desc[UR12][R24.64+0x10] ;  /* 0x0000100c18227981 */ /* 0x000ee8000c1e1b00 */
[----:B------:R-:W3:Y:S01]  /*0a20*/  LDG.E.64 R32, desc[UR12][R26.64+-0x10] ;  /* 0xfffff00c1a207981 */ /* 0x000ee2000c1e1b00 */
[----:B--2---:R-:W-:-:S02]  /*0a30*/  DADD R36, R38, -R36 ;  /* 0x0000000026247229 */ /* 0x004fc40000000824 */
[----:B---3--:R-:W-:-:S06]  /*0a40*/  DADD R32, R34, -R32 ;  /* 0x0000000022207229 */ /* 0x008fcc0000000820 */
[----:B------:R-:W-:-:S08]  /*0a50*/  DMUL R36, R22, R36 ;  /* 0x0000002416247228 */ /* 0x000fd00000000000 */
[----:B0-----:R-:W-:Y:S01]  /*0a60*/  DFMA R40, R32, R36, R30 ;  /* 0x000000242028722b */ /* 0x001fe2000000001e */
[----:B------:R-:W1:Y:S06]  /*0a70*/  LDG.E.64 R30, desc[UR12][R28.64+-0x8] ;  /* 0xfffff80c1c1e7981 */ /* 0x000e6c000c1e1b00 */
        /* <DEDUP_REMOVED lines=8> */
[----:B-1----:R-:W-:Y:S01]  /*0b00*/  DFMA R42, R32, R36, R30 ;  /* 0x00000024202a722b */ /* 0x002fe2000000001e */
        /* <DEDUP_REMOVED lines=8> */
[----:B------:R-:W-:Y:S01]  /*0b90*/  DMUL R36, R22, R36 ;  /* 0x0000002416247228 */ /* 0x000fe20000000000 */
[----:B------:R-:W1:Y:S07]  /*0ba0*/  LDG.E.64 R34, desc[UR12][R28.64+0x8] ;  /* 0x0000080c1c227981 */ /* 0x000e6e000c1e1b00 */
[----:B0-----:R-:W-:-:S07]  /*0bb0*/  DFMA R40, R32, R36, R30 ;  /* 0x000000242028722b */ /* 0x001fce000000001e */
[----:B------:R0:W-:Y:S04]  /*0bc0*/  STG.E.64 desc[UR12][R28.64], R40 ;  /* 0x000000281c007986 */ /* 0x0001e8000c101b0c */
[----:B------:R-:W2:Y:S04]  /*0bd0*/  LDG.E.64 R38, desc[UR12][R12.64] ;  /* 0x0000000c0c267981 */ /* 0x000ea8000c1e1b00 */
[----:B------:R-:W2:Y:S04]  /*0be0*/  LDG.E.64 R36, desc[UR12][R14.64] ;  /* 0x0000000c0e247981 */ /* 0x000ea8000c1e1b00 */
[----:B------:R-:W3:Y:S04]  /*0bf0*/  LDG.E.64 R30, desc[UR12][R24.64+0x28] ;  /* 0x0000280c181e7981 */ /* 0x000ee8000c1e1b00 */
[----:B------:R-:W3:Y:S01]  /*0c00*/  LDG.E.64 R32, desc[UR12][R26.64+0x8] ;  /* 0x0000080c1a207981 */ /* 0x000ee2000c1e1b00 */
[----:B--2---:R-:W-:-:S03]  /*0c10*/  DADD R36, R38, -R36 ;  /* 0x0000000026247229 */ /* 0x004fc60000000824 */
[----:B------:R-:W0:Y:S01]  /*0c20*/  LDG.E.64 R38, desc[UR12][R28.64+0x10] ;  /* 0x0000100c1c267981 */ /* 0x000e22000c1e1b00 */
[----:B---3--:R-:W-:-:S04]  /*0c30*/  DADD R30, R30, -R32 ;  /* 0x000000001e1e7229 */ /* 0x008fc80000000820 */
[----:B------:R-:W-:-:S08]  /*0c40*/  DMUL R36, R22, R36 ;  /* 0x0000002416247228 */ /* 0x000fd00000000000 */
[----:B-1----:R-:W-:-:S07]  /*0c50*/  DFMA R42, R30, R36, R34 ;  /* 0x000000241e2a722b */ /* 0x002fce0000000022 */
        /* <DEDUP_REMOVED lines=9> */
[----:B------:R-:W2:Y:S06]  /*0cf0*/  LDG.E.64 R34, desc[UR12][R28.64+0x18] ;  /* 0x0000180c1c227981 */ /* 0x000eac000c1e1b00 */
[----:B------:R1:W-:Y:S04]  /*0d00*/  STG.E.64 desc[UR12][R28.64+0x10], R40 ;  /* 0x000010281c007986 */ /* 0x0003e8000c101b0c */
[----:B------:R-:W3:Y:S04]  /*0d10*/  LDG.E.64 R32, desc[UR12][R12.64] ;  /* 0x0000000c0c207981 */ /* 0x000ee8000c1e1b00 */
[----:B------:R-:W3:Y:S04]  /*0d20*/  LDG.E.64 R30, desc[UR12][R14.64] ;  /* 0x0000000c0e1e7981 */ /* 0x000ee8000c1e1b00 */
[----:B------:R-:W4:Y:S04]  /*0d30*/  LDG.E.64 R38, desc[UR12][R24.64+0x38] ;  /* 0x0000380c18267981 */ /* 0x000f28000c1e1b00 */
[----:B------:R0:W4:Y:S01]  /*0d40*/  LDG.E.64 R36, desc[UR12][R26.64+0x18] ;  /* 0x0000180c1a247981 */ /* 0x000122000c1e1b00 */
[----:B------:R-:W-:-:S05]  /*0d50*/  VIADD R21, R21, 0x8 ;  /* 0x0000000815157836 */ /* 0x000fca0000000000 */
[----:B------:R-:W-:Y:S02]  /*0d60*/  ISETP.NE.AND P2, PT, R21, RZ, PT ;  /* 0x000000ff1500720c */ /* 0x000fe40003f45270 */
[----:B0-----:R-:W-:Y:S01]  /*0d70*/  IADD3 R26, P3, PT, R26, 0x40, RZ ;  /* 0x000000401a1a7810 */ /* 0x001fe20007f7e0ff */
[----:B------:R-:W-:Y:S01]  /*0d80*/  VIADD R9, R9, 0x8 ;  /* 0x0000000809097836 */ /* 0x000fe20000000000 */
[----:B------:R-:W-:Y:S02]  /*0d90*/  IADD3 R11, PT, PT, R11, 0x8, RZ ;  /* 0x000000080b0b7810 */ /* 0x000fe40007ffe0ff */
[----:B------:R-:W-:Y:S01]  /*0da0*/  IADD3.X R27, PT, PT, RZ, R27, RZ, P3, !PT ;  /* 0x0000001bff1b7210 */ /* 0x000fe20001ffe4ff */
[----:B---3--:R-:W-:Y:S02]  /*0db0*/  DADD R30, R32, -R30 ;  /* 0x00000000201e7229 */ /* 0x008fe4000000081e */
[----:B----4-:R-:W-:-:S06]  /*0dc0*/  DADD R36, R38, -R36 ;  /* 0x0000000026247229 */ /* 0x010fcc0000000824 */
[----:B------:R-:W-:-:S08]  /*0dd0*/  DMUL R30, R22, R30 ;  /* 0x0000001e161e7228 */ /* 0x000fd00000000000 */
[----:B--2---:R-:W-:-:S07]  /*0de0*/  DFMA R30, R36, R30, R34 ;  /* 0x0000001e241e722b */ /* 0x004fce0000000022 */
[----:B------:R1:W-:Y:S01]  /*0df0*/  STG.E.64 desc[UR12][R28.64+0x18], R30 ;  /* 0x0000181e1c007986 */ /* 0x0003e2000c101b0c */
[----:B------:R-:W-:Y:S05]  /*0e00*/  @P2 BRA `(.L_x_8) ;  /* 0xfffffff800942947 */ /* 0x000fea000383ffff */
[----:B------:R-:W-:-:S07]  /*0e10*/  MOV R9, UR11 ;  /* 0x0000000b00097c02 */ /* 0x000fce0008000f00 */
.L_x_7:
[----:B------:R-:W-:-:S09]  /*0e20*/  UISETP.NE.AND UP0, UPT, UR9, URZ, UPT ;  /* 0x000000ff0900728c */ /* 0x000fd2000bf05270 */
[----:B------:R-:W-:Y:S05]  /*0e30*/  BRA.U !UP0, `(.L_x_9) ;  /* 0x0000000508c07547 */ /* 0x000fea000b800000 */
[----:B------:R-:W-:Y:S02]  /*0e40*/  UIADD3 UR6, UPT, UPT, UR9, -0x1, URZ ;  /* 0xffffffff09067890 */ /* 0x000fe4000fffe0ff */
[----:B------:R-:W-:Y:S02]  /*0e50*/  UISETP.NE.AND UP1, UPT, UR10, URZ, UPT ;  /* 0x000000ff0a00728c */ /* 0x000fe4000bf25270 */
[----:B------:R-:W-:-:S09]  /*0e60*/  UISETP.GE.U32.AND UP0, UPT, UR6, 0x3, UPT ;  /* 0x000000030600788c */ /* 0x000fd2000bf06070 */
[----:B------:R-:W-:Y:S05]  /*0e70*/  BRA.U !UP0, `(.L_x_10) ;  /* 0x0000000108d47547 */ /* 0x000fea000b800000 */
[----:B------:R-:W0:Y:S01]  /*0e80*/  LDC.64 R24, c[0x0][0x398] ;  /* 0x0000e600ff187b82 */ /* 0x000e220000000a00 */
[-C--:B-1----:R-:W-:Y:S01]  /*0e90*/  IADD3 R41, PT, PT, R4, R9.reuse, RZ ;  /* 0x0000000904297210 */ /* 0x082fe20007ffe0ff */
[----:B------:R-:W-:Y:S01]  /*0ea0*/  IMAD.IADD R39, R6, 0x1, R9 ;  /* 0x0000000106277824 */ /* 0x000fe200078e0209 */
[----:B------:R-:W2:Y:S04]  /*0eb0*/  LDG.E.64 R36, desc[UR12][R12.64] ;  /* 0x0000000c0c247981 */ /* 0x000ea8000c1e1b00 */
[----:B------:R-:W2:Y:S01]  /*0ec0*/  LDG.E.64 R34, desc[UR12][R14.64] ;  /* 0x0000000c0e227981 */ /* 0x000ea2000c1e1b00 */
[----:B------:R-:W-:Y:S01]  /*0ed0*/  IMAD.WIDE.U32 R40, R41, 0x8, R18 ;  /* 0x0000000829287825 */ /* 0x000fe200078e0012 */
[----:B------:R-:W-:Y:S01]  /*0ee0*/  IADD3 R11, PT, PT, R7, R9, RZ ;  /* 0x00000009070b7210 */ /* 0x000fe20007ffe0ff */
[----:B------:R-:W1:Y:S02]  /*0ef0*/  LDC.64 R26, c[0x0][0x390] ;  /* 0x0000e400ff1a7b82 */ /* 0x000e640000000a00 */
[----:B------:R-:W-:Y:S01]  /*0f00*/  IMAD.WIDE R38, R39, 0x8, R16 ;  /* 0x0000000827267825 */ /* 0x000fe200078e0210 */
[----:B------:R-:W3:Y:S04]  /*0f10*/  LDG.E.64 R28, desc[UR12][R40.64] ;  /* 0x0000000c281c7981 */ /* 0x000ee8000c1e1b00 */
[----:B------:R-:W3:Y:S01]  /*0f20*/  LDG.E.64 R30, desc[UR12][R38.64] ;  /* 0x0000000c261e7981 */ /* 0x000ee2000c1e1b00 */
[----:B0-----:R-:W-:-:S05]  /*0f30*/  IMAD.WIDE R24, R11, 0x8, R24 ;  /* 0x000000080b187825 */ /* 0x001fca00078e0218 */
[----:B------:R-:W4:Y:S01]  /*0f40*/  LDG.E.64 R32, desc[UR12][R24.64] ;  /* 0x0000000c18207981 */ /* 0x000f22000c1e1b00 */
[----:B------:R-:W-:Y:S01]  /*0f50*/  IADD3 R11, P2, PT, R4, R9, RZ ;  /* 0x00000009040b7210 */ /* 0x000fe20007f5e0ff */
[----:B--2---:R-:W-:-:S08]  /*0f60*/  DADD R34, R36, -R34 ;  /* 0x0000000024227229 */ /* 0x004fd00000000822 */
[----:B-----5:R-:W-:Y:S02]  /*0f70*/  DMUL R34, R22, R34 ;  /* 0x0000002216227228 */ /* 0x020fe40000000000 */
[----:B---3--:R-:W-:-:S08]  /*0f80*/  DADD R28, R30, -R28 ;  /* 0x000000001e1c7229 */ /* 0x008fd0000000081c */
[----:B----4-:R-:W-:Y:S01]  /*0f90*/  DFMA R42, R28, R34, R32 ;  /* 0x000000221c2a722b */ /* 0x010fe20000000020 */
[----:B------:R-:W-:Y:S01]  /*0fa0*/  IADD3.X R28, PT, PT, RZ, RZ, RZ, P2, !PT ;  /* 0x000000ffff1c7210 */ /* 0x000fe200017fe4ff */
[----:B------:R-:W2:Y:S01]  /*0fb0*/  LDG.E.64 R34, desc[UR12][R24.64+0x8] ;  /* 0x0000080c18227981 */ /* 0x000ea2000c1e1b00 */
[----:B-1----:R-:W-:-:S04]  /*0fc0*/  LEA R26, P2, R11, R26, 0x3 ;  /* 0x0000001a0b1a7211 */ /* 0x002fc800078418ff */
[----:B------:R0:W-:Y:S01]  /*0fd0*/  STG.E.64 desc[UR12][R24.64], R42 ;  /* 0x0000002a18007986 */ /* 0x0001e2000c101b0c */
[----:B------:R-:W-:-:S03]  /*0fe0*/  LEA.HI.X R27, R11, R27, R28, 0x3, P2 ;  /* 0x0000001b0b1b7211 */ /* 0x000fc600010f1c1c */
[----:B------:R-:W3:Y:S04]  /*0ff0*/  LDG.E.64 R36, desc[UR12][R12.64] ;  /* 0x0000000c0c247981 */ /* 0x000ee8000c1e1b00 */
[----:B------:R-:W3:Y:S04]  /*1000*/  LDG.E.64 R28, desc[UR12][R14.64] ;  /* 0x0000000c0e1c7981 */ /* 0x000ee8000c1e1b00 */
[----:B------:R-:W4:Y:S04]  /*1010*/  LDG.E.64 R30, desc[UR12][R38.64+0x8] ;  /* 0x0000080c261e7981 */ /* 0x000f28000c1e1b00 */
[----:B------:R-:W4:Y:S01]  /*1020*/  LDG.E.64 R32, desc[UR12][R26.64+0x8] ;  /* 0x0000080c1a207981 */ /* 0x000f22000c1e1b00 */
[----:B---3--:R-:W-:-:S03]  /*1030*/  DADD R28, R36, -R28 ;  /* 0x00000000241c7229 */ /* 0x008fc6000000081c */
[----:B------:R-:W0:Y:S01]  /*1040*/  LDG.E.64 R36, desc[UR12][R24.64+0x10] ;  /* 0x0000100c18247981 */ /* 0x000e22000c1e1b00 */
[----:B----4-:R-:W-:-:S04]  /*1050*/  DADD R30, R30, -R32 ;  /* 0x000000001e1e7229 */ /* 0x010fc80000000820 */
[----:B------:R-:W-:-:S08]  /*1060*/  DMUL R28, R22, R28 ;  /* 0x0000001c161c7228 */ /* 0x000fd00000000000 */
[----:B--2---:R-:W-:-:S07]  /*1070*/  DFMA R40, R30, R28, R34 ;  /* 0x0000001c1e28722b */ /* 0x004fce0000000022 */
[----:B------:R2:W-:Y:S04]  /*1080*/  STG.E.64 desc[UR12][R24.64+0x8], R40 ;  /* 0x0000082818007986 */ /* 0x0005e8000c101b0c */
[----:B------:R-:W3:Y:S04]  /*1090*/  LDG.E.64 R28, desc[UR12][R12.64] ;  /* 0x0000000c0c1c7981 */ /* 0x000ee8000c1e1b00 */
[----:B------:R-:W3:Y:S04]  /*10a0*/  LDG.E.64 R30, desc[UR12][R14.64] ;  /* 0x0000000c0e1e7981 */ /* 0x000ee8000c1e1b00 */
[----:B------:R-:W4:Y:S04]  /*10b0*/  LDG.E.64 R32, desc[UR12][R38.64+0x10] ;  /* 0x0000100c26207981 */ /* 0x000f28000c1e1b00 */
[----:B------:R-:W4:Y:S01]  /*10c0*/  LDG.E.64 R34, desc[UR12][R26.64+0x10] ;  /* 0x0000100c1a227981 */ /* 0x000f22000c1e1b00 */
[----:B---3--:R-:W-:-:S02]  /*10d0*/  DADD R28, R28, -R30 ;  /* 0x000000001c1c7229 */ /* 0x008fc4000000081e */
[----:B----4-:R-:W-:-:S06]  /*10e0*/  DADD R32, R32, -R34 ;  /* 0x0000000020207229 */ /* 0x010fcc0000000822 */
[----:B------:R-:W-:Y:S01]  /*10f0*/  DMUL R28, R22, R28 ;  /* 0x0000001c161c7228 */ /* 0x000fe20000000000 */
[----:B------:R-:W3:Y:S07]  /*1100*/  LDG.E.64 R34, desc[UR12][R24.64+0x18] ;  /* 0x0000180c18227981 */ /* 0x000eee000c1e1b00 */
[----:B0-----:R-:W-:-:S07]  /*1110*/  DFMA R42, R32, R28, R36 ;  /* 0x0000001c202a722b */ /* 0x001fce0000000024 */
[----:B------:R2:W-:Y:S04]  /*1120*/  STG.E.64 desc[UR12][R24.64+0x10], R42 ;  /* 0x0000102a18007986 */ /* 0x0005e8000c101b0c */
[----:B------:R-:W4:Y:S04]  /*1130*/  LDG.E.64 R28, desc[UR12][R12.64] ;  /* 0x0000000c0c1c7981 */ /* 0x000f28000c1e1b00 */
[----:B------:R-:W4:Y:S04]  /*1140*/  LDG.E.64 R30, desc[UR12][R14.64] ;  /* 0x0000000c0e1e7981 */ /* 0x000f28000c1e1b00 */
[----:B------:R-:W2:Y:S04]  /*1150*/  LDG.E.64 R32, desc[UR12][R38.64+0x18] ;  /* 0x0000180c26207981 */ /* 0x000ea8000c1e1b00 */
[----:B------:R-:W2:Y:S01]  /*1160*/  LDG.E.64 R36, desc[UR12][R26.64+0x18] ;  /* 0x0000180c1a247981 */ /* 0x000ea2000c1e1b00 */
[----:B------:R-:W-:Y:S01]  /*1170*/  VIADD R9, R9, 0x4 ;  /* 0x0000000409097836 */ /* 0x000fe20000000000 */
[----:B----4-:R-:W-:-:S02]  /*1180*/  DADD R28, R28, -R30 ;  /* 0x000000001c1c7229 */ /* 0x010fc4000000081e */
[----:B--2---:R-:W-:-:S06]  /*1190*/  DADD R32, R32, -R36 ;  /* 0x0000000020207229 */ /* 0x004fcc0000000824 */
[----:B------:R-:W-:-:S08]  /*11a0*/  DMUL R28, R22, R28 ;  /* 0x0000001c161c7228 */ /* 0x000fd00000000000 */
[----:B---3--:R-:W-:-:S07]  /*11b0*/  DFMA R28, R32, R28, R34 ;  /* 0x0000001c201c722b */ /* 0x008fce0000000022 */
[----:B------:R0:W-:Y:S04]  /*11c0*/  STG.E.64 desc[UR12][R24.64+0x18], R28 ;  /* 0x0000181c18007986 */ /* 0x0001e8000c101b0c */
.L_x_10:
[----:B------:R-:W-:Y:S05]  /*11d0*/  BRA.U !UP1, `(.L_x_9) ;  /* 0x0000000109d87547 */ /* 0x000fea000b800000 */
[----:B------:R-:W-:Y:S01]  /*11e0*/  UISETP.NE.AND UP0, UPT, UR10, 0x1, UPT ;  /* 0x000000010a00788c */ /* 0x000fe2000bf05270 */
[----:B------:R-:W-:-:S08]  /*11f0*/  LOP3.LUT P2, RZ, R20, 0x1, RZ, 0xc0, !PT ;  /* 0x0000000114ff7812 */ /* 0x000fd0000784c0ff */
[----:B------:R-:W-:Y:S05]  /*1200*/  BRA.U !UP0, `(.L_x_11) ;  /* 0x0000000108847547 */ /* 0x000fea000b800000 */
[----:B-1----:R-:W1:Y:S01]  /*1210*/  LDC.64 R30, c[0x0][0x398] ;  /* 0x0000e600ff1e7b82 */ /* 0x002e620000000a00 */
[-C--:B------:R-:W-:Y:S01]  /*1220*/  IADD3 R39, PT, PT, R4, R9.reuse, RZ ;  /* 0x0000000904277210 */ /* 0x080fe20007ffe0ff */
[----:B------:R-:W2:Y:S01]  /*1230*/  LDG.E.64 R36, desc[UR12][R12.64] ;  /* 0x0000000c0c247981 */ /* 0x000ea2000c1e1b00 */
[----:B0-----:R-:W-:-:S03]  /*1240*/  IADD3 R25, PT, PT, R6, R9, RZ ;  /* 0x0000000906197210 */ /* 0x001fc60007ffe0ff */
[----:B------:R-:W2:Y:S01]  /*1250*/  LDG.E.64 R20, desc[UR12][R14.64] ;  /* 0x0000000c0e147981 */ /* 0x000ea2000c1e1b00 */
[----:B------:R-:W-:Y:S01]  /*1260*/  IMAD.WIDE.U32 R38, R39, 0x8, R18 ;  /* 0x0000000827267825 */ /* 0x000fe200078e0012 */
[----:B------:R-:W0:Y:S03]  /*1270*/  LDC.64 R34, c[0x0][0x390] ;  /* 0x0000e400ff227b82 */ /* 0x000e260000000a00 */
[----:B------:R-:W-:Y:S01]  /*1280*/  IMAD.WIDE R24, R25, 0x8, R16 ;  /* 0x0000000819187825 */ /* 0x000fe200078e0210 */
[----:B------:R-:W3:Y:S03]  /*1290*/  LDG.E.64 R26, desc[UR12][R38.64] ;  /* 0x0000000c261a7981 */ /* 0x000ee6000c1e1b00 */
[----:B------:R-:W-:Y:S01]  /*12a0*/  IMAD.IADD R11, R7, 0x1, R9 ;  /* 0x00000001070b7824 */ /* 0x000fe200078e0209 */
[----:B------:R-:W3:Y:S03]  /*12b0*/  LDG.E.64 R28, desc[UR12][R24.64] ;  /* 0x0000000c181c7981 */ /* 0x000ee6000c1e1b00 */
[----:B-1----:R-:W-:-:S05]  /*12c0*/  IMAD.WIDE R30, R11, 0x8, R30 ;  /* 0x000000080b1e7825 */ /* 0x002fca00078e021e */
[----:B------:R-:W4:Y:S01]  /*12d0*/  LDG.E.64 R32, desc[UR12][R30.64] ;  /* 0x0000000c1e207981 */ /* 0x000f22000c1e1b00 */
[----:B------:R-:W-:Y:S01]  /*12e0*/  IADD3 R11, P3, PT, R4, R9, RZ ;  /* 0x00000009040b7210 */ /* 0x000fe20007f7e0ff */
[----:B--2---:R-:W-:-:S08]  /*12f0*/  DADD R20, R36, -R20 ;  /* 0x0000000024147229 */ /* 0x004fd00000000814 */
[----:B-----5:R-:W-:Y:S02]  /*1300*/  DMUL R20, R22, R20 ;  /* 0x0000001416147228 */ /* 0x020fe40000000000 */
[----:B---3--:R-:W-:Y:S01]  /*1310*/  DADD R26, R28, -R26 ;  /* 0x000000001c1a7229 */ /* 0x008fe2000000081a */
[----:B------:R-:W2:Y:S07]  /*1320*/  LDG.E.64 R28, desc[UR12][R30.64+0x8] ;  /* 0x0000080c1e1c7981 */ /* 0x000eae000c1e1b00 */
[----:B----4-:R-:W-:Y:S01]  /*1330*/  DFMA R32, R26, R20, R32 ;  /* 0x000000141a20722b */ /* 0x010fe20000000020 */
[----:B------:R-:W-:-:S02]  /*1340*/  IADD3.X R20, PT, PT, RZ, RZ, RZ, P3, !PT ;  /* 0x000000ffff147210 */ /* 0x000fc40001ffe4ff */
[----:B0-----:R-:W-:-:S04]  /*1350*/  LEA R34, P3, R11, R34, 0x3 ;  /* 0x000000220b227211 */ /* 0x001fc800078618ff */
[----:B------:R3:W-:Y:S01]  /*1360*/  STG.E.64 desc[UR12][R30.64], R32 ;  /* 0x000000201e007986 */ /* 0x0007e2000c101b0c */
[----:B------:R-:W-:-:S03]  /*1370*/  LEA.HI.X R35, R11, R35, R20, 0x3, P3 ;  /* 0x000000230b237211 */ /* 0x000fc600018f1c14 */
[----:B------:R-:W4:Y:S04]  /*1380*/  LDG.E.64 R26, desc[UR12][R12.64] ;  /* 0x0000000c0c1a7981 */ /* 0x000f28000c1e1b00 */
[----:B------:R-:W4:Y:S04]  /*1390*/  LDG.E.64 R20, desc[UR12][R14.64] ;  /* 0x0000000c0e147981 */ /* 0x000f28000c1e1b00 */
[----:B------:R-:W3:Y:S04]  /*13a0*/  LDG.E.64 R24, desc[UR12][R24.64+0x8] ;  /* 0x0000080c18187981 */ /* 0x000ee8000c1e1b00 */
[----:B------:R-:W3:Y:S01]  /*13b0*/  LDG.E.64 R34, desc[UR12][R34.64+0x8] ;  /* 0x0000080c22227981 */ /* 0x000ee2000c1e1b00 */
[----:B------:R-:W-:Y:S01]  /*13c0*/  IADD3 R9, PT, PT, R9, 0x2, RZ ;  /* 0x0000000209097810 */ /* 0x000fe20007ffe0ff */
[----:B----4-:R-:W-:-:S02]  /*13d0*/  DADD R20, R26, -R20 ;  /* 0x000000001a147229 */ /* 0x010fc40000000814 */
[----:B---3--:R-:W-:-:S06]  /*13e0*/  DADD R26, R24, -R34 ;  /* 0x00000000181a7229 */ /* 0x008fcc0000000822 */
[----:B------:R-:W-:-:S08]  /*13f0*/  DMUL R20, R22, R20 ;  /* 0x0000001416147228 */ /* 0x000fd00000000000 */
[----:B--2---:R-:W-:-:S07]  /*1400*/  DFMA R20, R26, R20, R28 ;  /* 0x000000141a14722b */ /* 0x004fce000000001c */
[----:B------:R2:W-:Y:S04]  /*1410*/  STG.E.64 desc[UR12][R30.64+0x8], R20 ;  /* 0x000008141e007986 */ /* 0x0005e8000c101b0c */
.L_x_11:
[----:B------:R-:W-:Y:S05]  /*1420*/  @!P2 BRA `(.L_x_9) ;  /* 0x000000000044a947 */ /* 0x000fea0003800000 */
[----:B--2---:R-:W2:Y:S01]  /*1430*/  LDC.64 R20, c[0x0][0x398] ;  /* 0x0000e600ff147b82 */ /* 0x004ea20000000a00 */
[----:B0-----:R-:W-:Y:S01]  /*1440*/  IADD3 R25, PT, PT, R4, R9, RZ ;  /* 0x0000000904197210 */ /* 0x001fe20007ffe0ff */
[----:B------:R-:W-:Y:S01]  /*1450*/  IMAD.IADD R11, R6, 0x1, R9 ;  /* 0x00000001060b7824 */ /* 0x000fe200078e0209 */
[----:B------:R-:W3:Y:S04]  /*1460*/  LDG.E.64 R12, desc[UR12][R12.64] ;  /* 0x0000000c0c0c7981 */ /* 0x000ee8000c1e1b00 */
[----:B------:R-:W3:Y:S01]  /*1470*/  LDG.E.64 R14, desc[UR12][R14.64] ;  /* 0x0000000c0e0e7981 */ /* 0x000ee2000c1e1b00 */
[----:B------:R-:W-:-:S04]  /*1480*/  IMAD.WIDE R16, R11, 0x8, R16 ;  /* 0x000000080b107825 */ /* 0x000fc800078e0210 */
[----:B------:R-:W-:Y:S01]  /*1490*/  IMAD.WIDE.U32 R18, R25, 0x8, R18 ;  /* 0x0000000819127825 */ /* 0x000fe200078e0012 */
[----:B------:R-:W-:Y:S01]  /*14a0*/  IADD3 R25, PT, PT, R7, R9, RZ ;  /* 0x0000000907197210 */ /* 0x000fe20007ffe0ff */
[----:B------:R-:W4:Y:S04]  /*14b0*/  LDG.E.64 R16, desc[UR12][R16.64] ;  /* 0x0000000c10107981 */ /* 0x000f28000c1e1b00 */
[----:B------:R-:W4:Y:S01]  /*14c0*/  LDG.E.64 R18, desc[UR12][R18.64] ;  /* 0x0000000c12127981 */ /* 0x000f22000c1e1b00 */
[----:B--2---:R-:W-:-:S05]  /*14d0*/  IMAD.WIDE R24, R25, 0x8, R20 ;  /* 0x0000000819187825 */ /* 0x004fca00078e0214 */
[----:B------:R-:W2:Y:S01]  /*14e0*/  LDG.E.64 R26, desc[UR12][R24.64] ;  /* 0x0000000c181a7981 */ /* 0x000ea2000c1e1b00 */
[----:B---3--:R-:W-:-:S08]  /*14f0*/  DADD R12, R12, -R14 ;  /* 0x000000000c0c7229 */ /* 0x008fd0000000080e */
[----:B-----5:R-:W-:Y:S02]  /*1500*/  DMUL R20, R22, R12 ;  /* 0x0000000c16147228 */ /* 0x020fe40000000000 */
[----:B----4-:R-:W-:-:S08]  /*1510*/  DADD R12, R16, -R18 ;  /* 0x00000000100c7229 */ /* 0x010fd00000000812 */
[----:B--2---:R-:W-:-:S07]  /*1520*/  DFMA R12, R12, R20, R26 ;  /* 0x000000140c0c722b */ /* 0x004fce000000001a */
[----:B------:R3:W-:Y:S04]  /*1530*/  STG.E.64 desc[UR12][R24.64], R12 ;  /* 0x0000000c18007986 */ /* 0x0007e8000c101b0c */
.L_x_9:
[----:B------:R-:W-:Y:S05]  /*1540*/  @P1 BRA `(.L_x_12) ;  /* 0xfffffff000781947 */ /* 0x000fea000383ffff */
[----:B------:R-:W-:Y:S05]  /*1550*/  @P0 BRA `(.L_x_13) ;  /* 0xfffffff000400947 */ /* 0x000fea000383ffff */
[----:B------:R-:W4:Y:S01]  /*1560*/  LDCU UR6, c[0x0][0x370] ;  /* 0x00006e00ff0677ac */ /* 0x000f220008000800 */
[----:B------:R-:W4:Y:S01]  /*1570*/  LDC R3, c[0x0][0x360] ;  /* 0x0000d800ff037b82 */ /* 0x000f220000000800 */
[----:B------:R-:W0:Y:S01]  /*1580*/  LDCU UR8, c[0x0][0x3a8] ;  /* 0x00007500ff0877ac */ /* 0x000e220008000800 */
[----:B----4-:R-:W-:-:S05]  /*1590*/  IMAD R10, R3, UR6, R10 ;  /* 0x00000006030a7c24 */ /* 0x010fca000f8e020a */
[----:B0-----:R-:W-:-:S13]  /*15a0*/  ISETP.GE.AND P0, PT, R10, UR8, PT ;  /* 0x000000080a007c0c */ /* 0x001fda000bf06270 */
[----:B------:R-:W-:Y:S05]  /*15b0*/  @!P0 BRA `(.L_x_14) ;  /* 0xfffffff0001c8947 */ /* 0x000fea000383ffff */
[----:B------:R-:W-:Y:S05]  /*15c0*/  EXIT ;  /* 0x000000000000794d */ /* 0x000fea0003800000 */
.L_x_15:
[----:B------:R-:W-:-:S00]  /*15d0*/  BRA `(.L_x_15) ;  /* 0xfffffffc00fc7947 */ /* 0x000fc0000383ffff */
[----:B------:R-:W-:-:S00]  /*15e0*/  NOP ;  /* 0x0000000000007918 */ /* 0x000fc00000000000 */
        /* <DEDUP_REMOVED lines=9> */
.L_x_179:


//--------------------- .text._Z23computeResponsibilitiesPKdS0_S0_S0_S0_PdS1_S1_iii --------------------------
	.section	.text._Z23computeResponsibilitiesPKdS0_S0_S0_S0_PdS1_S1_iii,"ax",@progbits
	.align	128
        .global         _Z23computeResponsibilitiesPKdS0_S0_S0_S0_PdS1_S1_iii
        .type           _Z23computeResponsibilitiesPKdS0_S0_S0_S0_PdS1_S1_iii,@function
        .size           _Z23computeResponsibilitiesPKdS0_S0_S0_S0_PdS1_S1_iii,(.L_x_177 - _Z23computeResponsibilitiesPKdS0_S0_S0_S0_PdS1_S1_iii)
        .other          _Z23computeResponsibilitiesPKdS0_S0_S0_S0_PdS1_S1_iii,@"STO_CUDA_ENTRY STV_DEFAULT"
_Z23computeResponsibilitiesPKdS0_S0_S0_S0_PdS1_S1_iii:
.text._Z23computeResponsibilitiesPKdS0_S0_S0_S0_PdS1_S1_iii:
[----:B------:R-:W0:Y:S01]  /*0000*/  LDC R1, c[0x0][0x37c] ;  /* 0x0000df00ff017b82 */ /* 0x000e220000000800 */
[----:B------:R-:W1:Y:S01]  /*0010*/  LDCU UR5, c[0x0][0x3c4] ;  /* 0x00007880ff0577ac */ /* 0x000e620008000800 */
[----:B------:R-:W2:Y:S06]  /*0020*/  S2R R5, SR_TID.X ;  /* 0x0000000000057919 */ /* 0x000eac0000002100 */
[----:B------:R-:W2:Y:S01]  /*0030*/  S2UR UR4, SR_CTAID.X ;  /* 0x00000000000479c3 */ /* 0x000ea20000002500 */
[----:B0-----:R-:W-:Y:S01]  /*0040*/  VIADD R1, R1, 0xfffffe00 ;  /* 0xfffffe0001017836 */ /* 0x001fe20000000000 */
[----:B------:R-:W0:Y:S04]  /*0050*/  LDCU.64 UR16, c[0x0][0x358] ;  /* 0x00006b00ff1077ac */ /* 0x000e280008000a00 */
[----:B------:R-:W-:-:S02]  /*0060*/  R2UR UR6, R1 ;  /* 0x00000000010672ca */ /* 0x000fc400000e0000 */
[----:B------:R-:W2:Y:S01]  /*0070*/  LDC R6, c[0x0][0x360] ;  /* 0x0000d800ff067b82 */ /* 0x000ea20000000800 */
[----:B------:R-:W-:Y:S01]  /*0080*/  R2UR UR18, R1 ;  /* 0x00000000011272ca */ /* 0x000fe200000e0000 */
[----:B-1----:R-:W-:-:S05]  /*0090*/  IMAD.U32 R3, RZ, RZ, UR5 ;  /* 0x00000005ff037e24 */ /* 0x002fca000f8e00ff */
[----:B------:R-:W-:Y:S01]  /*00a0*/  ISETP.GE.AND P0, PT, R3, 0x1, PT ;  /* 0x000000010300780c */ /* 0x000fe20003f06270 */
[----:B--2---:R-:W-:-:S12]  /*00b0*/  IMAD R6, R6, UR4, R5 ;  /* 0x0000000406067c24 */ /* 0x004fd8000f8e0205 */
[----:B0-----:R-:W-:Y:S05]  /*00c0*/  @!P0 BRA `(.L_x_16) ;  /* 0x0000000400d08947 */ /* 0x001fea0003800000 */
[----:B------:R-:W0:Y:S02]  /*00d0*/  LDCU UR7, c[0x0][0x3c0] ;  /* 0x00007800ff0777ac */ /* 0x000e240008000800 */
[----:B0-----:R-:W-:-:S09]  /*00e0*/  UISETP.GE.AND UP0, UPT, UR7, 0x1, UPT ;  /* 0x000000010700788c */ /* 0x001fd2000bf06270 */
[----:B------:R-:W-:Y:S05]  /*00f0*/  BRA.U !UP0, `(.L_x_17) ;  /* 0x0000000508047547 */ /* 0x000fea000b800000 */
[----:B------:R-:W-:Y:S02]  /*0100*/  ULOP3.LUT UR8, UR7, 0x7, URZ, 0xc0, !UPT ;  /* 0x0000000707087892 */ /* 0x000fe4000f8ec0ff */
[----:B------:R-:W-:Y:S02]  /*0110*/  UIADD3 UR4, UPT, UPT, UR7, -0x1, URZ ;  /* 0xffffffff07047890 */ /* 0x000fe4000fffe0ff */
[----:B------:R-:W-:Y:S02]  /*0120*/  UIADD3 UR5, UPT, UPT, UR8, -0x1, URZ ;  /* 0xffffffff08057890 */ /* 0x000fe4000fffe0ff */
[----:B------:R-:W-:Y:S02]  /*0130*/  ULOP3.LUT UR9, UR7, 0x3, URZ, 0xc0, !UPT ;  /* 0x0000000307097892 */ /* 0x000fe4000f8ec0ff */
[----:B------:R-:W-:Y:S02]  /*0140*/  UISETP.GE.U32.AND UP0, UPT, UR4, 0x7, UPT ;  /* 0x000000070400788c */ /* 0x000fe4000bf06070 */
[----:B------:R-:W-:-:S02]  /*0150*/  ULOP3.LUT UR7, UR7, 0x7ffffff8, URZ, 0xc0, !UPT ;  /* 0x7ffffff807077892 */ /* 0x000fc4000f8ec0ff */
[----:B------:R-:W-:Y:S01]  /*0160*/  UISETP.GE.U32.AND UP1, UPT, UR5, 0x3, UPT ;  /* 0x000000030500788c */ /* 0x000fe2000bf26070 */
[----:B------:R-:W-:-:S10]  /*0170*/  UMOV UR4, URZ ;  /* 0x000000ff00047c82 */ /* 0x000fd40008000000 */
.L_x_23:
[----:B0-----:R-:W0:Y:S01]  /*0180*/  LDC R3, c[0x0][0x3c4] ;  /* 0x0000f100ff037b82 */ /* 0x001e220000000800 */
[----:B------:R-:W-:Y:S01]  /*0190*/  UMOV UR5, URZ ;  /* 0x000000ff00057c82 */ /* 0x000fe20008000000 */
[----:B0-----:R-:W-:Y:S01]  /*01a0*/  IMAD R11, R6, R3, UR4 ;  /* 0x00000004060b7e24 */ /* 0x001fe2000f8e0203 */
[----:B------:R-:W-:Y:S06]  /*01b0*/  BRA.U !UP0, `(.L_x_18) ;  /* 0x0000000108447547 */ /* 0x000fec000b800000 */
[----:B------:R-:W0:Y:S01]  /*01c0*/  LDC R0, c[0x0][0x3c0] ;  /* 0x0000f000ff007b82 */ /* 0x000e220000000800 */
[----:B------:R-:W-:-:S07]  /*01d0*/  UMOV UR5, URZ ;  /* 0x000000ff00057c82 */ /* 0x000fce0008000000 */
[----:B------:R-:W1:Y:S02]  /*01e0*/  LDC.64 R8, c[0x0][0x3b0] ;  /* 0x0000ec00ff087b82 */ /* 0x000e640000000a00 */
.L_x_19:
[----:B0-2---:R-:W-:Y:S01]  /*01f0*/  IMAD R5, R11, R0, UR5 ;  /* 0x000000050b057e24 */ /* 0x005fe2000f8e0200 */
[----:B------:R-:W-:-:S03]  /*0200*/  UIADD3 UR5, UPT, UPT, UR5, 0x8, URZ ;  /* 0x0000000805057890 */ /* 0x000fc6000fffe0ff */
[----:B-1----:R-:W-:Y:S01]  /*0210*/  IMAD.WIDE R4, R5, 0x8, R8 ;  /* 0x0000000805047825 */ /* 0x002fe200078e0208 */
[----:B------:R-:W-:-:S04]  /*0220*/  UISETP.NE.AND UP2, UPT, UR5, UR7, UPT ;  /* 0x000000070500728c */ /* 0x000fc8000bf45270 */
        /* <DEDUP_REMOVED lines=10> */
.L_x_18:
[----:B------:R-:W-:-:S09]  /*02d0*/  UISETP.NE.AND UP2, UPT, UR8, URZ, UPT ;  /* 0x000000ff0800728c */ /* 0x000fd2000bf45270 */
[----:B------:R-:W-:Y:S05]  /*02e0*/  BRA.U !UP2, `(.L_x_20) ;  /* 0x000000010a6c7547 */ /* 0x000fea000b800000 */
[----:B------:R-:W-:Y:S01]  /*02f0*/  UISETP.NE.AND UP2, UPT, UR9, URZ, UPT ;  /* 0x000000ff0900728c */ /* 0x000fe2000bf45270 */
[----:B------:R-:W-:Y:S10]  /*0300*/  BRA.U !UP1, `(.L_x_21) ;  /* 0x0000000109247547 */ /* 0x000ff4000b800000 */
[----:B------:R-:W0:Y:S08]  /*0310*/  LDC R0, c[0x0][0x3c0] ;  /* 0x0000f000ff007b82 */ /* 0x000e300000000800 */
[----:B--2---:R-:W1:Y:S01]  /*0320*/  LDC.64 R4, c[0x0][0x3b0] ;  /* 0x0000ec00ff047b82 */ /* 0x004e620000000a00 */
[----:B0-----:R-:W-:Y:S01]  /*0330*/  IMAD R7, R11, R0, UR5 ;  /* 0x000000050b077e24 */ /* 0x001fe2000f8e0200 */
[----:B------:R-:W-:-:S03]  /*0340*/  UIADD3 UR5, UPT, UPT, UR5, 0x4, URZ ;  /* 0x0000000405057890 */ /* 0x000fc6000fffe0ff */
[----:B-1----:R-:W-:-:S05]  /*0350*/  IMAD.WIDE R4, R7, 0x8, R4 ;  /* 0x0000000807047825 */ /* 0x002fca00078e0204 */
[----:B------:R0:W-:Y:S04]  /*0360*/  STG.E.64 desc[UR16][R4.64], RZ ;  /* 0x000000ff04007986 */ /* 0x0001e8000c101b10 */
[----:B------:R0:W-:Y:S04]  /*0370*/  STG.E.64 desc[UR16][R4.64+0x8], RZ ;  /* 0x000008ff04007986 */ /* 0x0001e8000c101b10 */
[----:B------:R0:W-:Y:S04]  /*0380*/  STG.E.64 desc[UR16][R4.64+0x10], RZ ;  /* 0x000010ff04007986 */ /* 0x0001e8000c101b10 */
[----:B------:R0:W-:Y:S02]  /*0390*/  STG.E.64 desc[UR16][R4.64+0x18], RZ ;  /* 0x000018ff04007986 */ /* 0x0001e4000c101b10 */
.L_x_21:
[----:B------:R-:W-:Y:S05]  /*03a0*/  BRA.U !UP2, `(.L_x_20) ;  /* 0x000000010a3c7547 */ /* 0x000fea000b800000 */
[----:B------:R-:W1:Y:S01]  /*03b0*/  LDC R2, c[0x0][0x3c0] ;  /* 0x0000f000ff027b82 */ /* 0x000e620000000800 */
[----:B------:R-:W-:Y:S01]  /*03c0*/  UISETP.NE.AND UP2, UPT, UR9, 0x1, UPT ;  /* 0x000000010900788c */ /* 0x000fe2000bf45270 */
[----:B-1----:R-:W-:-:S13]  /*03d0*/  LOP3.LUT P0, RZ, R2, 0x1, RZ, 0xc0, !PT ;  /* 0x0000000102ff7812 */ /* 0x002fda000780c0ff */
[----:B------:R-:W1:Y:S01]  /*03e0*/  @P0 LDC.64 R8, c[0x0][0x3b0] ;  /* 0x0000ec00ff080b82 */ /* 0x000e620000000a00 */
[----:B------:R-:W-:Y:S05]  /*03f0*/  BRA.U !UP2, `(.L_x_22) ;  /* 0x000000010a1c7547 */ /* 0x000fea000b800000 */
[----:B------:R-:W3:Y:S08]  /*0400*/  LDC R0, c[0x0][0x3c0] ;  /* 0x0000f000ff007b82 */ /* 0x000ef00000000800 */
[----:B0-2---:R-:W0:Y:S01]  /*0410*/  LDC.64 R4, c[0x0][0x3b0] ;  /* 0x0000ec00ff047b82 */ /* 0x005e220000000a00 */
[----:B---3--:R-:W-:Y:S01]  /*0420*/  IMAD R7, R11, R0, UR5 ;  /* 0x000000050b077e24 */ /* 0x008fe2000f8e0200 */
[----:B------:R-:W-:-:S03]  /*0430*/  UIADD3 UR5, UPT, UPT, UR5, 0x2, URZ ;  /* 0x0000000205057890 */ /* 0x000fc6000fffe0ff */
[----:B0-----:R-:W-:-:S05]  /*0440*/  IMAD.WIDE R4, R7, 0x8, R4 ;  /* 0x0000000807047825 */ /* 0x001fca00078e0204 */
[----:B------:R3:W-:Y:S04]  /*0450*/  STG.E.64 desc[UR16][R4.64], RZ ;  /* 0x000000ff04007986 */ /* 0x0007e8000c101b10 */
[----:B------:R3:W-:Y:S02]  /*0460*/  STG.E.64 desc[UR16][R4.64+0x8], RZ ;  /* 0x000008ff04007986 */ /* 0x0007e4000c101b10 */
.L_x_22:
[----:B0-23--:R-:W-:-:S04]  /*0470*/  @P0 IMAD R5, R11, R2, UR5 ;  /* 0x000000050b050e24 */ /* 0x00dfc8000f8e0202 */
[----:B-1----:R-:W-:-:S05]  /*0480*/  @P0 IMAD.WIDE R4, R5, 0x8, R8 ;  /* 0x0000000805040825 */ /* 0x002fca00078e0208 */
[----:B------:R1:W-:Y:S02]  /*0490*/  @P0 STG.E.64 desc[UR16][R4.64], RZ ;  /* 0x000000ff04000986 */ /* 0x0003e4000c101b10 */
.L_x_20:
[----:B012---:R-:W0:Y:S01]  /*04a0*/  LDC.64 R4, c[0x0][0x3b8] ;  /* 0x0000ee00ff047b82 */ /* 0x007e220000000a00 */
[----:B------:R-:W-:-:S06]  /*04b0*/  UIADD3 UR4, UPT, UPT, UR4, 0x1, URZ ;  /* 0x0000000104047890 */ /* 0x000fcc000fffe0ff */
[----:B------:R-:W-:Y:S01]  /*04c0*/  ISETP.NE.AND P0, PT, R3, UR4, PT ;  /* 0x0000000403007c0c */ /* 0x000fe2000bf05270 */
[----:B0-----:R-:W-:-:S05]  /*04d0*/  IMAD.WIDE R4, R11, 0x8, R4 ;  /* 0x000000080b047825 */ /* 0x001fca00078e0204 */
[----:B------:R0:W-:Y:S07]  /*04e0*/  STG.E.64 desc[UR16][R4.64], RZ ;  /* 0x000000ff04007986 */ /* 0x0001ee000c101b10 */
[----:B------:R-:W-:Y:S05]  /*04f0*/  @!P0 BRA `(.L_x_16) ;  /* 0x0000000000c48947 */ /* 0x000fea0003800000 */
[----:B------:R-:W-:Y:S05]  /*0500*/  BRA `(.L_x_23) ;  /* 0xfffffffc001c7947 */ /* 0x000fea000383ffff */
.L_x_17:
[C---:B------:R-:W-:Y:S01]  /*0510*/  ISETP.GE.U32.AND P0, PT, R3.reuse, 0x8, PT ;  /* 0x000000080300780c */ /* 0x040fe20003f06070 */
[----:B------:R-:W-:Y:S01]  /*0520*/  IMAD.MOV.U32 R0, RZ, RZ, RZ ;  /* 0x000000ffff007224 */ /* 0x000fe200078e00ff */
[----:B------:R-:W-:-:S04]  /*0530*/  LOP3.LUT R2, R3, 0x7, RZ, 0xc0, !PT ;  /* 0x0000000703027812 */ /* 0x000fc800078ec0ff */
[----:B------:R-:W-:-:S07]  /*0540*/  ISETP.NE.AND P1, PT, R2, RZ, PT ;  /* 0x000000ff0200720c */ /* 0x000fce0003f25270 */
[----:B------:R-:W-:Y:S06]  /*0550*/  @!P0 BRA `(.L_x_24) ;  /* 0x0000000000408947 */ /* 0x000fec0003800000 */
[----:B------:R-:W0:Y:S01]  /*0560*/  LDC.64 R8, c[0x0][0x3b8] ;  /* 0x0000ee00ff087b82 */ /* 0x000e220000000a00 */
[----:B------:R-:W-:Y:S01]  /*0570*/  LOP3.LUT R0, R3, 0x7ffffff8, RZ, 0xc0, !PT ;  /* 0x7ffffff803007812 */ /* 0x000fe200078ec0ff */
[----:B------:R-:W-:-:S06]  /*0580*/  UMOV UR4, URZ ;  /* 0x000000ff00047c82 */ /* 0x000fcc0008000000 */
.L_x_25:
[----:B-1----:R-:W-:Y:S01]  /*0590*/  IMAD R5, R6, R3, UR4 ;  /* 0x0000000406057e24 */ /* 0x002fe2000f8e0203 */
[----:B------:R-:W-:-:S03]  /*05a0*/  UIADD3 UR4, UPT, UPT, UR4, 0x8, URZ ;  /* 0x0000000804047890 */ /* 0x000fc6000fffe0ff */
[----:B0-----:R-:W-:-:S03]  /*05b0*/  IMAD.WIDE R4, R5, 0x8, R8 ;  /* 0x0000000805047825 */ /* 0x001fc600078e0208 */
[----:B------:R-:W-:Y:S02]  /*05c0*/  ISETP.NE.AND P0, PT, R0, UR4, PT ;  /* 0x0000000400007c0c */ /* 0x000fe4000bf05270 */
        /* <DEDUP_REMOVED lines=8> */
[----:B------:R-:W-:Y:S05]  /*0650*/  @P0 BRA `(.L_x_25) ;  /* 0xfffffffc00cc0947 */ /* 0x000fea000383ffff */
.L_x_24:
[----:B------:R-:W-:Y:S05]  /*0660*/  @!P1 BRA `(.L_x_16) ;  /* 0x0000000000689947 */ /* 0x000fea0003800000 */
[----:B------:R-:W-:Y:S02]  /*0670*/  ISETP.GE.U32.AND P0, PT, R2, 0x4, PT ;  /* 0x000000040200780c */ /* 0x000fe40003f06070 */
[----:B------:R-:W-:-:S04]  /*0680*/  LOP3.LUT R8, R3, 0x3, RZ, 0xc0, !PT ;  /* 0x0000000303087812 */ /* 0x000fc800078ec0ff */
[----:B------:R-:W-:-:S07]  /*0690*/  ISETP.NE.AND P1, PT, R8, RZ, PT ;  /* 0x000000ff0800720c */ /* 0x000fce0003f25270 */
[----:B------:R-:W-:Y:S06]  /*06a0*/  @!P0 BRA `(.L_x_26) ;  /* 0x0000000000208947 */ /* 0x000fec0003800000 */
[----:B-1----:R-:W0:Y:S01]  /*06b0*/  LDC.64 R4, c[0x0][0x3b8] ;  /* 0x0000ee00ff047b82 */ /* 0x002e220000000a00 */
[----:B------:R-:W-:Y:S01]  /*06c0*/  IMAD R7, R6, R3, R0 ;  /* 0x0000000306077224 */ /* 0x000fe200078e0200 */
[----:B------:R-:W-:-:S03]  /*06d0*/  IADD3 R0, PT, PT, R0, 0x4, RZ ;  /* 0x0000000400007810 */ /* 0x000fc60007ffe0ff */
[----:B0-----:R-:W-:-:S05]  /*06e0*/  IMAD.WIDE R4, R7, 0x8, R4 ;  /* 0x0000000807047825 */ /* 0x001fca00078e0204 */
[----:B------:R0:W-:Y:S04]  /*06f0*/  STG.E.64 desc[UR16][R4.64], RZ ;  /* 0x000000ff04007986 */ /* 0x0001e8000c101b10 */
[----:B------:R0:W-:Y:S04]  /*0700*/  STG.E.64 desc[UR16][R4.64+0x8], RZ ;  /* 0x000008ff04007986 */ /* 0x0001e8000c101b10 */
[----:B------:R0:W-:Y:S04]  /*0710*/  STG.E.64 desc[UR16][R4.64+0x10], RZ ;  /* 0x000010ff04007986 */ /* 0x0001e8000c101b10 */
[----:B------:R0:W-:Y:S02]  /*0720*/  STG.E.64 desc[UR16][R4.64+0x18], RZ ;  /* 0x000018ff04007986 */ /* 0x0001e4000c101b10 */
.L_x_26:
[----:B------:R-:W-:Y:S05]  /*0730*/  @!P1 BRA `(.L_x_16) ;  /* 0x0000000000349947 */ /* 0x000fea0003800000 */
[----:B------:R-:W-:Y:S02]  /*0740*/  LOP3.LUT R2, R3, 0x1, RZ, 0xc0, !PT ;  /* 0x0000000103027812 */ /* 0x000fe400078ec0ff */
[----:B------:R-:W-:Y:S02]  /*0750*/  ISETP.NE.AND P0, PT, R8, 0x1, PT ;  /* 0x000000010800780c */ /* 0x000fe40003f05270 */
[----:B------:R-:W-:-:S11]  /*0760*/  ISETP.NE.U32.AND P1, PT, R2, 0x1, PT ;  /* 0x000000010200780c */ /* 0x000fd60003f25070 */
[----:B01----:R-:W0:Y:S01]  /*0770*/  @P0 LDC.64 R4, c[0x0][0x3b8] ;  /* 0x0000ee00ff040b82 */ /* 0x003e220000000a00 */
[----:B------:R-:W-:Y:S02]  /*0780*/  @P0 IMAD R7, R6, R3, R0 ;  /* 0x0000000306070224 */ /* 0x000fe400078e0200 */
[----:B------:R-:W-:-:S04]  /*0790*/  @P0 VIADD R0, R0, 0x2 ;  /* 0x0000000200000836 */ /* 0x000fc80000000000 */
[----:B------:R-:W-:Y:S01]  /*07a0*/  @!P1 IMAD R11, R6, R3, R0 ;  /* 0x00000003060b9224 */ /* 0x000fe200078e0200 */
[----:B------:R-:W1:Y:S01]  /*07b0*/  @!P1 LDC.64 R8, c[0x0][0x3b8] ;  /* 0x0000ee00ff089b82 */ /* 0x000e620000000a00 */
[----:B0-----:R-:W-:-:S05]  /*07c0*/  @P0 IMAD.WIDE R4, R7, 0x8, R4 ;  /* 0x0000000807040825 */ /* 0x001fca00078e0204 */
[----:B------:R2:W-:Y:S01]  /*07d0*/  @P0 STG.E.64 desc[UR16][R4.64], RZ ;  /* 0x000000ff04000986 */ /* 0x0005e2000c101b10 */
[----:B-1----:R-:W-:-:S03]  /*07e0*/  @!P1 IMAD.WIDE R8, R11, 0x8, R8 ;  /* 0x000000080b089825 */ /* 0x002fc600078e0208 */
[----:B------:R2:W-:Y:S04]  /*07f0*/  @P0 STG.E.64 desc[UR16][R4.64+0x8], RZ ;  /* 0x000008ff04000986 */ /* 0x0005e8000c101b10 */
[----:B------:R2:W-:Y:S02]  /*0800*/  @!P1 STG.E.64 desc[UR16][R8.64], RZ ;  /* 0x000000ff08009986 */ /* 0x0005e4000c101b10 */
.L_x_16:
[----:B------:R-:W3:Y:S02]  /*0810*/  LDCU UR4, c[0x0][0x3c8] ;  /* 0x00007900ff0477ac */ /* 0x000ee40008000800 */
[----:B---3--:R-:W-:-:S13]  /*0820*/  ISETP.GE.AND P0, PT, R6, UR4, PT ;  /* 0x0000000406007c0c */ /* 0x008fda000bf06270 */
[----:B------:R-:W-:Y:S05]  /*0830*/  @P0 EXIT ;  /* 0x000000000000094d */ /* 0x000fea0003800000 */
[----:B012---:R-:W0:Y:S01]  /*0840*/  I2F.F64 R4, R3 ;  /* 0x0000000300047312 */ /* 0x007e220000201c00 */
[----:B------:R-:W-:-:S07]  /*0850*/  ISETP.GE.AND P1, PT, R3, 0x1, PT ;  /* 0x000000010300780c */ /* 0x000fce0003f26270 */
[----:B0-----:R-:W0:Y:S01]  /*0860*/  MUFU.RCP64H R9, R5 ;  /* 0x0000000500097308 */ /* 0x001e220000001800 */
[----:B------:R-:W-:-:S05]  /*0870*/  VIADD R8, R5, 0x300402 ;  /* 0x0030040205087836 */ /* 0x000fca0000000000 */
[----:B------:R-:W-:Y:S01]  /*0880*/  FSETP.GEU.AND P0, PT, |R8|, 5.8789094863358348022e-39, PT ;  /* 0x004004020800780b */ /* 0x000fe20003f0e200 */
[----:B0-----:R-:W-:-:S08]  /*0890*/  DFMA R10, -R4, R8, 1 ;  /* 0x3ff00000040a742b */ /* 0x001fd00000000108 */
[----:B------:R-:W-:-:S08]  /*08a0*/  DFMA R10, R10, R10, R10 ;  /* 0x0000000a0a0a722b */ /* 0x000fd0000000000a */
[----:B------:R-:W-:-:S08]  /*08b0*/  DFMA R10, R8, R10, R8 ;  /* 0x0000000a080a722b */ /* 0x000fd00000000008 */
[----:B------:R-:W-:-:S08]  /*08c0*/  DFMA R38, -R4, R10, 1 ;  /* 0x3ff000000426742b */ /* 0x000fd0000000010a */
[----:B------:R-:W-:Y:S01]  /*08d0*/  DFMA R38, R10, R38, R10 ;  /* 0x000000260a26722b */ /* 0x000fe2000000000a */
[----:B------:R-:W-:Y:S10]  /*08e0*/  @P0 BRA `(.L_x_27) ;  /* 0x0000000000100947 */ /* 0x000ff40003800000 */
[----:B------:R-:W-:-:S05]  /*08f0*/  LOP3.LUT R0, R5, 0x7fffffff, RZ, 0xc0, !PT ;  /* 0x7fffffff05007812 */ /* 0x000fca00078ec0ff */
[----:B------:R-:W-:Y:S01]  /*0900*/  VIADD R8, R0, 0xfff00000 ;  /* 0xfff0000000087836 */ /* 0x000fe20000000000 */
[----:B------:R-:W-:-:S07]  /*0910*/  MOV R0, 0x930 ;  /* 0x0000093000007802 */ /* 0x000fce0000000f00 */
[----:B------:R-:W-:Y:S05]  /*0920*/  CALL.REL.NOINC `($__internal_0_$__cuda_sm20_dblrcp_rn_slowpath_v3) ;  /* 0x00000044001c7944 */ /* 0x000fea0003c00000 */
.L_x_27:
[----:B------:R-:W-:Y:S05]  /*0930*/  @!P1 EXIT ;  /* 0x000000000000994d */ /* 0x000fea0003800000 */
[----:B------:R-:W0:Y:S01]  /*0940*/  LDCU UR4, c[0x0][0x3c0] ;  /* 0x00007800ff0477ac */ /* 0x000e220008000800 */
[----:B------:R-:W-:Y:S01]  /*0950*/  MOV R0, R6 ;  /* 0x0000000600007202 */ /* 0x000fe20000000f00 */
[--C-:B------:R-:W-:Y:S01]  /*0960*/  IMAD.MOV.U32 R2, RZ, RZ, R6.reuse ;  /* 0x000000ffff027224 */ /* 0x100fe200078e0006 */
[----:B------:R-:W-:Y:S01]  /*0970*/  MOV R4, 0x9c0 ;  /* 0x000009c000047802 */ /* 0x000fe20000000f00 */
[--C-:B------:R-:W-:Y:S02]  /*0980*/  IMAD.MOV.U32 R3, RZ, RZ, R6.reuse ;  /* 0x000000ffff037224 */ /* 0x100fe400078e0006 */
[----:B------:R-:W-:Y:S01]  /*0990*/  IMAD.MOV.U32 R5, RZ, RZ, R6 ;  /* 0x000000ffff057224 */ /* 0x000fe200078e0006 */
[----:B0-----:R-:W0:Y:S06]  /*09a0*/  I2F.F64 R8, UR4 ;  /* 0x0000000400087d12 */ /* 0x001e2c0008201c00 */
[----:B0-----:R-:W-:Y:S05]  /*09b0*/  CALL.REL.NOINC `($_Z23computeResponsibilitiesPKdS0_S0_S0_S0_PdS1_S1_iii$__internal_accurate_pow) ;  /* 0x0000004c00b07944 */ /* 0x001fea0003c00000 */
[----:B------:R-:W-:Y:S02]  /*09c0*/  HFMA2 R8, -RZ, RZ, 0, 0 ;  /* 0x00000000ff087431 */ /* 0x000fe400000001ff */
[----:B------:R-:W-:Y:S01]  /*09d0*/  IMAD.MOV.U32 R9, RZ, RZ, 0x43380000 ;  /* 0x43380000ff097424 */ /* 0x000fe200078e00ff */
[----:B------:R-:W-:Y:S01]  /*09e0*/  UMOV UR4, 0xfefa39ef ;  /* 0xfefa39ef00047882 */ /* 0x000fe20000000000 */
[----:B------:R-:W-:Y:S01]  /*09f0*/  UMOV UR5, 0x3fe62e42 ;  /* 0x3fe62e4200057882 */ /* 0x000fe20000000000 */
[----:B------:R-:W0:Y:S01]  /*0a00*/  LDCU UR7, c[0x0][0x3c0] ;  /* 0x00007800ff0777ac */ /* 0x000e220008000800 */
[----:B------:R-:W-:Y:S02]  /*0a10*/  BSSY.RECONVERGENT B0, `(.L_x_28) ;  /* 0x0000437000007945 */ /* 0x000fe40003800200 */
[----:B------:R-:W-:Y:S01]  /*0a20*/  DADD R8, -R8, 6.75539944105574400000e+15 ;  /* 0x4338000008087429 */ /* 0x000fe20000000100 */
[----:B------:R-:W-:Y:S01]  /*0a30*/  UIADD3 UR6, UPT, UPT, UR6, 0x100, URZ ;  /* 0x0000010006067890 */ /* 0x000fe2000fffe0ff */
[----:B------:R-:W1:Y:S01]  /*0a40*/  LDCU UR19, c[0x0][0x3c0] ;  /* 0x00007800ff1377ac */ /* 0x000e620008000800 */
[----:B------:R-:W2:Y:S05]  /*0a50*/  LDCU UR20, c[0x0][0x3c4] ;  /* 0x00007880ff1477ac */ /* 0x000eaa0008000800 */
[----:B------:R-:W-:Y:S01]  /*0a60*/  DMUL R10, R8, -UR4 ;  /* 0x80000004080a7c28 */ /* 0x000fe20008000000 */
[----:B------:R-:W-:Y:S01]  /*0a70*/  UMOV UR4, 0x3b39803f ;  /* 0x3b39803f00047882 */ /* 0x000fe20000000000 */
[----:B------:R-:W-:Y:S01]  /*0a80*/  UMOV UR5, 0x3c7abc9e ;  /* 0x3c7abc9e00057882 */ /* 0x000fe20000000000 */
[----:B0-----:R-:W-:-:S05]  /*0a90*/  ULOP3.LUT UR23, UR7, 0x7, URZ, 0xc0, !UPT ;  /* 0x0000000707177892 */ /* 0x001fca000f8ec0ff */
[----:B------:R-:W-:Y:S01]  /*0aa0*/  DFMA R10, R8, -UR4, R10 ;  /* 0x80000004080a7c2b */ /* 0x000fe2000800000a */
[----:B------:R-:W-:Y:S01]  /*0ab0*/  UMOV UR4, 0x69ce2bdf ;  /* 0x69ce2bdf00047882 */ /* 0x000fe20000000000 */
[----:B------:R-:W-:Y:S01]  /*0ac0*/  IMAD.MOV.U32 R8, RZ, RZ, -0x35dec16 ;  /* 0xfca213eaff087424 */ /* 0x000fe200078e00ff */
[----:B------:R-:W-:Y:S01]  /*0ad0*/  UMOV UR5, 0x3e5ade15 ;  /* 0x3e5ade1500057882 */ /* 0x000fe20000000000 */
[----:B------:R-:W-:Y:S01]  /*0ae0*/  IMAD.MOV.U32 R9, RZ, RZ, 0x3e928af3 ;  /* 0x3e928af3ff097424 */ /* 0x000fe200078e00ff */
[----:B------:R-:W-:Y:S02]  /*0af0*/  ULOP3.LUT UR24, UR7, 0xf, URZ, 0xc0, !UPT ;  /* 0x0000000f07187892 */ /* 0x000fe4000f8ec0ff */
[----:B------:R-:W-:Y:S02]  /*0b00*/  ULOP3.LUT UR21, UR7, 0x7ffffff0, URZ, 0xc0, !UPT ;  /* 0x7ffffff007157892 */ /* 0x000fe4000f8ec0ff */
[----:B------:R-:W-:Y:S01]  /*0b10*/  UIADD3 UR22, UPT, UPT, UR7, -0x1, URZ ;  /* 0xffffffff07167890 */ /* 0x000fe2000fffe0ff */
[----:B------:R-:W-:Y:S01]  /*0b20*/  DFMA R8, R10, UR4, R8 ;  /* 0x000000040a087c2b */ /* 0x000fe20008000008 */
[----:B------:R-:W-:Y:S01]  /*0b30*/  UMOV UR4, 0x62401315 ;  /* 0x6240131500047882 */ /* 0x000fe20000000000 */
[----:B------:R-:W-:Y:S01]  /*0b40*/  UMOV UR5, 0x3ec71dee ;  /* 0x3ec71dee00057882 */ /* 0x000fe20000000000 */
[----:B------:R-:W-:-:S02]  /*0b50*/  UIADD3 UR26, UPT, UPT, UR23, -0x1, URZ ;  /* 0xffffffff171a7890 */ /* 0x000fc4000fffe0ff */
[----:B------:R-:W-:-:S03]  /*0b60*/  UIADD3 UR25, UPT, UPT, UR24, -0x1, URZ ;  /* 0xffffffff18197890 */ /* 0x000fc6000fffe0ff */
[----:B------:R-:W-:Y:S01]  /*0b70*/  DFMA R8, R10, R8, UR4 ;  /* 0x000000040a087e2b */ /* 0x000fe20008000008 */
[----:B------:R-:W-:Y:S01]  /*0b80*/  UMOV UR4, 0x7c89eb71 ;  /* 0x7c89eb7100047882 */ /* 0x000fe20000000000 */
[----:B------:R-:W-:-:S06]  /*0b90*/  UMOV UR5, 0x3efa0199 ;  /* 0x3efa019900057882 */ /* 0x000fcc0000000000 */
        /* <DEDUP_REMOVED lines=19> */
[----:B------:R-:W-:Y:S02]  /*0cd0*/  ULOP3.LUT UR5, UR7, 0x7ffffff8, URZ, 0xc0, !UPT ;  /* 0x7ffffff807057892 */ /* 0x000fe4000f8ec0ff */
[----:B------:R-:W-:-:S05]  /*0ce0*/  ULOP3.LUT UR7, UR7, 0x3, URZ, 0xc0, !UPT ;  /* 0x0000000307077892 */ /* 0x000fca000f8ec0ff */
[----:B------:R-:W-:-:S08]  /*0cf0*/  DFMA R8, R10, R8, 1 ;  /* 0x3ff000000a08742b */ /* 0x000fd00000000008 */
[----:B-12---:R-:W-:-:S11]  /*0d00*/  DFMA R36, R10, R8, 1 ;  /* 0x3ff000000a24742b */ /* 0x006fd60000000008 */
.L_x_106:
[----:B------:R-:W0:Y:S02]  /*0d10*/  LDCU.64 UR12, c[0x0][0x3c0] ;  /* 0x00007800ff0c77ac */ /* 0x000e240008000a00 */
[----:B0-----:R-:W-:Y:S01]  /*0d20*/  UISETP.GT.AND UP0, UPT, UR12, URZ, UPT ;  /* 0x000000ff0c00728c */ /* 0x001fe2000bf04270 */
[----:B------:R-:W-:-:S08]  /*0d30*/  IMAD R4, R6, UR13, RZ ;  /* 0x0000000d06047c24 */ /* 0x000fd0000f8e02ff */
[----:B-1234-:R-:W-:Y:S05]  /*0d40*/  BRA.U UP0, `(.L_x_29) ;  /* 0x00000005003c7547 */ /* 0x01efea000b800000 */
[----:B------:R-:W0:Y:S01]  /*0d50*/  LDCU.64 UR8, c[0x0][0x398] ;  /* 0x00007300ff0877ac */ /* 0x000e220008000a00 */
[----:B------:R-:W-:Y:S02]  /*0d60*/  MOV R7, R4 ;  /* 0x0000000400077202 */ /* 0x000fe40000000f00 */
[----:B------:R-:W-:Y:S01]  /*0d70*/  CS2R R34, SRZ ;  /* 0x0000000000227805 */ /* 0x000fe2000001ff00 */
[----:B------:R-:W1:Y:S01]  /*0d80*/  LDCU.64 UR10, c[0x0][0x3a0] ;  /* 0x00007400ff0a77ac */ /* 0x000e620008000a00 */
[----:B------:R-:W-:-:S06]  /*0d90*/  UIADD3 UR4, UPT, UPT, -UR13, URZ, URZ ;  /* 0x000000ff0d047290 */ /* 0x000fcc000fffe1ff */
[----:B------:R-:W-:Y:S01]  /*0da0*/  IMAD.U32 R40, RZ, RZ, UR4 ;  /* 0x00000004ff287e24 */ /* 0x000fe2000f8e00ff */
[----:B0-----:R-:W-:Y:S01]  /*0db0*/  MOV R26, UR8 ;  /* 0x00000008001a7c02 */ /* 0x001fe20008000f00 */
[----:B------:R-:W-:Y:S02]  /*0dc0*/  IMAD.U32 R27, RZ, RZ, UR9 ;  /* 0x00000009ff1b7e24 */ /* 0x000fe4000f8e00ff */
[----:B-1----:R-:W-:Y:S02]  /*0dd0*/  IMAD.U32 R30, RZ, RZ, UR10 ;  /* 0x0000000aff1e7e24 */ /* 0x002fe4000f8e00ff */
[----:B------:R-:W-:-:S07]  /*0de0*/  IMAD.U32 R31, RZ, RZ, UR11 ;  /* 0x0000000bff1f7e24 */ /* 0x000fce000f8e00ff */
.L_x_34:
[----:B------:R-:W2:Y:S01]  /*0df0*/  LDG.E.64 R14, desc[UR16][R26.64] ;  /* 0x000000101a0e7981 */ /* 0x000ea2000c1e1b00 */
[----:B------:R-:W-:Y:S01]  /*0e00*/  ISETP.NE.AND P0, PT, RZ, UR19, PT ;  /* 0x00000013ff007c0c */ /* 0x000fe2000bf05270 */
[----:B0-----:R-:W-:Y:S01]  /*0e10*/  IMAD.MOV.U32 R10, RZ, RZ, 0x0 ;  /* 0x00000000ff0a7424 */ /* 0x001fe200078e00ff */
[----:B------:R-:W-:Y:S01]  /*0e20*/  MOV R11, 0x3fd80000 ;  /* 0x3fd80000000b7802 */ /* 0x000fe20000000f00 */
[----:B------:R-:W0:Y:S01]  /*0e30*/  LDC.64 R24, c[0x0][0x3a8] ;  /* 0x0000ea00ff187b82 */ /* 0x000e220000000a00 */
[----:B------:R-:W-:Y:S02]  /*0e40*/  FSEL R8, R32, RZ, P0 ;  /* 0x000000ff20087208 */ /* 0x000fe40000000000 */
[----:B------:R-:W-:Y:S01]  /*0e50*/  FSEL R9, R33, 1.875, P0 ;  /* 0x3ff0000021097808 */ /* 0x000fe20000000000 */
[----:B0-----:R-:W-:-:S05]  /*0e60*/  IMAD.WIDE R24, R7, 0x8, R24 ;  /* 0x0000000807187825 */ /* 0x001fca00078e0218 */
[----:B--2---:R-:W-:-:S06]  /*0e70*/  DMUL R14, R14, R8 ;  /* 0x000000080e0e7228 */ /* 0x004fcc0000000000 */
[----:B------:R-:W0:Y:S04]  /*0e80*/  MUFU.RSQ64H R21, R15 ;  /* 0x0000000f00157308 */ /* 0x000e280000001c00 */
[----:B------:R-:W-:-:S05]  /*0e90*/  VIADD R20, R15, 0xfcb00000 ;  /* 0xfcb000000f147836 */ /* 0x000fca0000000000 */
[----:B------:R-:W-:Y:S01]  /*0ea0*/  ISETP.GE.U32.AND P0, PT, R20, 0x7ca00000, PT ;  /* 0x7ca000001400780c */ /* 0x000fe20003f06070 */
[----:B0-----:R-:W-:-:S08]  /*0eb0*/  DMUL R8, R20, R20 ;  /* 0x0000001414087228 */ /* 0x001fd00000000000 */
[----:B------:R-:W-:-:S08]  /*0ec0*/  DFMA R8, R14, -R8, 1 ;  /* 0x3ff000000e08742b */ /* 0x000fd00000000808 */
[----:B------:R-:W-:Y:S02]  /*0ed0*/  DFMA R10, R8, R10, 0.5 ;  /* 0x3fe00000080a742b */ /* 0x000fe4000000000a */
[----:B------:R-:W-:-:S08]  /*0ee0*/  DMUL R8, R20, R8 ;  /* 0x0000000814087228 */ /* 0x000fd00000000000 */
[----:B------:R-:W-:-:S08]  /*0ef0*/  DFMA R8, R10, R8, R20 ;  /* 0x000000080a08722b */ /* 0x000fd00000000014 */
[----:B------:R-:W-:Y:S02]  /*0f00*/  DMUL R12, R14, R8 ;  /* 0x000000080e0c7228 */ /* 0x000fe40000000000 */
[----:B------:R-:W-:Y:S02]  /*0f10*/  VIADD R19, R9, 0xfff00000 ;  /* 0xfff0000009137836 */ /* 0x000fe40000000000 */
[----:B------:R-:W-:-:S04]  /*0f20*/  IMAD.MOV.U32 R18, RZ, RZ, R8 ;  /* 0x000000ffff127224 */ /* 0x000fc800078e0008 */
[----:B------:R-:W-:-:S08]  /*0f30*/  DFMA R10, R12, -R12, R14 ;  /* 0x8000000c0c0a722b */ /* 0x000fd0000000000e */
[----:B------:R-:W-:Y:S01]  /*0f40*/  DFMA R16, R10, R18, R12 ;  /* 0x000000120a10722b */ /* 0x000fe2000000000c */
[----:B------:R-:W-:Y:S10]  /*0f50*/  @!P0 BRA `(.L_x_30) ;  /* 0x00000000002c8947 */ /* 0x000ff40003800000 */
[----:B------:R-:W-:Y:S01]  /*0f60*/  IMAD.MOV.U32 R22, RZ, RZ, R8 ;  /* 0x000000ffff167224 */ /* 0x000fe200078e0008 */
[----:B------:R-:W-:Y:S01]  /*0f70*/  MOV R8, R14 ;  /* 0x0000000e00087202 */ /* 0x000fe20000000f00 */
[----:B------:R-:W-:Y:S01]  /*0f80*/  IMAD.MOV.U32 R9, RZ, RZ, R15 ;  /* 0x000000ffff097224 */ /* 0x000fe200078e000f */
[----:B------:R-:W-:Y:S01]  /*0f90*/  MOV R16, 0xff0 ;  /* 0x00000ff000107802 */ /* 0x000fe20000000f00 */
[----:B------:R-:W-:Y:S01]  /*0fa0*/  IMAD.MOV.U32 R14, RZ, RZ, R12 ;  /* 0x000000ffff0e7224 */ /* 0x000fe200078e000c */
[----:B------:R-:W-:Y:S01]  /*0fb0*/  MOV R12, R20 ;  /* 0x00000014000c7202 */ /* 0x000fe20000000f00 */
[----:B------:R-:W-:Y:S02]  /*0fc0*/  IMAD.MOV.U32 R15, RZ, RZ, R13 ;  /* 0x000000ffff0f7224 */ /* 0x000fe400078e000d */
[----:B------:R-:W-:-:S07]  /*0fd0*/  IMAD.MOV.U32 R13, RZ, RZ, R19 ;  /* 0x000000ffff0d7224 */ /* 0x000fce00078e0013 */
[----:B------:R-:W-:Y:S05]  /*0fe0*/  CALL.REL.NOINC `($__internal_2_$__cuda_sm20_dsqrt_rn_f64_mediumpath_v1) ;  /* 0x00000044007c7944 */ /* 0x000fea0003c00000 */
[----:B------:R-:W-:Y:S01]  /*0ff0*/  IMAD.MOV.U32 R16, RZ, RZ, R20 ;  /* 0x000000ffff107224 */ /* 0x000fe200078e0014 */
[----:B------:R-:W-:-:S07]  /*1000*/  MOV R17, R21 ;  /* 0x0000001500117202 */ /* 0x000fce0000000f00 */
.L_x_30:
[----:B------:R-:W0:Y:S01]  /*1010*/  MUFU.RCP64H R9, R17 ;  /* 0x0000001100097308 */ /* 0x000e220000001800 */
[----:B------:R-:W-:Y:S01]  /*1020*/  IMAD.MOV.U32 R8, RZ, RZ, 0x1 ;  /* 0x00000001ff087424 */ /* 0x000fe200078e00ff */
[----:B------:R-:W-:Y:S01]  /*1030*/  FSETP.GEU.AND P1, PT, |R37|, 6.5827683646048100446e-37, PT ;  /* 0x036000002500780b */ /* 0x000fe20003f2e200 */
[----:B------:R-:W-:Y:S04]  /*1040*/  BSSY.RECONVERGENT B2, `(.L_x_31) ;  /* 0x0000012000027945 */ /* 0x000fe80003800200 */
[----:B0-----:R-:W-:-:S08]  /*1050*/  DFMA R10, R8, -R16, 1 ;  /* 0x3ff00000080a742b */ /* 0x001fd00000000810 */
[----:B------:R-:W-:-:S08]  /*1060*/  DFMA R10, R10, R10, R10 ;  /* 0x0000000a0a0a722b */ /* 0x000fd0000000000a */
[----:B------:R-:W-:-:S08]  /*1070*/  DFMA R10, R8, R10, R8 ;  /* 0x0000000a080a722b */ /* 0x000fd00000000008 */
[----:B------:R-:W-:-:S08]  /*1080*/  DFMA R8, R10, -R16, 1 ;  /* 0x3ff000000a08742b */ /* 0x000fd00000000810 */
[----:B------:R-:W-:-:S08]  /*1090*/  DFMA R8, R10, R8, R10 ;  /* 0x000000080a08722b */ /* 0x000fd0000000000a */
[----:B------:R-:W-:-:S08]  /*10a0*/  DMUL R10, R36, R8 ;  /* 0x00000008240a7228 */ /* 0x000fd00000000000 */
[----:B------:R-:W-:-:S08]  /*10b0*/  DFMA R12, R10, -R16, R36 ;  /* 0x800000100a0c722b */ /* 0x000fd00000000024 */
[----:B------:R-:W-:-:S10]  /*10c0*/  DFMA R8, R8, R12, R10 ;  /* 0x0000000c0808722b */ /* 0x000fd4000000000a */
[----:B------:R-:W-:-:S05]  /*10d0*/  FFMA R10, RZ, R17, R9 ;  /* 0x00000011ff0a7223 */ /* 0x000fca0000000009 */
[----:B------:R-:W-:-:S13]  /*10e0*/  FSETP.GT.AND P0, PT, |R10|, 1.469367938527859385e-39, PT ;  /* 0x001000000a00780b */ /* 0x000fda0003f04200 */
[----:B------:R-:W-:Y:S05]  /*10f0*/  @P0 BRA P1, `(.L_x_32) ;  /* 0x0000000000180947 */ /* 0x000fea0000800000 */
[----:B------:R-:W-:Y:S01]  /*1100*/  IMAD.MOV.U32 R14, RZ, RZ, R36 ;  /* 0x000000ffff0e7224 */ /* 0x000fe200078e0024 */
[----:B------:R-:W-:Y:S02]  /*1110*/  MOV R15, R37 ;  /* 0x00000025000f7202 */ /* 0x000fe40000000f00 */
[----:B------:R-:W-:-:S07]  /*1120*/  MOV R8, 0x1140 ;  /* 0x0000114000087802 */ /* 0x000fce0000000f00 */
[----:B------:R-:W-:Y:S05]  /*1130*/  CALL.REL.NOINC `($__internal_1_$__cuda_sm20_div_rn_f64_full) ;  /* 0x0000003c00c07944 */ /* 0x000fea0003c00000 */
[----:B------:R-:W-:Y:S02]  /*1140*/  IMAD.MOV.U32 R8, RZ, RZ, R22 ;  /* 0x000000ffff087224 */ /* 0x000fe400078e0016 */
[----:B------:R-:W-:-:S07]  /*1150*/  IMAD.MOV.U32 R9, RZ, RZ, R23 ;  /* 0x000000ffff097224 */ /* 0x000fce00078e0017 */
.L_x_32:
[----:B------:R-:W-:Y:S05]  /*1160*/  BSYNC.RECONVERGENT B2 ;  /* 0x0000000000027941 */ /* 0x000fea0003800200 */
.L_x_31:
[----:B------:R0:W2:Y:S01]  /*1170*/  LDG.E.64 R10, desc[UR16][R30.64] ;  /* 0x000000101e0a7981 */ /* 0x0000a2000c1e1b00 */
[----:B------:R-:W-:Y:S02]  /*1180*/  IADD3 R40, PT, PT, R40, 0x1, RZ ;  /* 0x0000000128287810 */ /* 0x000fe40007ffe0ff */
[----:B------:R-:W-:Y:S02]  /*1190*/  IADD3 R26, P2, PT, R26, 0x8, RZ ;  /* 0x000000081a1a7810 */ /* 0x000fe40007f5e0ff */
[----:B------:R-:W-:-:S03]  /*11a0*/  ISETP.NE.AND P0, PT, R40, RZ, PT ;  /* 0x000000ff2800720c */ /* 0x000fc60003f05270 */
[----:B------:R-:W-:Y:S01]  /*11b0*/  IMAD.X R27, RZ, RZ, R27, P2 ;  /* 0x000000ffff1b7224 */ /* 0x000fe200010e061b */
[----:B0-----:R-:W-:-:S05]  /*11c0*/  IADD3 R30, P1, PT, R30, 0x8, RZ ;  /* 0x000000081e1e7810 */ /* 0x001fca0007f3e0ff */
[----:B------:R-:W-:Y:S01]  /*11d0*/  IMAD.X R31, RZ, RZ, R31, P1 ;  /* 0x000000ffff1f7224 */ /* 0x000fe200008e061f */
[----:B--2---:R-:W-:-:S07]  /*11e0*/  DMUL R10, R10, R8 ;  /* 0x000000080a0a7228 */ /* 0x004fce0000000000 */
[----:B------:R0:W-:Y:S01]  /*11f0*/  STG.E.64 desc[UR16][R24.64], R10 ;  /* 0x0000000a18007986 */ /* 0x0001e2000c101b10 */
[----:B------:R-:W-:Y:S01]  /*1200*/  DADD R34, R10, R34 ;  /* 0x000000000a227229 */ /* 0x000fe20000000022 */
[----:B------:R-:W-:Y:S10]  /*1210*/  @!P0 BRA `(.L_x_33) ;  /* 0x0000001c005c8947 */ /* 0x000ff40003800000 */
[----:B------:R-:W-:Y:S01]  /*1220*/  IADD3 R7, PT, PT, R7, 0x1, RZ ;  /* 0x0000000107077810 */ /* 0x000fe20007ffe0ff */
[----:B------:R-:W-:Y:S06]  /*1230*/  BRA `(.L_x_34) ;  /* 0xfffffff800ec7947 */ /* 0x000fec000383ffff */
.L_x_29:
[----:B------:R-:W-:Y:S01]  /*1240*/  IMAD.MOV.U32 R7, RZ, RZ, RZ ;  /* 0x000000ffff077224 */ /* 0x000fe200078e00ff */
[----:B------:R-:W-:-:S07]  /*1250*/  CS2R R34, SRZ ;  /* 0x0000000000227805 */ /* 0x000fce000001ff00 */
.L_x_55:
[----:B------:R-:W0:Y:S01]  /*1260*/  LDC R25, c[0x0][0x3c0] ;  /* 0x0000f000ff197b82 */ /* 0x000e220000000800 */
[----:B------:R-:W-:Y:S01]  /*1270*/  UISETP.GE.U32.AND UP0, UPT, UR22, 0x7, UPT ;  /* 0x000000071600788c */ /* 0x000fe2000bf06070 */
[----:B------:R-:W-:Y:S02]  /*1280*/  IMAD.MOV.U32 R21, RZ, RZ, RZ ;  /* 0x000000ffff157224 */ /* 0x000fe400078e00ff */
[----:B0-----:R-:W-:-:S06]  /*1290*/  IMAD R24, R7, R25, RZ ;  /* 0x0000001907187224 */ /* 0x001fcc00078e02ff */
[----:B-1----:R-:W-:Y:S05]  /*12a0*/  BRA.U !UP0, `(.L_x_35) ;  /* 0x0000000108a07547 */ /* 0x002fea000b800000 */
[----:B------:R-:W-:-:S07]  /*12b0*/  MOV R31, RZ ;  /* 0x000000ff001f7202 */ /* 0x000fce0000000f00 */
.L_x_36:
[----:B0-----:R-:W0:Y:S01]  /*12c0*/  LDC.64 R26, c[0x0][0x380] ;  /* 0x0000e000ff1a7b82 */ /* 0x001e220000000a00 */
[--C-:B------:R-:W-:Y:S02]  /*12d0*/  IMAD R9, R6, R25, R31.reuse ;  /* 0x0000001906097224 */ /* 0x100fe400078e021f */
[----:B------:R-:W-:-:S05]  /*12e0*/  IMAD.IADD R11, R24, 0x1, R31 ;  /* 0x00000001180b7824 */ /* 0x000fca00078e021f */
[----:B------:R-:W1:Y:S01]  /*12f0*/  LDC.64 R44, c[0x0][0x388] ;  /* 0x0000e200ff2c7b82 */ /* 0x000e620000000a00 */
[----:B0-----:R-:W-:-:S05]  /*1300*/  IMAD.WIDE R26, R9, 0x8, R26 ;  /* 0x00000008091a7825 */ /* 0x001fca00078e021a */
[----:B------:R-:W2:Y:S01]  /*1310*/  LDG.E.64 R22, desc[UR16][R26.64] ;  /* 0x000000101a167981 */ /* 0x000ea2000c1e1b00 */
[----:B-1----:R-:W-:-:S03]  /*1320*/  IMAD.WIDE.U32 R44, R11, 0x8, R44 ;  /* 0x000000080b2c7825 */ /* 0x002fc600078e002c */
[----:B------:R-:W3:Y:S04]  /*1330*/  LDG.E.64 R20, desc[UR16][R26.64+0x8] ;  /* 0x000008101a147981 */ /* 0x000ee8000c1e1b00 */
[----:B------:R-:W2:Y:S04]  /*1340*/  LDG.E.64 R8, desc[UR16][R44.64] ;  /* 0x000000102c087981 */ /* 0x000ea8000c1e1b00 */
[----:B------:R-:W4:Y:S04]  /*1350*/  LDG.E.64 R12, desc[UR16][R26.64+0x10] ;  /* 0x000010101a0c7981 */ /* 0x000f28000c1e1b00 */
[----:B------:R-:W5:Y:S04]  /*1360*/  LDG.E.64 R14, desc[UR16][R26.64+0x18] ;  /* 0x000018101a0e7981 */ /* 0x000f68000c1e1b00 */
[----:B------:R-:W3:Y:S04]  /*1370*/  LDG.E.64 R10, desc[UR16][R44.64+0x8] ;  /* 0x000008102c0a7981 */ /* 0x000ee8000c1e1b00 */
[----:B------:R-:W4:Y:S04]  /*1380*/  LDG.E.64 R18, desc[UR16][R44.64+0x10] ;  /* 0x000010102c127981 */ /* 0x000f28000c1e1b00 */
[----:B------:R-:W5:Y:S04]  /*1390*/  LDG.E.64 R16, desc[UR16][R44.64+0x18] ;  /* 0x000018102c107981 */ /* 0x000f68000c1e1b00 */
[----:B------:R-:W5:Y:S04]  /*13a0*/  LDG.E.64 R42, desc[UR16][R26.64+0x20] ;  /* 0x000020101a2a7981 */ /* 0x000f68000c1e1b00 */
[----:B------:R-:W5:Y:S04]  /*13b0*/  LDG.E.64 R40, desc[UR16][R26.64+0x28] ;  /* 0x000028101a287981 */ /* 0x000f68000c1e1b00 */
[----:B------:R-:W5:Y:S01]  /*13c0*/  LDG.E.64 R28, desc[UR16][R26.64+0x30] ;  /* 0x000030101a1c7981 */ /* 0x000f62000c1e1b00 */
[----:B--2---:R-:W-:-:S03]  /*13d0*/  DADD R8, R22, -R8 ;  /* 0x0000000016087229 */ /* 0x004fc60000000808 */
[----:B------:R-:W2:Y:S01]  /*13e0*/  LDG.E.64 R22, desc[UR16][R26.64+0x38] ;  /* 0x000038101a167981 */ /* 0x000ea2000c1e1b00 */
[----:B---3--:R-:W-:-:S03]  /*13f0*/  DADD R10, R20, -R10 ;  /* 0x00000000140a7229 */ /* 0x008fc6000000080a */
[----:B------:R-:W2:Y:S01]  /*1400*/  LDG.E.64 R26, desc[UR16][R44.64+0x38] ;  /* 0x000038102c1a7981 */ /* 0x000ea2000c1e1b00 */
[----:B----4-:R-:W-:-:S03]  /*1410*/  DADD R12, R12, -R18 ;  /* 0x000000000c0c7229 */ /* 0x010fc60000000812 */
[----:B------:R-:W3:Y:S01]  /*1420*/  LDG.E.64 R20, desc[UR16][R44.64+0x30] ;  /* 0x000030102c147981 */ /* 0x000ee2000c1e1b00 */
[----:B-----5:R-:W-:-:S03]  /*1430*/  DADD R14, R14, -R16 ;  /* 0x000000000e0e7229 */ /* 0x020fc60000000810 */
[----:B------:R-:W4:Y:S04]  /*1440*/  LDG.E.64 R18, desc[UR16][R44.64+0x28] ;  /* 0x000028102c127981 */ /* 0x000f28000c1e1b00 */
[----:B------:R-:W5:Y:S01]  /*1450*/  LDG.E.64 R16, desc[UR16][R44.64+0x20] ;  /* 0x000020102c107981 */ /* 0x000f62000c1e1b00 */
[----:B--2---:R-:W-:Y:S02]  /*1460*/  DADD R22, R22, -R26 ;  /* 0x0000000016167229 */ /* 0x004fe4000000081a */
[----:B---3--:R-:W-:Y:S01]  /*1470*/  DADD R20, R28, -R20 ;  /* 0x000000001c147229 */ /* 0x008fe20000000814 */
[----:B------:R-:W-:Y:S01]  /*1480*/  LEA R29, R31, UR18, 0x3 ;  /* 0x000000121f1d7c11 */ /* 0x000fe2000f8e18ff */
[----:B----4-:R-:W-:Y:S02]  /*1490*/  DADD R18, R40, -R18 ;  /* 0x0000000028127229 */ /* 0x010fe40000000812 */
[----:B-----5:R-:W-:-:S02]  /*14a0*/  DADD R16, R42, -R16 ;  /* 0x000000002a107229 */ /* 0x020fc40000000810 */
[----:B------:R0:W-:Y:S01]  /*14b0*/  STL.128 [R29], R8 ;  /* 0x000000081d007387 */ /* 0x0001e20000100c00 */
[----:B------:R-:W-:-:S03]  /*14c0*/  VIADD R31, R31, 0x8 ;  /* 0x000000081f1f7836 */ /* 0x000fc60000000000 */
[----:B------:R0:W-:Y:S04]  /*14d0*/  STL.128 [R29+0x10], R12 ;  /* 0x0000100c1d007387 */ /* 0x0001e80000100c00 */
[----:B------:R0:W-:Y:S04]  /*14e0*/  STL.128 [R29+0x20], R16 ;  /* 0x000020101d007387 */ /* 0x0001e80000100c00 */
[----:B------:R0:W-:Y:S01]  /*14f0*/  STL.128 [R29+0x30], R20 ;  /* 0x000030141d007387 */ /* 0x0001e20000100c00 */
[----:B------:R-:W-:-:S13]  /*1500*/  ISETP.NE.AND P0, PT, R31, UR5, PT ;  /* 0x000000051f007c0c */ /* 0x000fda000bf05270 */
[----:B------:R-:W-:Y:S05]  /*1510*/  @P0 BRA `(.L_x_36) ;  /* 0xfffffffc00680947 */ /* 0x000fea000383ffff */
[----:B0-----:R-:W-:-:S07]  /*1520*/  MOV R21, UR5 ;  /* 0x0000000500157c02 */ /* 0x001fce0008000f00 */
.L_x_35:
[----:B------:R-:W-:-:S13]  /*1530*/  ISETP.NE.AND P0, PT, RZ, UR23, PT ;  /* 0x00000017ff007c0c */ /* 0x000fda000bf05270 */
[----:B------:R-:W-:Y:S05]  /*1540*/  @!P0 BRA `(.L_x_37) ;  /* 0x00000004002c8947 */ /* 0x000fea0003800000 */
[----:B------:R-:W-:Y:S02]  /*1550*/  UISETP.GE.U32.AND UP0, UPT, UR26, 0x3, UPT ;  /* 0x000000031a00788c */ /* 0x000fe4000bf06070 */
[----:B------:R-:W-:-:S07]  /*1560*/  UISETP.NE.AND UP1, UPT, UR7, URZ, UPT ;  /* 0x000000ff0700728c */ /* 0x000fce000bf25270 */
[----:B------:R-:W-:Y:S05]  /*1570*/  BRA.U !UP0, `(.L_x_38) ;  /* 0x00000001086c7547 */ /* 0x000fea000b800000 */
[----:B------:R-:W0:Y:S01]  /*1580*/  LDC.64 R30, c[0x0][0x380] ;  /* 0x0000e000ff1e7b82 */ /* 0x000e220000000a00 */
[----:B------:R-:W-:Y:S01]  /*1590*/  IMAD R9, R6, R25, R21 ;  /* 0x0000001906097224 */ /* 0x000fe200078e0215 */
[----:B------:R-:W-:-:S05]  /*15a0*/  IADD3 R8, P1, PT, R24, R21, RZ ;  /* 0x0000001518087210 */ /* 0x000fca0007f3e0ff */
[----:B------:R-:W-:Y:S01]  /*15b0*/  IMAD.X R10, RZ, RZ, RZ, P1 ;  /* 0x000000ffff0a7224 */ /* 0x000fe200008e06ff */
[----:B------:R-:W1:Y:S08]  /*15c0*/  LDC.64 R28, c[0x0][0x388] ;  /* 0x0000e200ff1c7b82 */ /* 0x000e700000000a00 */
[----:B------:R-:W2:Y:S01]  /*15d0*/  LDC.64 R26, c[0x0][0x388] ;  /* 0x0000e200ff1a7b82 */ /* 0x000ea20000000a00 */
[----:B0-----:R-:W-:-:S04]  /*15e0*/  IMAD.WIDE R30, R9, 0x8, R30 ;  /* 0x00000008091e7825 */ /* 0x001fc800078e021e */
[----:B------:R-:W-:Y:S01]  /*15f0*/  IMAD.IADD R9, R24, 0x1, R21 ;  /* 0x0000000118097824 */ /* 0x000fe200078e0215 */
[----:B------:R-:W3:Y:S01]  /*1600*/  LDG.E.64 R12, desc[UR16][R30.64+0x10] ;  /* 0x000010101e0c7981 */ /* 0x000ee2000c1e1b00 */
[----:B-1----:R-:W-:-:S03]  /*1610*/  LEA R28, P1, R8, R28, 0x3 ;  /* 0x0000001c081c7211 */ /* 0x002fc600078218ff */
[----:B------:R-:W4:Y:S01]  /*1620*/  LDG.E.64 R14, desc[UR16][R30.64+0x18] ;  /* 0x000018101e0e7981 */ /* 0x000f22000c1e1b00 */
[----:B------:R-:W-:-:S03]  /*1630*/  LEA.HI.X R29, R8, R29, R10, 0x3, P1 ;  /* 0x0000001d081d7211 */ /* 0x000fc600008f1c0a */
[----:B------:R-:W5:Y:S01]  /*1640*/  LDG.E.64 R10, desc[UR16][R30.64+0x8] ;  /* 0x000008101e0a7981 */ /* 0x000f62000c1e1b00 */
[----:B--2---:R-:W-:-:S03]  /*1650*/  IMAD.WIDE.U32 R26, R9, 0x8, R26 ;  /* 0x00000008091a7825 */ /* 0x004fc600078e001a */
[----:B------:R-:W2:Y:S04]  /*1660*/  LDG.E.64 R8, desc[UR16][R30.64] ;  /* 0x000000101e087981 */ /* 0x000ea8000c1e1b00 */
[----:B------:R-:W2:Y:S04]  /*1670*/  LDG.E.64 R26, desc[UR16][R26.64] ;  /* 0x000000101a1a7981 */ /* 0x000ea8000c1e1b00 */
[----:B------:R-:W5:Y:S04]  /*1680*/  LDG.E.64 R22, desc[UR16][R28.64+0x8] ;  /* 0x000008101c167981 */ /* 0x000f68000c1e1b00 */
[----:B------:R-:W3:Y:S04]  /*1690*/  LDG.E.64 R18, desc[UR16][R28.64+0x10] ;  /* 0x000010101c127981 */ /* 0x000ee8000c1e1b00 */
[----:B------:R-:W4:Y:S01]  /*16a0*/  LDG.E.64 R16, desc[UR16][R28.64+0x18] ;  /* 0x000018101c107981 */ /* 0x000f22000c1e1b00 */
[----:B--2---:R-:W-:-:S02]  /*16b0*/  DADD R8, R8, -R26 ;  /* 0x0000000008087229 */ /* 0x004fc4000000081a */
[----:B-----5:R-:W-:Y:S02]  /*16c0*/  DADD R10, R10, -R22 ;  /* 0x000000000a0a7229 */ /* 0x020fe40000000816 */
[----:B---3--:R-:W-:Y:S02]  /*16d0*/  DADD R12, R12, -R18 ;  /* 0x000000000c0c7229 */ /* 0x008fe40000000812 */
[----:B----4-:R-:W-:Y:S01]  /*16e0*/  DADD R14, R14, -R16 ;  /* 0x000000000e0e7229 */ /* 0x010fe20000000810 */
[----:B------:R-:W-:-:S05]  /*16f0*/  LEA R17, R21, UR18, 0x3 ;  /* 0x0000001215117c11 */ /* 0x000fca000f8e18ff */
[----:B------:R0:W-:Y:S04]  /*1700*/  STL.128 [R17], R8 ;  /* 0x0000000811007387 */ /* 0x0001e80000100c00 */
[----:B------:R0:W-:Y:S01]  /*1710*/  STL.128 [R17+0x10], R12 ;  /* 0x0000100c11007387 */ /* 0x0001e20000100c00 */
[----:B------:R-:W-:-:S07]  /*1720*/  IADD3 R21, PT, PT, R21, 0x4, RZ ;  /* 0x0000000415157810 */ /* 0x000fce0007ffe0ff */
.L_x_38:
[----:B------:R-:W-:Y:S05]  /*1730*/  BRA.U !UP1, `(.L_x_37) ;  /* 0x0000000109b07547 */ /* 0x000fea000b800000 */
[----:B------:R-:W-:Y:S01]  /*1740*/  UISETP.NE.AND UP0, UPT, UR7, 0x1, UPT ;  /* 0x000000010700788c */ /* 0x000fe2000bf05270 */
[----:B------:R-:W-:Y:S01]  /*1750*/  R2UR UR4, R24 ;  /* 0x00000000180472ca */ /* 0x000fe200000e0000 */
[----:B0-----:R-:W0:Y:S01]  /*1760*/  LDC.64 R12, c[0x0][0x380] ;  /* 0x0000e000ff0c7b82 */ /* 0x001e220000000a00 */
[----:B------:R-:W-:-:S03]  /*1770*/  LOP3.LUT R8, R25, 0x1, RZ, 0xc0, !PT ;  /* 0x0000000119087812 */ /* 0x000fc600078ec0ff */
[----:B------:R-:W-:Y:S02]  /*1780*/  PLOP3.LUT P1, PT, PT, PT, UP0, 0x80, 0x8 ;  /* 0x000000000008781c */ /* 0x000fe40003f2f008 */
[----:B------:R-:W-:Y:S02]  /*1790*/  PLOP3.LUT P2, PT, PT, PT, UP0, 0x80, 0x8 ;  /* 0x000000000008781c */ /* 0x000fe40003f4f008 */
[----:B------:R-:W1:Y:S01]  /*17a0*/  LDC.64 R18, c[0x0][0x388] ;  /* 0x0000e200ff127b82 */ /* 0x000e620000000a00 */
[----:B------:R-:W2:Y:S01]  /*17b0*/  @UP0 LDCU.64 UR10, c[0x0][0x388] ;  /* 0x00007100ff0a07ac */ /* 0x000ea20008000a00 */
[----:B------:R-:W3:Y:S07]  /*17c0*/  @UP0 LDCU.128 UR12, c[0x0][0x380] ;  /* 0x00007000ff0c07ac */ /* 0x000eee0008000c00 */
[----:B------:R-:W-:-:S02]  /*17d0*/  @P1 R2UR UR9, R21 ;  /* 0x00000000150912ca */ /* 0x000fc400000e0000 */
[--C-:B------:R-:W-:Y:S01]  /*17e0*/  @P2 IMAD.IADD R9, R24, 0x1, R21.reuse ;  /* 0x0000000118092824 */ /* 0x100fe200078e0215 */
[----:B------:R-:W-:Y:S01]  /*17f0*/  ISETP.NE.U32.AND P1, PT, R8, 0x1, PT ;  /* 0x000000010800780c */ /* 0x000fe20003f25070 */
[----:B------:R-:W-:Y:S01]  /*1800*/  @P2 IMAD R11, R6, R25, R21 ;  /* 0x00000019060b2224 */ /* 0x000fe200078e0215 */
[C---:B------:R-:W-:Y:S01]  /*1810*/  @P2 LEA R15, R21.reuse, UR18, 0x3 ;  /* 0x00000012150f2c11 */ /* 0x040fe2000f8e18ff */
[----:B------:R-:W-:Y:S01]  /*1820*/  @P2 VIADD R21, R21, 0x2 ;  /* 0x0000000215152836 */ /* 0x000fe20000000000 */
[----:B------:R-:W-:-:S06]  /*1830*/  @P2 R2UR UR8, R9 ;  /* 0x00000000090822ca */ /* 0x000fcc00000e0000 */
[----:B------:R-:W-:Y:S01]  /*1840*/  @UP0 UIADD3 UR4, UP1, UPT, UR4, UR9, URZ ;  /* 0x0000000904040290 */ /* 0x000fe2000ff3e0ff */
[----:B---3--:R-:W-:Y:S01]  /*1850*/  MOV R26, UR12 ;  /* 0x0000000c001a7c02 */ /* 0x008fe20008000f00 */
[----:B------:R-:W-:Y:S02]  /*1860*/  IMAD.U32 R27, RZ, RZ, UR13 ;  /* 0x0000000dff1b7e24 */ /* 0x000fe4000f8e00ff */
[----:B------:R-:W-:Y:S01]  /*1870*/  @UP0 UIADD3.X UR27, UPT, UPT, URZ, URZ, URZ, UP1, !UPT ;  /* 0x000000ffff1b0290 */ /* 0x000fe20008ffe4ff */
[--C-:B------:R-:W-:Y:S01]  /*1880*/  @!P1 IMAD R25, R6, R25, R21.reuse ;  /* 0x0000001906199224 */ /* 0x100fe200078e0215 */
[----:B--2---:R-:W-:Y:S01]  /*1890*/  @UP0 ULEA UR10, UP1, UR4, UR10, 0x3 ;  /* 0x0000000a040a0291 */ /* 0x004fe2000f8218ff */
[----:B------:R-:W-:Y:S01]  /*18a0*/  @!P1 IMAD.IADD R9, R24, 0x1, R21 ;  /* 0x0000000118099824 */ /* 0x000fe200078e0215 */
[----:B------:R-:W-:Y:S01]  /*18b0*/  @UP0 UIMAD.WIDE.U32 UR8, UR8, 0x8, UR14 ;  /* 0x00000008080808a5 */ /* 0x000fe2000f8e000e */
[----:B------:R-:W-:Y:S01]  /*18c0*/  @P2 IMAD.WIDE R26, R11, 0x8, R26 ;  /* 0x000000080b1a2825 */ /* 0x000fe200078e021a */
[----:B------:R-:W-:-:S03]  /*18d0*/  @UP0 ULEA.HI.X UR11, UR4, UR11, UR27, 0x3, UP1 ;  /* 0x0000000b040b0291 */ /* 0x000fc600088f1c1b */
[----:B------:R-:W-:Y:S01]  /*18e0*/  IMAD.U32 R22, RZ, RZ, UR10 ;  /* 0x0000000aff167e24 */ /* 0x000fe2000f8e00ff */
[----:B------:R-:W-:Y:S01]  /*18f0*/  MOV R28, UR8 ;  /* 0x00000008001c7c02 */ /* 0x000fe20008000f00 */
[----:B0-----:R-:W-:Y:S01]  /*1900*/  @!P1 IMAD.WIDE R12, R25, 0x8, R12 ;  /* 0x00000008190c9825 */ /* 0x001fe200078e020c */
[----:B------:R-:W-:Y:S01]  /*1910*/  MOV R23, UR11 ;  /* 0x0000000b00177c02 */ /* 0x000fe20008000f00 */
[----:B------:R-:W2:Y:S02]  /*1920*/  @P2 LDG.E.64 R10, desc[UR16][R26.64+0x8] ;  /* 0x000008101a0a2981 */ /* 0x000ea4000c1e1b00 */
[----:B-1----:R-:W-:Y:S02]  /*1930*/  @!P1 IMAD.WIDE.U32 R18, R9, 0x8, R18 ;  /* 0x0000000809129825 */ /* 0x002fe400078e0012 */
[----:B------:R-:W3:Y:S02]  /*1940*/  @P2 LDG.E.64 R8, desc[UR16][R26.64] ;  /* 0x000000101a082981 */ /* 0x000ee4000c1e1b00 */
[----:B------:R-:W-:-:S02]  /*1950*/  IMAD.U32 R29, RZ, RZ, UR9 ;  /* 0x00000009ff1d7e24 */ /* 0x000fc4000f8e00ff */
[----:B------:R-:W2:Y:S04]  /*1960*/  @P2 LDG.E.64 R22, desc[UR16][R22.64+0x8] ;  /* 0x0000081016162981 */ /* 0x000ea8000c1e1b00 */
[----:B------:R-:W3:Y:S04]  /*1970*/  @P2 LDG.E.64 R16, desc[UR16][R28.64] ;  /* 0x000000101c102981 */ /* 0x000ee8000c1e1b00 */
[----:B------:R-:W4:Y:S04]  /*1980*/  @!P1 LDG.E.64 R12, desc[UR16][R12.64] ;  /* 0x000000100c0c9981 */ /* 0x000f28000c1e1b00 */
[----:B------:R-:W4:Y:S01]  /*1990*/  @!P1 LDG.E.64 R18, desc[UR16][R18.64] ;  /* 0x0000001012129981 */ /* 0x000f22000c1e1b00 */
[----:B------:R-:W-:Y:S01]  /*19a0*/  @!P1 LEA R21, R21, UR18, 0x3 ;  /* 0x0000001215159c11 */ /* 0x000fe2000f8e18ff */
[----:B--2---:R-:W-:-:S02]  /*19b0*/  @P2 DADD R10, R10, -R22 ;  /* 0x000000000a0a2229 */ /* 0x004fc40000000816 */
[----:B---3--:R-:W-:Y:S02]  /*19c0*/  @P2 DADD R8, R8, -R16 ;  /* 0x0000000008082229 */ /* 0x008fe40000000810 */
[----:B----4-:R-:W-:-:S05]  /*19d0*/  @!P1 DADD R16, R12, -R18 ;  /* 0x000000000c109229 */ /* 0x010fca0000000812 */
[----:B------:R1:W-:Y:S04]  /*19e0*/  @P2 STL.128 [R15], R8 ;  /* 0x000000080f002387 */ /* 0x0003e80000100c00 */
[----:B------:R1:W-:Y:S02]  /*19f0*/  @!P1 STL.64 [R21], R16 ;  /* 0x0000001015009387 */ /* 0x0003e40000100a00 */
.L_x_37:
[----:B-1----:R-:W-:-:S07]  /*1a00*/  IMAD.MOV.U32 R21, RZ, RZ, RZ ;  /* 0x000000ffff157224 */ /* 0x002fce00078e00ff */
.L_x_44:
[----:B0-----:R-:W-:Y:S01]  /*1a10*/  IMAD.U32 R8, RZ, RZ, UR22 ;  /* 0x00000016ff087e24 */ /* 0x001fe2000f8e00ff */
[----:B------:R-:W-:Y:S01]  /*1a20*/  IADD3 R20, PT, PT, R24, R21, RZ ;  /* 0x0000001518147210 */ /* 0x000fe20007ffe0ff */
[----:B------:R-:W-:Y:S01]  /*1a30*/  IMAD.MOV.U32 R23, RZ, RZ, RZ ;  /* 0x000000ffff177224 */ /* 0x000fe200078e00ff */
[----:B------:R-:W-:Y:S02]  /*1a40*/  CS2R R28, SRZ ;  /* 0x00000000001c7805 */ /* 0x000fe4000001ff00 */
[----:B------:R-:W-:-:S13]  /*1a50*/  ISETP.GE.U32.AND P2, PT, R8, 0xf, PT ;  /* 0x0000000f0800780c */ /* 0x000fda0003f46070 */
[----:B------:R-:W-:Y:S05]  /*1a60*/  @!P2 BRA `(.L_x_39) ;  /* 0x0000000000cca947 */ /* 0x000fea0003800000 */
[----:B------:R-:W-:Y:S01]  /*1a70*/  IMAD.MOV.U32 R23, RZ, RZ, RZ ;  /* 0x000000ffff177224 */ /* 0x000fe200078e00ff */
[----:B------:R-:W-:-:S07]  /*1a80*/  CS2R R28, SRZ ;  /* 0x00000000001c7805 */ /* 0x000fce000001ff00 */
.L_x_40:
[----:B------:R-:W0:Y:S01]  /*1a90*/  LDC.64 R26, c[0x0][0x390] ;  /* 0x0000e400ff1a7b82 */ /* 0x000e220000000a00 */
[----:B------:R-:W1:Y:S01]  /*1aa0*/  LDCU UR4, c[0x0][0x3c0] ;  /* 0x00007800ff0477ac */ /* 0x000e620008000800 */
[----:B------:R-:W-:-:S05]  /*1ab0*/  LEA R22, R23, UR18, 0x3 ;  /* 0x0000001217167c11 */ /* 0x000fca000f8e18ff */
[----:B------:R-:W2:Y:S01]  /*1ac0*/  LDL.128 R12, [R22+0x10] ;  /* 0x00001000160c7983 */ /* 0x000ea20000100c00 */
[----:B-1----:R-:W-:-:S04]  /*1ad0*/  IMAD R9, R20, UR4, R23 ;  /* 0x0000000414097c24 */ /* 0x002fc8000f8e0217 */
[----:B0-----:R-:W-:Y:S02]  /*1ae0*/  IMAD.WIDE R26, R9, 0x8, R26 ;  /* 0x00000008091a7825 */ /* 0x001fe400078e021a */
[----:B------:R-:W3:Y:S04]  /*1af0*/  LDL.128 R8, [R22] ;  /* 0x0000000016087983 */ /* 0x000ee80000100c00 */
[----:B------:R-:W3:Y:S04]  /*1b00*/  LDG.E.64 R16, desc[UR16][R26.64] ;  /* 0x000000101a107981 */ /* 0x000ee8000c1e1b00 */
[----:B------:R-:W4:Y:S04]  /*1b10*/  LDG.E.64 R30, desc[UR16][R26.64+0x8] ;  /* 0x000008101a1e7981 */ /* 0x000f28000c1e1b00 */
[----:B------:R-:W2:Y:S04]  /*1b20*/  LDG.E.64 R40, desc[UR16][R26.64+0x10] ;  /* 0x000010101a287981 */ /* 0x000ea8000c1e1b00 */
[----:B------:R-:W5:Y:S04]  /*1b30*/  LDG.E.64 R42, desc[UR16][R26.64+0x18] ;  /* 0x000018101a2a7981 */ /* 0x000f68000c1e1b00 */
[----:B------:R-:W5:Y:S01]  /*1b40*/  LDG.E.64 R44, desc[UR16][R26.64+0x20] ;  /* 0x000020101a2c7981 */ /* 0x000f62000c1e1b00 */
[----:B---3--:R-:W-:-:S03]  /*1b50*/  DFMA R8, R16, R8, R28 ;  /* 0x000000081008722b */ /* 0x008fc6000000001c */
[----:B------:R-:W3:Y:S04]  /*1b60*/  LDL.128 R16, [R22+0x20] ;  /* 0x0000200016107983 */ /* 0x000ee80000100c00 */
[----:B------:R-:W3:Y:S01]  /*1b70*/  LDG.E.64 R28, desc[UR16][R26.64+0x38] ;  /* 0x000038101a1c7981 */ /* 0x000ee2000c1e1b00 */
[----:B----4-:R-:W-:-:S03]  /*1b80*/  DFMA R8, R10, R30, R8 ;  /* 0x0000001e0a08722b */ /* 0x010fc60000000008 */
[----:B------:R-:W4:Y:S05]  /*1b90*/  LDG.E.64 R30, desc[UR16][R26.64+0x28] ;  /* 0x000028101a1e7981 */ /* 0x000f2a000c1e1b00 */
[----:B--2---:R-:W-:Y:S01]  /*1ba0*/  DFMA R12, R40, R12, R8 ;  /* 0x0000000c280c722b */ /* 0x004fe20000000008 */
[----:B------:R-:W2:Y:S04]  /*1bb0*/  LDG.E.64 R40, desc[UR16][R26.64+0x30] ;  /* 0x000030101a287981 */ /* 0x000ea8000c1e1b00 */
[----:B------:R-:W2:Y:S03]  /*1bc0*/  LDL.128 R8, [R22+0x30] ;  /* 0x0000300016087983 */ /* 0x000ea60000100c00 */
[----:B-----5:R-:W-:Y:S01]  /*1bd0*/  DFMA R12, R14, R42, R12 ;  /* 0x0000002a0e0c722b */ /* 0x020fe2000000000c */
[----:B------:R-:W5:Y:S07]  /*1be0*/  LDG.E.64 R42, desc[UR16][R26.64+0x40] ;  /* 0x000040101a2a7981 */ /* 0x000f6e000c1e1b00 */
[----:B---3--:R-:W-:-:S02]  /*1bf0*/  DFMA R16, R44, R16, R12 ;  /* 0x000000102c10722b */ /* 0x008fc4000000000c */
[----:B------:R-:W5:Y:S04]  /*1c00*/  LDL.128 R12, [R22+0x40] ;  /* 0x00004000160c7983 */ /* 0x000f680000100c00 */
[----:B------:R-:W3:Y:S02]  /*1c10*/  LDG.E.64 R44, desc[UR16][R26.64+0x78] ;  /* 0x000078101a2c7981 */ /* 0x000ee4000c1e1b00 */
[----:B----4-:R-:W-:Y:S02]  /*1c20*/  DFMA R16, R18, R30, R16 ;  /* 0x0000001e1210722b */ /* 0x010fe40000000010 */
[----:B------:R-:W4:Y:S06]  /*1c30*/  LDG.E.64 R30, desc[UR16][R26.64+0x48] ;  /* 0x000048101a1e7981 */ /* 0x000f2c000c1e1b00 */
[----:B--2---:R-:W-:Y:S01]  /*1c40*/  DFMA R8, R40, R8, R16 ;  /* 0x000000082808722b */ /* 0x004fe20000000010 */
[----:B------:R-:W2:Y:S04]  /*1c50*/  LDG.E.64 R40, desc[UR16][R26.64+0x50] ;  /* 0x000050101a287981 */ /* 0x000ea8000c1e1b00 */
[----:B------:R-:W2:Y:S03]  /*1c60*/  LDL.128 R16, [R22+0x50] ;  /* 0x0000500016107983 */ /* 0x000ea60000100c00 */
[----:B------:R-:W-:Y:S01]  /*1c70*/  DFMA R8, R10, R28, R8 ;  /* 0x0000001c0a08722b */ /* 0x000fe20000000008 */
[----:B------:R-:W3:Y:S07]  /*1c80*/  LDG.E.64 R28, desc[UR16][R26.64+0x58] ;  /* 0x000058101a1c7981 */ /* 0x000eee000c1e1b00 */
[----:B-----5:R-:W-:Y:S01]  /*1c90*/  DFMA R12, R42, R12, R8 ;  /* 0x0000000c2a0c722b */ /* 0x020fe20000000008 */
[----:B------:R-:W5:Y:S04]  /*1ca0*/  LDG.E.64 R42, desc[UR16][R26.64+0x60] ;  /* 0x000060101a2a7981 */ /* 0x000f68000c1e1b00 */
[----:B------:R-:W5:Y:S03]  /*1cb0*/  LDL.128 R8, [R22+0x60] ;  /* 0x0000600016087983 */ /* 0x000f660000100c00 */
[----:B----4-:R-:W-:Y:S01]  /*1cc0*/  DFMA R12, R14, R30, R12 ;  /* 0x0000001e0e0c722b */ /* 0x010fe2000000000c */
[----:B------:R-:W4:Y:S07]  /*1cd0*/  LDG.E.64 R30, desc[UR16][R26.64+0x68] ;  /* 0x000068101a1e7981 */ /* 0x000f2e000c1e1b00 */
[----:B--2---:R-:W-:-:S02]  /*1ce0*/  DFMA R16, R40, R16, R12 ;  /* 0x000000102810722b */ /* 0x004fc4000000000c */
[----:B------:R-:W2:Y:S04]  /*1cf0*/  LDL.128 R12, [R22+0x70] ;  /* 0x00007000160c7983 */ /* 0x000ea80000100c00 */
[----:B------:R-:W2:Y:S02]  /*1d00*/  LDG.E.64 R40, desc[UR16][R26.64+0x70] ;  /* 0x000070101a287981 */ /* 0x000ea4000c1e1b00 */
[----:B---3--:R-:W-:Y:S01]  /*1d10*/  DFMA R16, R18, R28, R16 ;  /* 0x0000001c1210722b */ /* 0x008fe20000000010 */
[----:B------:R-:W-:-:S04]  /*1d20*/  IADD3 R23, PT, PT, R23, 0x10, RZ ;  /* 0x0000001017177810 */ /* 0x000fc80007ffe0ff */
[----:B------:R-:W-:-:S03]  /*1d30*/  ISETP.NE.AND P1, PT, R23, UR21, PT ;  /* 0x0000001517007c0c */ /* 0x000fc6000bf25270 */
[----:B-----5:R-:W-:-:S08]  /*1d40*/  DFMA R8, R42, R8, R16 ;  /* 0x000000082a08722b */ /* 0x020fd00000000010 */
[----:B----4-:R-:W-:-:S08]  /*1d50*/  DFMA R8, R10, R30, R8 ;  /* 0x0000001e0a08722b */ /* 0x010fd00000000008 */
[----:B--2---:R-:W-:-:S08]  /*1d60*/  DFMA R8, R40, R12, R8 ;  /* 0x0000000c2808722b */ /* 0x004fd00000000008 */
[----:B------:R-:W-:Y:S01]  /*1d70*/  DFMA R28, R14, R44, R8 ;  /* 0x0000002c0e1c722b */ /* 0x000fe20000000008 */
[----:B------:R-:W-:Y:S10]  /*1d80*/  @P1 BRA `(.L_x_40) ;  /* 0xfffffffc00401947 */ /* 0x000ff4000383ffff */
[----:B------:R-:W-:-:S07]  /*1d90*/  IMAD.U32 R23, RZ, RZ, UR21 ;  /* 0x00000015ff177e24 */ /* 0x000fce000f8e00ff */
.L_x_39:
[----:B------:R-:W-:-:S13]  /*1da0*/  ISETP.NE.AND P3, PT, RZ, UR24, PT ;  /* 0x00000018ff007c0c */ /* 0x000fda000bf65270 */
[----:B------:R-:W-:Y:S05]  /*1db0*/  @!P3 BRA `(.L_x_41) ;  /* 0x000000040008b947 */ /* 0x000fea0003800000 */
[----:B------:R-:W-:-:S09]  /*1dc0*/  UISETP.GE.U32.AND UP0, UPT, UR25, 0x7, UPT ;  /* 0x000000071900788c */ /* 0x000fd2000bf06070 */
[----:B------:R-:W-:Y:S05]  /*1dd0*/  BRA.U !UP0, `(.L_x_42) ;  /* 0x0000000108687547 */ /* 0x000fea000b800000 */
[----:B------:R-:W0:Y:S01]  /*1de0*/  LDC.64 R30, c[0x0][0x390] ;  /* 0x0000e400ff1e7b82 */ /* 0x000e220000000a00 */
[----:B------:R-:W1:Y:S01]  /*1df0*/  LDCU UR4, c[0x0][0x3c0] ;  /* 0x00007800ff0477ac */ /* 0x000e620008000800 */
[----:B------:R-:W-:-:S05]  /*1e00*/  LEA R22, R23, UR18, 0x3 ;  /* 0x0000001217167c11 */ /* 0x000fca000f8e18ff */
[----:B------:R-:W2:Y:S01]  /*1e10*/  LDL.128 R16, [R22] ;  /* 0x0000000016107983 */ /* 0x000ea20000100c00 */
[----:B-1----:R-:W-:-:S04]  /*1e20*/  IMAD R9, R20, UR4, R23 ;  /* 0x0000000414097c24 */ /* 0x002fc8000f8e0217 */
[----:B0-----:R-:W-:Y:S02]  /*1e30*/  IMAD.WIDE R30, R9, 0x8, R30 ;  /* 0x00000008091e7825 */ /* 0x001fe400078e021e */
[----:B------:R-:W3:Y:S04]  /*1e40*/  LDL.128 R8, [R22+0x10] ;  /* 0x0000100016087983 */ /* 0x000ee80000100c00 */
[----:B------:R-:W2:Y:S04]  /*1e50*/  LDG.E.64 R12, desc[UR16][R30.64] ;  /* 0x000000101e0c7981 */ /* 0x000ea8000c1e1b00 */
[----:B------:R-:W4:Y:S04]  /*1e60*/  LDG.E.64 R42, desc[UR16][R30.64+0x8] ;  /* 0x000008101e2a7981 */ /* 0x000f28000c1e1b00 */
[----:B------:R-:W3:Y:S04]  /*1e70*/  LDG.E.64 R40, desc[UR16][R30.64+0x10] ;  /* 0x000010101e287981 */ /* 0x000ee8000c1e1b00 */
[----:B------:R-:W5:Y:S04]  /*1e80*/  LDG.E.64 R26, desc[UR16][R30.64+0x18] ;  /* 0x000018101e1a7981 */ /* 0x000f68000c1e1b00 */
[----:B------:R-:W5:Y:S01]  /*1e90*/  LDG.E.64 R44, desc[UR16][R30.64+0x38] ;  /* 0x000038101e2c7981 */ /* 0x000f62000c1e1b00 */
[----:B--2---:R-:W-:-:S03]  /*1ea0*/  DFMA R16, R12, R16, R28 ;  /* 0x000000100c10722b */ /* 0x004fc6000000001c */
[----:B------:R-:W2:Y:S04]  /*1eb0*/  LDG.E.64 R28, desc[UR16][R30.64+0x20] ;  /* 0x000020101e1c7981 */ /* 0x000ea8000c1e1b00 */
[----:B------:R-:W2:Y:S01]  /*1ec0*/  LDL.128 R12, [R22+0x20] ;  /* 0x00002000160c7983 */ /* 0x000ea20000100c00 */
[----:B----4-:R-:W-:-:S03]  /*1ed0*/  DFMA R16, R42, R18, R16 ;  /* 0x000000122a10722b */ /* 0x010fc60000000010 */
[----:B------:R-:W4:Y:S05]  /*1ee0*/  LDG.E.64 R42, desc[UR16][R30.64+0x28] ;  /* 0x000028101e2a7981 */ /* 0x000f2a000c1e1b00 */
[----:B---3--:R-:W-:Y:S02]  /*1ef0*/  DFMA R8, R40, R8, R16 ;  /* 0x000000082808722b */ /* 0x008fe40000000010 */
[----:B------:R-:W3:Y:S04]  /*1f00*/  LDL.128 R16, [R22+0x30] ;  /* 0x0000300016107983 */ /* 0x000ee80000100c00 */
[----:B------:R-:W3:Y:S02]  /*1f10*/  LDG.E.64 R40, desc[UR16][R30.64+0x30] ;  /* 0x000030101e287981 */ /* 0x000ee4000c1e1b00 */
[----:B-----5:R-:W-:Y:S01]  /*1f20*/  DFMA R8, R26, R10, R8 ;  /* 0x0000000a1a08722b */ /* 0x020fe20000000008 */
[----:B------:R-:W-:-:S07]  /*1f30*/  VIADD R23, R23, 0x8 ;  /* 0x0000000817177836 */ /* 0x000fce0000000000 */
[----:B--2---:R-:W-:-:S08]  /*1f40*/  DFMA R8, R28, R12, R8 ;  /* 0x0000000c1c08722b */ /* 0x004fd00000000008 */
[----:B----4-:R-:W-:-:S08]  /*1f50*/  DFMA R8, R42, R14, R8 ;  /* 0x0000000e2a08722b */ /* 0x010fd00000000008 */
[----:B---3--:R-:W-:-:S08]  /*1f60*/  DFMA R8, R40, R16, R8 ;  /* 0x000000102808722b */ /* 0x008fd00000000008 */
[----:B------:R-:W-:-:S11]  /*1f70*/  DFMA R28, R44, R18, R8 ;  /* 0x000000122c1c722b */ /* 0x000fd60000000008 */
.L_x_42:
[----:B------:R-:W-:Y:S05]  /*1f80*/  @!P0 BRA `(.L_x_41) ;  /* 0x0000000000948947 */ /* 0x000fea0003800000 */
[----:B------:R-:W-:Y:S02]  /*1f90*/  UISETP.GE.U32.AND UP0, UPT, UR26, 0x3, UPT ;  /* 0x000000031a00788c */ /* 0x000fe4000bf06070 */
[----:B------:R-:W-:-:S07]  /*1fa0*/  UISETP.NE.AND UP1, UPT, UR7, URZ, UPT ;  /* 0x000000ff0700728c */ /* 0x000fce000bf25270 */
[----:B------:R-:W-:Y:S05]  /*1fb0*/  BRA.U !UP0, `(.L_x_43) ;  /* 0x0000000108407547 */ /* 0x000fea000b800000 */
        /* <DEDUP_REMOVED lines=10> */
[----:B------:R-:W5:Y:S01]  /*2060*/  LDG.E.64 R18, desc[UR16][R40.64+0x18] ;  /* 0x0000181028127981 */ /* 0x000f62000c1e1b00 */
[----:B------:R-:W-:Y:S01]  /*2070*/  IADD3 R23, PT, PT, R23, 0x4, RZ ;  /* 0x0000000417177810 */ /* 0x000fe20007ffe0ff */
[----:B---3--:R-:W-:-:S08]  /*2080*/  DFMA R8, R30, R8, R28 ;  /* 0x000000081e08722b */ /* 0x008fd0000000001c */
[----:B----4-:R-:W-:-:S08]  /*2090*/  DFMA R8, R26, R10, R8 ;  /* 0x0000000a1a08722b */ /* 0x010fd00000000008 */
[----:B--2---:R-:W-:-:S08]  /*20a0*/  DFMA R8, R16, R12, R8 ;  /* 0x0000000c1008722b */ /* 0x004fd00000000008 */
[----:B-----5:R-:W-:-:S11]  /*20b0*/  DFMA R28, R18, R14, R8 ;  /* 0x0000000e121c722b */ /* 0x020fd60000000008 */
.L_x_43:
[----:B------:R-:W-:Y:S05]  /*20c0*/  BRA.U !UP1, `(.L_x_41) ;  /* 0x0000000109447547 */ /* 0x000fea000b800000 */
[----:B------:R-:W0:Y:S01]  /*20d0*/  LDC.64 R16, c[0x0][0x390] ;  /* 0x0000e400ff107b82 */ /* 0x000e220000000a00 */
[----:B------:R-:W1:Y:S01]  /*20e0*/  LDCU UR4, c[0x0][0x3c0] ;  /* 0x00007800ff0477ac */ /* 0x000e620008000800 */
[----:B------:R-:W-:Y:S01]  /*20f0*/  LEA R14, R23, UR18, 0x3 ;  /* 0x00000012170e7c11 */ /* 0x000fe2000f8e18ff */
[----:B-1----:R-:W-:-:S04]  /*2100*/  IMAD R9, R20, UR4, R23 ;  /* 0x0000000414097c24 */ /* 0x002fc8000f8e0217 */
[----:B0-----:R-:W-:Y:S02]  /*2110*/  IMAD.WIDE R16, R9, 0x8, R16 ;  /* 0x0000000809107825 */ /* 0x001fe400078e0210 */
[----:B------:R-:W2:Y:S04]  /*2120*/  LDL.128 R8, [R14] ;  /* 0x000000000e087983 */ /* 0x000ea80000100c00 */
[----:B------:R-:W2:Y:S01]  /*2130*/  LDG.E.64 R12, desc[UR16][R16.64] ;  /* 0x00000010100c7981 */ /* 0x000ea2000c1e1b00 */
[----:B------:R-:W-:Y:S01]  /*2140*/  UISETP.NE.AND UP0, UPT, UR7, 0x1, UPT ;  /* 0x000000010700788c */ /* 0x000fe2000bf05270 */
[----:B--2---:R-:W-:-:S08]  /*2150*/  DFMA R28, R12, R8, R28 ;  /* 0x000000080c1c722b */ /* 0x004fd0000000001c */
[----:B------:R-:W-:Y:S05]  /*2160*/  BRA.U !UP0, `(.L_x_41) ;  /* 0x00000001081c7547 */ /* 0x000fea000b800000 */
[----:B------:R-:W-:Y:S01]  /*2170*/  UISETP.NE.AND UP0, UPT, UR7, 0x2, UPT ;  /* 0x000000020700788c */ /* 0x000fe2000bf05270 */
[----:B------:R-:W2:Y:S05]  /*2180*/  LDG.E.64 R8, desc[UR16][R16.64+0x8] ;  /* 0x0000081010087981 */ /* 0x000eaa000c1e1b00 */
[----:B------:R-:W-:-:S13]  /*2190*/  PLOP3.LUT P1, PT, PT, PT, UP0, 0x80, 0x8 ;  /* 0x000000000008781c */ /* 0x000fda0003f2f008 */
[----:B------:R-:W3:Y:S04]  /*21a0*/  @P1 LDG.E.64 R12, desc[UR16][R16.64+0x10] ;  /* 0x00001010100c1981 */ /* 0x000ee8000c1e1b00 */
[----:B------:R-:W3:Y:S01]  /*21b0*/  @P1 LDL.64 R14, [R14+0x10] ;  /* 0x000010000e0e1983 */ /* 0x000ee20000100a00 */
[----:B--2---:R-:W-:-:S08]  /*21c0*/  DFMA R28, R8, R10, R28 ;  /* 0x0000000a081c722b */ /* 0x004fd0000000001c */
[----:B---3--:R-:W-:-:S11]  /*21d0*/  @P1 DFMA R28, R12, R14, R28 ;  /* 0x0000000e0c1c122b */ /* 0x008fd6000000001c */
.L_x_41:
[----:B------:R-:W0:Y:S01]  /*21e0*/  LDCU UR4, c[0x0][0x3c0] ;  /* 0x00007800ff0477ac */ /* 0x000e220008000800 */
[C---:B------:R-:W-:Y:S01]  /*21f0*/  LEA R9, R21.reuse, UR6, 0x3 ;  /* 0x0000000615097c11 */ /* 0x040fe2000f8e18ff */
[----:B------:R-:W-:-:S04]  /*2200*/  VIADD R21, R21, 0x1 ;  /* 0x0000000115157836 */ /* 0x000fc80000000000 */
[----:B------:R1:W-:Y:S01]  /*2210*/  STL.64 [R9], R28 ;  /* 0x0000001c09007387 */ /* 0x0003e20000100a00 */
[----:B0-----:R-:W-:-:S13]  /*2220*/  ISETP.NE.AND P1, PT, R21, UR4, PT ;  /* 0x0000000415007c0c */ /* 0x001fda000bf25270 */
[----:B-1----:R-:W-:Y:S05]  /*2230*/  @P1 BRA `(.L_x_44) ;  /* 0xfffffff400f41947 */ /* 0x002fea000383ffff */
[----:B------:R-:W-:Y:S01]  /*2240*/  IMAD.MOV.U32 R40, RZ, RZ, RZ ;  /* 0x000000ffff287224 */ /* 0x000fe200078e00ff */
[----:B------:R-:W-:Y:S01]  /*2250*/  CS2R R42, SRZ ;  /* 0x00000000002a7805 */ /* 0x000fe2000001ff00 */
[----:B------:R-:W-:Y:S06]  /*2260*/  @!P2 BRA `(.L_x_45) ;  /* 0x00000000009ca947 */ /* 0x000fec0003800000 */
[----:B------:R-:W-:Y:S02]  /*2270*/  MOV R40, RZ ;  /* 0x000000ff00287202 */ /* 0x000fe40000000f00 */
[----:B------:R-:W-:-:S07]  /*2280*/  CS2R R42, SRZ ;  /* 0x00000000002a7805 */ /* 0x000fce000001ff00 */
.L_x_46:
[----:B------:R-:W-:-:S05]  /*2290*/  LEA R41, R40, UR18, 0x3 ;  /* 0x0000001228297c11 */ /* 0x000fca000f8e18ff */
[----:B------:R-:W2:Y:S04]  /*22a0*/  LDL.128 R8, [R41] ;  /* 0x0000000029087983 */ /* 0x000ea80000100c00 */
[----:B------:R-:W2:Y:S04]  /*22b0*/  LDL.128 R12, [R41+0x100] ;  /* 0x00010000290c7983 */ /* 0x000ea80000100c00 */
[----:B------:R-:W3:Y:S04]  /*22c0*/  LDL.128 R16, [R41+0x10] ;  /* 0x0000100029107983 */ /* 0x000ee80000100c00 */
[----:B------:R-:W3:Y:S04]  /*22d0*/  LDL.128 R20, [R41+0x110] ;  /* 0x0001100029147983 */ /* 0x000ee80000100c00 */
[----:B------:R-:W4:Y:S04]  /*22e0*/  LDL.128 R24, [R41+0x20] ;  /* 0x0000200029187983 */ /* 0x000f280000100c00 */
[----:B------:R-:W4:Y:S01]  /*22f0*/  LDL.128 R28, [R41+0x120] ;  /* 0x00012000291c7983 */ /* 0x000f220000100c00 */
[----:B--2---:R-:W-:-:S08]  /*2300*/  DFMA R8, R8, R12, R42 ;  /* 0x0000000c0808722b */ /* 0x004fd0000000002a */
[----:B------:R-:W-:Y:S01]  /*2310*/  DFMA R8, R10, R14, R8 ;  /* 0x0000000e0a08722b */ /* 0x000fe20000000008 */
[----:B------:R-:W2:Y:S07]  /*2320*/  LDL.128 R12, [R41+0x130] ;  /* 0x00013000290c7983 */ /* 0x000eae0000100c00 */
[----:B---3--:R-:W-:Y:S02]  /*2330*/  DFMA R16, R16, R20, R8 ;  /* 0x000000141010722b */ /* 0x008fe40000000008 */
[----:B------:R-:W2:Y:S06]  /*2340*/  LDL.128 R8, [R41+0x30] ;  /* 0x0000300029087983 */ /* 0x000eac0000100c00 */
[----:B------:R-:W-:Y:S01]  /*2350*/  DFMA R16, R18, R22, R16 ;  /* 0x000000161210722b */ /* 0x000fe20000000010 */
[----:B------:R-:W3:Y:S07]  /*2360*/  LDL.128 R20, [R41+0x140] ;  /* 0x0001400029147983 */ /* 0x000eee0000100c00 */
[----:B----4-:R-:W-:-:S02]  /*2370*/  DFMA R24, R24, R28, R16 ;  /* 0x0000001c1818722b */ /* 0x010fc40000000010 */
[----:B------:R-:W3:Y:S06]  /*2380*/  LDL.128 R16, [R41+0x40] ;  /* 0x0000400029107983 */ /* 0x000eec0000100c00 */
[----:B------:R-:W-:Y:S01]  /*2390*/  DFMA R24, R26, R30, R24 ;  /* 0x0000001e1a18722b */ /* 0x000fe20000000018 */
[----:B------:R-:W4:Y:S07]  /*23a0*/  LDL.128 R28, [R41+0x150] ;  /* 0x00015000291c7983 */ /* 0x000f2e0000100c00 */
[----:B--2---:R-:W-:-:S02]  /*23b0*/  DFMA R8, R8, R12, R24 ;  /* 0x0000000c0808722b */ /* 0x004fc40000000018 */
[----:B------:R-:W4:Y:S06]  /*23c0*/  LDL.128 R24, [R41+0x50] ;  /* 0x0000500029187983 */ /* 0x000f2c0000100c00 */
[----:B------:R-:W-:Y:S01]  /*23d0*/  DFMA R8, R10, R14, R8 ;  /* 0x0000000e0a08722b */ /* 0x000fe20000000008 */
[----:B------:R-:W2:Y:S07]  /*23e0*/  LDL.128 R12, [R41+0x160] ;  /* 0x00016000290c7983 */ /* 0x000eae0000100c00 */
[----:B---3--:R-:W-:-:S02]  /*23f0*/  DFMA R16, R16, R20, R8 ;  /* 0x000000141010722b */ /* 0x008fc40000000008 */
[----:B------:R-:W2:Y:S06]  /*2400*/  LDL.128 R8, [R41+0x60] ;  /* 0x0000600029087983 */ /* 0x000eac0000100c00 */
[----:B------:R-:W-:Y:S02]  /*2410*/  DFMA R42, R18, R22, R16 ;  /* 0x00000016122a722b */ /* 0x000fe40000000010 */
[----:B------:R-:W3:Y:S04]  /*2420*/  LDL.128 R16, [R41+0x70] ;  /* 0x0000700029107983 */ /* 0x000ee80000100c00 */
[----:B------:R-:W3:Y:S01]  /*2430*/  LDL.128 R20, [R41+0x170] ;  /* 0x0001700029147983 */ /* 0x000ee20000100c00 */
[----:B------:R-:W-:-:S05]  /*2440*/  VIADD R40, R40, 0x10 ;  /* 0x0000001028287836 */ /* 0x000fca0000000000 */
[----:B------:R-:W-:Y:S01]  /*2450*/  ISETP.NE.AND P1, PT, R40, UR21, PT ;  /* 0x0000001528007c0c */ /* 0x000fe2000bf25270 */
[----:B----4-:R-:W-:-:S08]  /*2460*/  DFMA R24, R24, R28, R42 ;  /* 0x0000001c1818722b */ /* 0x010fd0000000002a */
[----:B------:R-:W-:-:S08]  /*2470*/  DFMA R24, R26, R30, R24 ;  /* 0x0000001e1a18722b */ /* 0x000fd00000000018 */
[----:B--2---:R-:W-:-:S08]  /*2480*/  DFMA R8, R8, R12, R24 ;  /* 0x0000000c0808722b */ /* 0x004fd00000000018 */
[----:B------:R-:W-:-:S08]  /*2490*/  DFMA R8, R10, R14, R8 ;  /* 0x0000000e0a08722b */ /* 0x000fd00000000008 */
[----:B---3--:R-:W-:-:S08]  /*24a0*/  DFMA R8, R16, R20, R8 ;  /* 0x000000141008722b */ /* 0x008fd00000000008 */
[----:B------:R-:W-:Y:S01]  /*24b0*/  DFMA R42, R18, R22, R8 ;  /* 0x00000016122a722b */ /* 0x000fe20000000008 */
[----:B------:R-:W-:Y:S10]  /*24c0*/  @P1 BRA `(.L_x_46) ;  /* 0xfffffffc00701947 */ /* 0x000ff4000383ffff */
[----:B------:R-:W-:-:S07]  /*24d0*/  IMAD.U32 R40, RZ, RZ, UR21 ;  /* 0x00000015ff287e24 */ /* 0x000fce000f8e00ff */
.L_x_45:
[----:B------:R-:W-:Y:S05]  /*24e0*/  @!P3 BRA `(.L_x_47) ;  /* 0x0000000000c0b947 */ /* 0x000fea0003800000 */
[----:B------:R-:W-:-:S09]  /*24f0*/  UISETP.GE.U32.AND UP0, UPT, UR25, 0x7, UPT ;  /* 0x000000071900788c */ /* 0x000fd2000bf06070 */
[----:B------:R-:W-:Y:S05]  /*2500*/  BRA.U !UP0, `(.L_x_48) ;  /* 0x0000000108487547 */ /* 0x000fea000b800000 */
        /* <DEDUP_REMOVED lines=9> */
[----:B------:R-:W2:Y:S04]  /*25a0*/  LDL.128 R24, [R41+0x30] ;  /* 0x0000300029187983 */ /* 0x000ea80000100c00 */
[----:B------:R-:W2:Y:S03]  /*25b0*/  LDL.128 R28, [R41+0x130] ;  /* 0x00013000291c7983 */ /* 0x000ea60000100c00 */
[----:B---3--:R-:W-:-:S08]  /*25c0*/  DFMA R8, R20, R8, R42 ;  /* 0x000000081408722b */ /* 0x008fd0000000002a */
[----:B------:R-:W-:-:S08]  /*25d0*/  DFMA R8, R22, R10, R8 ;  /* 0x0000000a1608722b */ /* 0x000fd00000000008 */
[----:B----4-:R-:W-:-:S08]  /*25e0*/  DFMA R8, R12, R16, R8 ;  /* 0x000000100c08722b */ /* 0x010fd00000000008 */
[----:B------:R-:W-:Y:S01]  /*25f0*/  DFMA R8, R14, R18, R8 ;  /* 0x000000120e08722b */ /* 0x000fe20000000008 */
[----:B------:R-:W-:-:S07]  /*2600*/  IADD3 R40, PT, PT, R40, 0x8, RZ ;  /* 0x0000000828287810 */ /* 0x000fce0007ffe0ff */
[----:B--2---:R-:W-:-:S08]  /*2610*/  DFMA R8, R24, R28, R8 ;  /* 0x0000001c1808722b */ /* 0x004fd00000000008 */
[----:B------:R-:W-:-:S11]  /*2620*/  DFMA R42, R26, R30, R8 ;  /* 0x0000001e1a2a722b */ /* 0x000fd60000000008 */
.L_x_48:
[----:B------:R-:W-:Y:S05]  /*2630*/  @!P0 BRA `(.L_x_47) ;  /* 0x00000000006c8947 */ /* 0x000fea0003800000 */
[----:B------:R-:W-:Y:S02]  /*2640*/  UISETP.GE.U32.AND UP0, UPT, UR26, 0x3, UPT ;  /* 0x000000031a00788c */ /* 0x000fe4000bf06070 */
[----:B------:R-:W-:-:S07]  /*2650*/  UISETP.NE.AND UP1, UPT, UR7, URZ, UPT ;  /* 0x000000ff0700728c */ /* 0x000fce000bf25270 */
[----:B------:R-:W-:Y:S05]  /*2660*/  BRA.U !UP0, `(.L_x_49) ;  /* 0x0000000108287547 */ /* 0x000fea000b800000 */
[----:B------:R-:W-:-:S05]  /*2670*/  LEA R24, R40, UR18, 0x3 ;  /* 0x0000001228187c11 */ /* 0x000fca000f8e18ff */
[----:B------:R-:W2:Y:S04]  /*2680*/  LDL.128 R8, [R24] ;  /* 0x0000000018087983 */ /* 0x000ea80000100c00 */
[----:B------:R-:W2:Y:S04]  /*2690*/  LDL.128 R12, [R24+0x100] ;  /* 0x00010000180c7983 */ /* 0x000ea80000100c00 */
[----:B------:R-:W3:Y:S04]  /*26a0*/  LDL.128 R16, [R24+0x10] ;  /* 0x0000100018107983 */ /* 0x000ee80000100c00 */
[----:B------:R-:W3:Y:S01]  /*26b0*/  LDL.128 R20, [R24+0x110] ;  /* 0x0001100018147983 */ /* 0x000ee20000100c00 */
[----:B------:R-:W-:Y:S01]  /*26c0*/  VIADD R40, R40, 0x4 ;  /* 0x0000000428287836 */ /* 0x000fe20000000000 */
[----:B--2---:R-:W-:-:S08]  /*26d0*/  DFMA R8, R8, R12, R42 ;  /* 0x0000000c0808722b */ /* 0x004fd0000000002a */
[----:B------:R-:W-:-:S08]  /*26e0*/  DFMA R8, R10, R14, R8 ;  /* 0x0000000e0a08722b */ /* 0x000fd00000000008 */
[----:B---3--:R-:W-:-:S08]  /*26f0*/  DFMA R8, R16, R20, R8 ;  /* 0x000000141008722b */ /* 0x008fd00000000008 */
[----:B------:R-:W-:-:S11]  /*2700*/  DFMA R42, R18, R22, R8 ;  /* 0x00000016122a722b */ /* 0x000fd60000000008 */
.L_x_49:
[----:B------:R-:W-:Y:S05]  /*2710*/  BRA.U !UP1, `(.L_x_47) ;  /* 0x0000000109347547 */ /* 0x000fea000b800000 */
[----:B------:R-:W-:-:S13]  /*2720*/  R2UR UR4, R40 ;  /* 0x00000000280472ca */ /* 0x000fda00000e0000 */
[----:B------:R-:W-:-:S09]  /*2730*/  ULEA UR4, UR4, UR18, 0x3 ;  /* 0x0000001204047291 */ /* 0x000fd2000f8e18ff */
[----:B------:R-:W2:Y:S04]  /*2740*/  LDL.128 R8, [UR4] ;  /* 0x00000004ff087983 */ /* 0x000ea80008100c00 */
[----:B------:R-:W2:Y:S01]  /*2750*/  LDL.128 R12, [UR4+0x100] ;  /* 0x00010004ff0c7983 */ /* 0x000ea20008100c00 */
[----:B------:R-:W-:Y:S01]  /*2760*/  UISETP.NE.AND UP0, UPT, UR7, 0x1, UPT ;  /* 0x000000010700788c */ /* 0x000fe2000bf05270 */
[----:B--2---:R-:W-:-:S08]  /*2770*/  DFMA R42, R8, R12, R42 ;  /* 0x0000000c082a722b */ /* 0x004fd0000000002a */
[----:B------:R-:W-:Y:S05]  /*2780*/  BRA.U !UP0, `(.L_x_47) ;  /* 0x0000000108187547 */ /* 0x000fea000b800000 */
[----:B------:R-:W-:Y:S01]  /*2790*/  UISETP.NE.AND UP0, UPT, UR7, 0x2, UPT ;  /* 0x000000020700788c */ /* 0x000fe2000bf05270 */
[----:B------:R-:W-:-:S08]  /*27a0*/  DFMA R42, R10, R14, R42 ;  /* 0x0000000e0a2a722b */ /* 0x000fd0000000002a */
[----:B------:R-:W-:Y:S05]  /*27b0*/  BRA.U !UP0, `(.L_x_47) ;  /* 0x00000001080c7547 */ /* 0x000fea000b800000 */
[----:B------:R-:W2:Y:S04]  /*27c0*/  LDL.64 R8, [UR4+0x10] ;  /* 0x00001004ff087983 */ /* 0x000ea80008100a00 */
[----:B------:R-:W2:Y:S02]  /*27d0*/  LDL.64 R10, [UR4+0x110] ;  /* 0x00011004ff0a7983 */ /* 0x000ea40008100a00 */
[----:B--2---:R-:W-:-:S11]  /*27e0*/  DFMA R42, R8, R10, R42 ;  /* 0x0000000a082a722b */ /* 0x004fd6000000002a */
.L_x_47:
[----:B------:R-:W0:Y:S02]  /*27f0*/  LDC.64 R12, c[0x0][0x398] ;  /* 0x0000e600ff0c7b82 */ /* 0x000e240000000a00 */
[----:B0-----:R-:W-:-:S05]  /*2800*/  IMAD.WIDE.U32 R12, R7, 0x8, R12 ;  /* 0x00000008070c7825 */ /* 0x001fca00078e000c */
[----:B------:R0:W2:Y:S01]  /*2810*/  LDG.E.64 R14, desc[UR16][R12.64] ;  /* 0x000000100c0e7981 */ /* 0x0000a2000c1e1b00 */
[----:B------:R-:W-:Y:S01]  /*2820*/  DMUL R42, R42, -0.5 ;  /* 0xbfe000002a2a7828 */ /* 0x000fe20000000000 */
[----:B------:R-:W-:Y:S01]  /*2830*/  IMAD.MOV.U32 R24, RZ, RZ, 0x652b82fe ;  /* 0x652b82feff187424 */ /* 0x000fe200078e00ff */
[----:B------:R-:W-:Y:S01]  /*2840*/  MOV R25, 0x3ff71547 ;  /* 0x3ff7154700197802 */ /* 0x000fe20000000f00 */
[----:B------:R-:W-:Y:S01]  /*2850*/  UMOV UR8, 0xfefa39ef ;  /* 0xfefa39ef00087882 */ /* 0x000fe20000000000 */
[----:B------:R-:W-:Y:S01]  /*2860*/  UMOV UR9, 0x3fe62e42 ;  /* 0x3fe62e4200097882 */ /* 0x000fe20000000000 */
[----:B------:R-:W-:Y:S01]  /*2870*/  IMAD.MOV.U32 R22, RZ, RZ, 0x0 ;  /* 0x00000000ff167424 */ /* 0x000fe200078e00ff */
[----:B------:R-:W-:Y:S01]  /*2880*/  BSSY.RECONVERGENT B1, `(.L_x_50) ;  /* 0x0000045000017945 */ /* 0x000fe20003800200 */
[----:B------:R-:W-:Y:S01]  /*2890*/  IMAD.MOV.U32 R23, RZ, RZ, 0x3fd80000 ;  /* 0x3fd80000ff177424 */ /* 0x000fe200078e00ff */
[----:B------:R-:W-:Y:S02]  /*28a0*/  DFMA R24, R42, R24, 6.75539944105574400000e+15 ;  /* 0x433800002a18742b */ /* 0x000fe40000000018 */
[----:B------:R-:W-:-:S06]  /*28b0*/  FSETP.GEU.AND P0, PT, |R43|, 4.1917929649353027344, PT ;  /* 0x4086232b2b00780b */ /* 0x000fcc0003f0e200 */
[----:B------:R-:W-:-:S08]  /*28c0*/  DADD R10, R24, -6.75539944105574400000e+15 ;  /* 0xc3380000180a7429 */ /* 0x000fd00000000000 */
[----:B------:R-:W-:Y:S01]  /*28d0*/  DFMA R8, R10, -UR8, R42 ;  /* 0x800000080a087c2b */ /* 0x000fe2000800002a */
[----:B------:R-:W-:Y:S01]  /*28e0*/  UMOV UR8, 0x3b39803f ;  /* 0x3b39803f00087882 */ /* 0x000fe20000000000 */
[----:B------:R-:W-:-:S06]  /*28f0*/  UMOV UR9, 0x3c7abc9e ;  /* 0x3c7abc9e00097882 */ /* 0x000fcc0000000000 */
[----:B------:R-:W-:Y:S01]  /*2900*/  DFMA R10, R10, -UR8, R8 ;  /* 0x800000080a0a7c2b */ /* 0x000fe20008000008 */
[----:B------:R-:W-:Y:S01]  /*2910*/  UMOV UR8, 0x69ce2bdf ;  /* 0x69ce2bdf00087882 */ /* 0x000fe20000000000 */
[----:B------:R-:W-:Y:S01]  /*2920*/  IMAD.MOV.U32 R8, RZ, RZ, -0x35dec16 ;  /* 0xfca213eaff087424 */ /* 0x000fe200078e00ff */
[----:B------:R-:W-:Y:S01]  /*2930*/  UMOV UR9, 0x3e5ade15 ;  /* 0x3e5ade1500097882 */ /* 0x000fe20000000000 */
[----:B------:R-:W-:-:S06]  /*2940*/  IMAD.MOV.U32 R9, RZ, RZ, 0x3e928af3 ;  /* 0x3e928af3ff097424 */ /* 0x000fcc00078e00ff */
[----:B------:R-:W-:Y:S01]  /*2950*/  DFMA R8, R10, UR8, R8 ;  /* 0x000000080a087c2b */ /* 0x000fe20008000008 */
[----:B------:R-:W-:Y:S01]  /*2960*/  UMOV UR8, 0x62401315 ;  /* 0x6240131500087882 */ /* 0x000fe20000000000 */
[----:B------:R-:W-:-:S06]  /*2970*/  UMOV UR9, 0x3ec71dee ;  /* 0x3ec71dee00097882 */ /* 0x000fcc0000000000 */
[----:B0-----:R-:W-:Y:S01]  /*2980*/  DFMA R12, R10, R8, UR8 ;  /* 0x000000080a0c7e2b */ /* 0x001fe20008000008 */
[----:B------:R-:W-:Y:S01]  /*2990*/  UMOV UR8, 0x7c89eb71 ;  /* 0x7c89eb7100087882 */ /* 0x000fe20000000000 */
[----:B------:R-:W-:Y:S01]  /*29a0*/  UMOV UR9, 0x3efa0199 ;  /* 0x3efa019900097882 */ /* 0x000fe20000000000 */
[----:B--2---:R-:W-:-:S05]  /*29b0*/  DMUL R8, R32, R14 ;  /* 0x0000000e20087228 */ /* 0x004fca0000000000 */
[C---:B------:R-:W-:Y:S01]  /*29c0*/  DFMA R14, R10.reuse, R12, UR8 ;  /* 0x000000080a0e7e2b */ /* 0x040fe2000800000c */
[----:B------:R-:W-:Y:S01]  /*29d0*/  UMOV UR8, 0x14761f65 ;  /* 0x14761f6500087882 */ /* 0x000fe20000000000 */
[----:B------:R-:W-:Y:S01]  /*29e0*/  UMOV UR9, 0x3f2a01a0 ;  /* 0x3f2a01a000097882 */ /* 0x000fe20000000000 */
[----:B------:R-:W0:Y:S05]  /*29f0*/  MUFU.RSQ64H R13, R9 ;  /* 0x00000009000d7308 */ /* 0x000e2a0000001c00 */
[----:B------:R-:W-:Y:S01]  /*2a00*/  DFMA R14, R10, R14, UR8 ;  /* 0x000000080a0e7e2b */ /* 0x000fe2000800000e */
[----:B------:R-:W-:Y:S01]  /*2a10*/  UMOV UR8, 0x1852b7af ;  /* 0x1852b7af00087882 */ /* 0x000fe20000000000 */
[----:B------:R-:W-:Y:S01]  /*2a20*/  UMOV UR9, 0x3f56c16c ;  /* 0x3f56c16c00097882 */ /* 0x000fe20000000000 */
[----:B------:R-:W-:-:S04]  /*2a30*/  IADD3 R12, PT, PT, R9, -0x3500000, RZ ;  /* 0xfcb00000090c7810 */ /* 0x000fc80007ffe0ff */
[----:B------:R-:W-:Y:S01]  /*2a40*/  ISETP.GE.U32.AND P2, PT, R12, 0x7ca00000, PT ;  /* 0x7ca000000c00780c */ /* 0x000fe20003f46070 */
[----:B------:R-:W-:Y:S01]  /*2a50*/  DFMA R14, R10, R14, UR8 ;  /* 0x000000080a0e7e2b */ /* 0x000fe2000800000e */
[----:B------:R-:W-:Y:S01]  /*2a60*/  UMOV UR8, 0x11122322 ;  /* 0x1112232200087882 */ /* 0x000fe20000000000 */
[----:B------:R-:W-:Y:S01]  /*2a70*/  UMOV UR9, 0x3f811111 ;  /* 0x3f81111100097882 */ /* 0x000fe20000000000 */
[----:B0-----:R-:W-:-:S05]  /*2a80*/  DMUL R16, R12, R12 ;  /* 0x0000000c0c107228 */ /* 0x001fca0000000000 */
[----:B------:R-:W-:Y:S01]  /*2a90*/  DFMA R14, R10, R14, UR8 ;  /* 0x000000080a0e7e2b */ /* 0x000fe2000800000e */
[----:B------:R-:W-:Y:S01]  /*2aa0*/  UMOV UR8, 0x555502a1 ;  /* 0x555502a100087882 */ /* 0x000fe20000000000 */
[----:B------:R-:W-:Y:S01]  /*2ab0*/  UMOV UR9, 0x3fa55555 ;  /* 0x3fa5555500097882 */ /* 0x000fe20000000000 */
[----:B------:R-:W-:-:S05]  /*2ac0*/  DFMA R16, R8, -R16, 1 ;  /* 0x3ff000000810742b */ /* 0x000fca0000000810 */
[----:B------:R-:W-:Y:S01]  /*2ad0*/  DFMA R14, R10, R14, UR8 ;  /* 0x000000080a0e7e2b */ /* 0x000fe2000800000e */
[----:B------:R-:W-:Y:S01]  /*2ae0*/  UMOV UR8, 0x55555511 ;  /* 0x5555551100087882 */ /* 0x000fe20000000000 */
[----:B------:R-:W-:Y:S01]  /*2af0*/  UMOV UR9, 0x3fc55555 ;  /* 0x3fc5555500097882 */ /* 0x000fe20000000000 */
[----:B------:R-:W-:Y:S02]  /*2b00*/  DFMA R22, R16, R22, 0.5 ;  /* 0x3fe000001016742b */ /* 0x000fe40000000016 */
[----:B------:R-:W-:-:S03]  /*2b10*/  DMUL R16, R12, R16 ;  /* 0x000000100c107228 */ /* 0x000fc60000000000 */
[----:B------:R-:W-:Y:S01]  /*2b20*/  DFMA R14, R10, R14, UR8 ;  /* 0x000000080a0e7e2b */ /* 0x000fe2000800000e */
[----:B------:R-:W-:Y:S01]  /*2b30*/  UMOV UR8, 0xb ;  /* 0x0000000b00087882 */ /* 0x000fe20000000000 */
[----:B------:R-:W-:-:S03]  /*2b40*/  UMOV UR9, 0x3fe00000 ;  /* 0x3fe0000000097882 */ /* 0x000fc60000000000 */
[----:B------:R-:W-:-:S03]  /*2b50*/  DFMA R22, R22, R16, R12 ;  /* 0x000000101616722b */ /* 0x000fc6000000000c */
[----:B------:R-:W-:-:S08]  /*2b60*/  DFMA R14, R10, R14, UR8 ;  /* 0x000000080a0e7e2b */ /* 0x000fd0000800000e */
[----:B------:R-:W-:Y:S01]  /*2b70*/  DFMA R26, R10, R14, 1 ;  /* 0x3ff000000a1a742b */ /* 0x000fe2000000000e */
[----:B------:R-:W-:Y:S01]  /*2b80*/  IADD3 R17, PT, PT, R23, -0x100000, RZ ;  /* 0xfff0000017117810 */ /* 0x000fe20007ffe0ff */
[----:B------:R-:W-:Y:S01]  /*2b90*/  DMUL R14, R8, R22 ;  /* 0x00000016080e7228 */ /* 0x000fe20000000000 */
[----:B------:R-:W-:-:S05]  /*2ba0*/  IMAD.MOV.U32 R16, RZ, RZ, R22 ;  /* 0x000000ffff107224 */ /* 0x000fca00078e0016 */
[----:B------:R-:W-:Y:S02]  /*2bb0*/  DFMA R26, R10, R26, 1 ;  /* 0x3ff000000a1a742b */ /* 0x000fe4000000001a */
[----:B------:R-:W-:-:S08]  /*2bc0*/  DFMA R10, R14, -R14, R8 ;  /* 0x8000000e0e0a722b */ /* 0x000fd00000000008 */
[----:B------:R-:W-:Y:S01]  /*2bd0*/  DFMA R20, R10, R16, R14 ;  /* 0x000000100a14722b */ /* 0x000fe2000000000e */
[----:B------:R-:W-:Y:S01]  /*2be0*/  IMAD R19, R24, 0x100000, R27 ;  /* 0x0010000018137824 */ /* 0x000fe200078e021b */
[----:B------:R-:W-:Y:S01]  /*2bf0*/  MOV R18, R26 ;  /* 0x0000001a00127202 */ /* 0x000fe20000000f00 */
[----:B------:R-:W-:Y:S08]  /*2c00*/  @!P0 BRA `(.L_x_51) ;  /* 0x0000000000308947 */ /* 0x000ff00003800000 */
[----:B------:R-:W-:Y:S01]  /*2c10*/  FSETP.GEU.AND P1, PT, |R43|, 4.2275390625, PT ;  /* 0x408748002b00780b */ /* 0x000fe20003f2e200 */
[C---:B------:R-:W-:Y:S02]  /*2c20*/  DADD R18, R42.reuse, +INF ;  /* 0x7ff000002a127429 */ /* 0x040fe40000000000 */
[----:B------:R-:W-:-:S08]  /*2c30*/  DSETP.GEU.AND P0, PT, R42, RZ, PT ;  /* 0x000000ff2a00722a */ /* 0x000fd00003f0e000 */
[----:B------:R-:W-:Y:S02]  /*2c40*/  FSEL R18, R18, RZ, P0 ;  /* 0x000000ff12127208 */ /* 0x000fe40000000000 */
[----:B------:R-:W-:Y:S02]  /*2c50*/  @!P1 LEA.HI R25, R24, R24, RZ, 0x1 ;  /* 0x0000001818199211 */ /* 0x000fe400078f08ff */
[----:B------:R-:W-:Y:S02]  /*2c60*/  FSEL R19, R19, RZ, P0 ;  /* 0x000000ff13137208 */ /* 0x000fe40000000000 */
[----:B------:R-:W-:-:S05]  /*2c70*/  @!P1 SHF.R.S32.HI R25, RZ, 0x1, R25 ;  /* 0x00000001ff199819 */ /* 0x000fca0000011419 */
[----:B------:R-:W-:Y:S02]  /*2c80*/  @!P1 IMAD.IADD R24, R24, 0x1, -R25 ;  /* 0x0000000118189824 */ /* 0x000fe400078e0a19 */
[----:B------:R-:W-:-:S03]  /*2c90*/  @!P1 IMAD R27, R25, 0x100000, R27 ;  /* 0x00100000191b9824 */ /* 0x000fc600078e021b */
[----:B------:R-:W-:Y:S02]  /*2ca0*/  @!P1 LEA R25, R24, 0x3ff00000, 0x14 ;  /* 0x3ff0000018199811 */ /* 0x000fe400078ea0ff */
[----:B------:R-:W-:-:S06]  /*2cb0*/  @!P1 MOV R24, RZ ;  /* 0x000000ff00189202 */ /* 0x000fcc0000000f00 */
[----:B------:R-:W-:-:S11]  /*2cc0*/  @!P1 DMUL R18, R26, R24 ;  /* 0x000000181a129228 */ /* 0x000fd60000000000 */
.L_x_51:
[----:B------:R-:W-:Y:S05]  /*2cd0*/  BSYNC.RECONVERGENT B1 ;  /* 0x0000000000017941 */ /* 0x000fea0003800200 */
.L_x_50:
[----:B------:R-:W-:Y:S05]  /*2ce0*/  @!P2 BRA `(.L_x_52) ;  /* 0x00000000000ca947 */ /* 0x000fea0003800000 */
[----:B------:R-:W-:Y:S01]  /*2cf0*/  IMAD.MOV.U32 R13, RZ, RZ, R17 ;  /* 0x000000ffff0d7224 */ /* 0x000fe200078e0011 */
[----:B------:R-:W-:-:S07]  /*2d00*/  MOV R16, 0x2d20 ;  /* 0x00002d2000107802 */ /* 0x000fce0000000f00 */
[----:B------:R-:W-:Y:S05]  /*2d10*/  CALL.REL.NOINC `($__internal_2_$__cuda_sm20_dsqrt_rn_f64_mediumpath_v1) ;  /* 0x0000002800307944 */ /* 0x000fea0003c00000 */
.L_x_52:
[----:B------:R-:W0:Y:S01]  /*2d20*/  MUFU.RCP64H R9, R21 ;  /* 0x0000001500097308 */ /* 0x000e220000001800 */
[----:B------:R-:W-:Y:S01]  /*2d30*/  IMAD.MOV.U32 R8, RZ, RZ, 0x1 ;  /* 0x00000001ff087424 */ /* 0x000fe200078e00ff */
[----:B------:R-:W-:Y:S01]  /*2d40*/  MOV R12, R18 ;  /* 0x00000012000c7202 */ /* 0x000fe20000000f00 */
[----:B------:R-:W-:Y:S01]  /*2d50*/  IMAD.MOV.U32 R13, RZ, RZ, R19 ;  /* 0x000000ffff0d7224 */ /* 0x000fe200078e0013 */
[----:B------:R-:W-:Y:S01]  /*2d60*/  FSETP.GEU.AND P1, PT, |R19|, 6.5827683646048100446e-37, PT ;  /* 0x036000001300780b */ /* 0x000fe20003f2e200 */
[----:B------:R-:W-:Y:S02]  /*2d70*/  BSSY.RECONVERGENT B2, `(.L_x_53) ;  /* 0x0000014000027945 */ /* 0x000fe40003800200 */
        /* <DEDUP_REMOVED lines=12> */
[----:B------:R-:W-:Y:S01]  /*2e40*/  MOV R15, R19 ;  /* 0x00000013000f7202 */ /* 0x000fe20000000f00 */
[----:B------:R-:W-:Y:S01]  /*2e50*/  IMAD.MOV.U32 R16, RZ, RZ, R20 ;  /* 0x000000ffff107224 */ /* 0x000fe200078e0014 */
[----:B------:R-:W-:Y:S01]  /*2e60*/  MOV R8, 0x2e90 ;  /* 0x00002e9000087802 */ /* 0x000fe20000000f00 */
[----:B------:R-:W-:-:S07]  /*2e70*/  IMAD.MOV.U32 R17, RZ, RZ, R21 ;  /* 0x000000ffff117224 */ /* 0x000fce00078e0015 */
[----:B------:R-:W-:Y:S05]  /*2e80*/  CALL.REL.NOINC `($__internal_1_$__cuda_sm20_div_rn_f64_full) ;  /* 0x00000020006c7944 */ /* 0x000fea0003c00000 */
[----:B------:R-:W-:Y:S01]  /*2e90*/  MOV R8, R22 ;  /* 0x0000001600087202 */ /* 0x000fe20000000f00 */
[----:B------:R-:W-:-:S07]  /*2ea0*/  IMAD.MOV.U32 R9, RZ, RZ, R23 ;  /* 0x000000ffff097224 */ /* 0x000fce00078e0017 */
.L_x_54:
[----:B------:R-:W-:Y:S05]  /*2eb0*/  BSYNC.RECONVERGENT B2 ;  /* 0x0000000000027941 */ /* 0x000fea0003800200 */
.L_x_53:
[----:B------:R-:W0:Y:S01]  /*2ec0*/  LDC.64 R10, c[0x0][0x3a0] ;  /* 0x0000e800ff0a7b82 */ /* 0x000e220000000a00 */
[----:B------:R-:W1:Y:S07]  /*2ed0*/  LDCU UR4, c[0x0][0x3c4] ;  /* 0x00007880ff0477ac */ /* 0x000e6e0008000800 */
[----:B------:R-:W2:Y:S01]  /*2ee0*/  LDC.64 R12, c[0x0][0x3a8] ;  /* 0x0000ea00ff0c7b82 */ /* 0x000ea20000000a00 */
[----:B0-----:R-:W-:-:S06]  /*2ef0*/  IMAD.WIDE.U32 R10, R7, 0x8, R10 ;  /* 0x00000008070a7825 */ /* 0x001fcc00078e000a */
[----:B------:R-:W3:Y:S01]  /*2f00*/  LDG.E.64 R10, desc[UR16][R10.64] ;  /* 0x000000100a0a7981 */ /* 0x000ee2000c1e1b00 */
[----:B------:R-:W-:Y:S01]  /*2f10*/  IMAD.IADD R15, R4, 0x1, R7 ;  /* 0x00000001040f7824 */ /* 0x000fe200078e0207 */
[----:B------:R-:W-:-:S03]  /*2f20*/  IADD3 R7, PT, PT, R7, 0x1, RZ ;  /* 0x0000000107077810 */ /* 0x000fc60007ffe0ff */
[----:B--2---:R-:W-:Y:S01]  /*2f30*/  IMAD.WIDE R12, R15, 0x8, R12 ;  /* 0x000000080f0c7825 */ /* 0x004fe200078e020c */
[----:B-1----:R-:W-:Y:S01]  /*2f40*/  ISETP.NE.AND P0, PT, R7, UR4, PT ;  /* 0x0000000407007c0c */ /* 0x002fe2000bf05270 */
[----:B---3--:R-:W-:-:S07]  /*2f50*/  DMUL R8, R10, R8 ;  /* 0x000000080a087228 */ /* 0x008fce0000000000 */
[----:B------:R1:W-:Y:S01]  /*2f60*/  STG.E.64 desc[UR16][R12.64], R8 ;  /* 0x000000080c007986 */ /* 0x0003e2000c101b10 */
[----:B------:R-:W-:-:S04]  /*2f70*/  DADD R34, R8, R34 ;  /* 0x0000000008227229 */ /* 0x000fc80000000022 */
[----:B------:R-:W-:Y:S07]  /*2f80*/  @P0 BRA `(.L_x_55) ;  /* 0xffffffe000b40947 */ /* 0x000fee000383ffff */
.L_x_33:
[----:B------:R-:W2:Y:S02]  /*2f90*/  LDCU UR4, c[0x0][0x3c0] ;  /* 0x00007800ff0477ac */ /* 0x000ea40008000800 */
[----:B--2---:R-:W-:-:S09]  /*2fa0*/  UISETP.GE.AND UP0, UPT, UR4, 0x1, UPT ;  /* 0x000000010400788c */ /* 0x004fd2000bf06270 */
[----:B------:R-:W-:Y:S05]  /*2fb0*/  BRA.U UP0, `(.L_x_56) ;  /* 0x0000001100a47547 */ /* 0x000fea000b800000 */
[----:B------:R-:W0:Y:S01]  /*2fc0*/  LDCU UR4, c[0x0][0x3c4] ;  /* 0x00007880ff0477ac */ /* 0x000e220008000800 */
[----:B------:R-:W-:Y:S02]  /*2fd0*/  IMAD.MOV.U32 R7, RZ, RZ, RZ ;  /* 0x000000ffff077224 */ /* 0x000fe400078e00ff */
[----:B0-----:R-:W-:-:S05]  /*2fe0*/  IMAD.U32 R11, RZ, RZ, UR4 ;  /* 0x00000004ff0b7e24 */ /* 0x001fca000f8e00ff */
[----:B------:R-:W-:-:S13]  /*2ff0*/  ISETP.GE.U32.AND P0, PT, R11, 0x4, PT ;  /* 0x000000040b00780c */ /* 0x000fda0003f06070 */
[----:B------:R-:W-:Y:S05]  /*3000*/  @!P0 BRA `(.L_x_57) ;  /* 0x0000000800788947 */ /* 0x000fea0003800000 */
[----:B------:R-:W-:-:S07]  /*3010*/  MOV R7, RZ ;  /* 0x000000ff00077202 */ /* 0x000fce0000000f00 */
.L_x_78:
[----:B0-234-:R-:W0:Y:S01]  /*3020*/  LDC.64 R26, c[0x0][0x3a8] ;  /* 0x0000ea00ff1a7b82 */ /* 0x01de220000000a00 */
[----:B------:R-:W-:Y:S01]  /*3030*/  DSETP.NEU.AND P1, PT, R34, RZ, PT ;  /* 0x000000ff2200722a */ /* 0x000fe20003f2d000 */
[----:B-1----:R-:W-:Y:S01]  /*3040*/  IMAD.IADD R9, R4, 0x1, R7 ;  /* 0x0000000104097824 */ /* 0x002fe200078e0207 */
[----:B------:R-:W-:Y:S03]  /*3050*/  BSSY.RECONVERGENT B2, `(.L_x_58) ;  /* 0x0000021000027945 */ /* 0x000fe60003800200 */
[----:B0-----:R-:W-:-:S09]  /*3060*/  IMAD.WIDE R26, R9, 0x8, R26 ;  /* 0x00000008091a7825 */ /* 0x001fd200078e021a */
[----:B------:R-:W-:Y:S05]  /*3070*/  @!P1 BRA `(.L_x_59) ;  /* 0x00000000006c9947 */ /* 0x000fea0003800000 */
[----:B------:R-:W2:Y:S01]  /*3080*/  LDG.E.64 R14, desc[UR16][R26.64] ;  /* 0x000000101a0e7981 */ /* 0x000ea2000c1e1b00 */
[----:B------:R-:W0:Y:S01]  /*3090*/  MUFU.RCP64H R9, R35 ;  /* 0x0000002300097308 */ /* 0x000e220000001800 */
[----:B------:R-:W-:Y:S01]  /*30a0*/  IMAD.MOV.U32 R8, RZ, RZ, 0x1 ;  /* 0x00000001ff087424 */ /* 0x000fe200078e00ff */
[----:B------:R-:W-:Y:S05]  /*30b0*/  BSSY.RECONVERGENT B3, `(.L_x_60) ;  /* 0x0000013000037945 */ /* 0x000fea0003800200 */
[----:B0-----:R-:W-:-:S08]  /*30c0*/  DFMA R10, R8, -R34, 1 ;  /* 0x3ff00000080a742b */ /* 0x001fd00000000822 */
[----:B------:R-:W-:-:S08]  /*30d0*/  DFMA R10, R10, R10, R10 ;  /* 0x0000000a0a0a722b */ /* 0x000fd0000000000a */
[----:B------:R-:W-:-:S08]  /*30e0*/  DFMA R10, R8, R10, R8 ;  /* 0x0000000a080a722b */ /* 0x000fd00000000008 */
[----:B------:R-:W-:-:S08]  /*30f0*/  DFMA R8, R10, -R34, 1 ;  /* 0x3ff000000a08742b */ /* 0x000fd00000000822 */
[----:B------:R-:W-:-:S08]  /*3100*/  DFMA R8, R10, R8, R10 ;  /* 0x000000080a08722b */ /* 0x000fd0000000000a */
[----:B--2---:R-:W-:Y:S01]  /*3110*/  DMUL R10, R14, R8 ;  /* 0x000000080e0a7228 */ /* 0x004fe20000000000 */
[----:B------:R-:W-:-:S07]  /*3120*/  FSETP.GEU.AND P2, PT, |R15|, 6.5827683646048100446e-37, PT ;  /* 0x036000000f00780b */ /* 0x000fce0003f4e200 */
[----:B------:R-:W-:-:S08]  /*3130*/  DFMA R12, R10, -R34, R14 ;  /* 0x800000220a0c722b */ /* 0x000fd0000000000e */
[----:B------:R-:W-:-:S10]  /*3140*/  DFMA R8, R8, R12, R10 ;  /* 0x0000000c0808722b */ /* 0x000fd4000000000a */
[----:B------:R-:W-:-:S05]  /*3150*/  FFMA R10, RZ, R35, R9 ;  /* 0x00000023ff0a7223 */ /* 0x000fca0000000009 */
[----:B------:R-:W-:-:S13]  /*3160*/  FSETP.GT.AND P0, PT, |R10|, 1.469367938527859385e-39, PT ;  /* 0x001000000a00780b */ /* 0x000fda0003f04200 */
[----:B------:R-:W-:Y:S05]  /*3170*/  @P0 BRA P2, `(.L_x_61) ;  /* 0x0000000000180947 */ /* 0x000fea0001000000 */
[----:B------:R-:W-:Y:S01]  /*3180*/  MOV R16, R34 ;  /* 0x0000002200107202 */ /* 0x000fe20000000f00 */
[----:B------:R-:W-:Y:S01]  /*3190*/  IMAD.MOV.U32 R17, RZ, RZ, R35 ;  /* 0x000000ffff117224 */ /* 0x000fe200078e0023 */
[----:B------:R-:W-:-:S07]  /*31a0*/  MOV R8, 0x31c0 ;  /* 0x000031c000087802 */ /* 0x000fce0000000f00 */
[----:B------:R-:W-:Y:S05]  /*31b0*/  CALL.REL.NOINC `($__internal_1_$__cuda_sm20_div_rn_f64_full) ;  /* 0x0000001c00a07944 */ /* 0x000fea0003c00000 */
[----:B------:R-:W-:Y:S01]  /*31c0*/  IMAD.MOV.U32 R8, RZ, RZ, R22 ;  /* 0x000000ffff087224 */ /* 0x000fe200078e0016 */
[----:B------:R-:W-:-:S07]  /*31d0*/  MOV R9, R23 ;  /* 0x0000001700097202 */ /* 0x000fce0000000f00 */
.L_x_61:
[----:B------:R-:W-:Y:S05]  /*31e0*/  BSYNC.RECONVERGENT B3 ;  /* 0x0000000000037941 */ /* 0x000fea0003800200 */
.L_x_60:
[----:B------:R1:W-:Y:S01]  /*31f0*/  STG.E.64 desc[UR16][R26.64], R8 ;  /* 0x000000081a007986 */ /* 0x0003e2000c101b10 */
[----:B------:R-:W-:Y:S02]  /*3200*/  IMAD.MOV.U32 R10, RZ, RZ, R8 ;  /* 0x000000ffff0a7224 */ /* 0x000fe400078e0008 */
[----:B------:R-:W-:Y:S01]  /*3210*/  IMAD.MOV.U32 R11, RZ, RZ, R9 ;  /* 0x000000ffff0b7224 */ /* 0x000fe200078e0009 */
[----:B------:R-:W-:Y:S06]  /*3220*/  BRA `(.L_x_62) ;  /* 0x00000000000c7947 */ /* 0x000fec0003800000 */
.L_x_59:
[----:B------:R0:W-:Y:S01]  /*3230*/  STG.E.64 desc[UR16][R26.64], R38 ;  /* 0x000000261a007986 */ /* 0x0001e2000c101b10 */
[----:B------:R-:W-:Y:S01]  /*3240*/  MOV R10, R38 ;  /* 0x00000026000a7202 */ /* 0x000fe20000000f00 */
[----:B------:R-:W-:-:S07]  /*3250*/  IMAD.MOV.U32 R11, RZ, RZ, R39 ;  /* 0x000000ffff0b7224 */ /* 0x000fce00078e0027 */
.L_x_62:
[----:B------:R-:W-:Y:S05]  /*3260*/  BSYNC.RECONVERGENT B2 ;  /* 0x0000000000027941 */ /* 0x000fea0003800200 */
.L_x_58:
[----:B------:R-:W2:Y:S01]  /*3270*/  LDC.64 R24, c[0x0][0x3b8] ;  /* 0x0000ee00ff187b82 */ /* 0x000ea20000000a00 */
[----:B-1----:R-:W-:-:S04]  /*3280*/  IMAD R9, R5, UR20, R7 ;  /* 0x0000001405097c24 */ /* 0x002fc8000f8e0207 */
[----:B--2---:R-:W-:-:S05]  /*3290*/  IMAD.WIDE R24, R9, 0x8, R24 ;  /* 0x0000000809187825 */ /* 0x004fca00078e0218 */
[----:B------:R-:W2:Y:S01]  /*32a0*/  LDG.E.64 R8, desc[UR16][R24.64] ;  /* 0x0000001018087981 */ /* 0x000ea2000c1e1b00 */
[----:B------:R-:W-:Y:S01]  /*32b0*/  BSSY.RECONVERGENT B2, `(.L_x_63) ;  /* 0x0000022000027945 */ /* 0x000fe20003800200 */
[----:B--2---:R-:W-:-:S07]  /*32c0*/  DADD R8, R8, R10 ;  /* 0x0000000008087229 */ /* 0x004fce000000000a */
[----:B------:R1:W-:Y:S01]  /*32d0*/  STG.E.64 desc[UR16][R24.64], R8 ;  /* 0x0000000818007986 */ /* 0x0003e2000c101b10 */
[----:B------:R-:W-:Y:S05]  /*32e0*/  @!P1 BRA `(.L_x_64) ;  /* 0x00000000006c9947 */ /* 0x000fea0003800000 */
[----:B------:R-:W2:Y:S01]  /*32f0*/  LDG.E.64 R14, desc[UR16][R26.64+0x8] ;  /* 0x000008101a0e7981 */ /* 0x000ea2000c1e1b00 */
[----:B-1----:R-:W1:Y:S01]  /*3300*/  MUFU.RCP64H R9, R35 ;  /* 0x0000002300097308 */ /* 0x002e620000001800 */
[----:B------:R-:W-:Y:S01]  /*3310*/  IMAD.MOV.U32 R8, RZ, RZ, 0x1 ;  /* 0x00000001ff087424 */ /* 0x000fe200078e00ff */
[----:B------:R-:W-:Y:S05]  /*3320*/  BSSY.RECONVERGENT B3, `(.L_x_65) ;  /* 0x0000013000037945 */ /* 0x000fea0003800200 */
[----:B-1----:R-:W-:-:S08]  /*3330*/  DFMA R10, R8, -R34, 1 ;  /* 0x3ff00000080a742b */ /* 0x002fd00000000822 */
        /* <DEDUP_REMOVED lines=14> */
[----:B0-----:R-:W-:Y:S05]  /*3420*/  CALL.REL.NOINC `($__internal_1_$__cuda_sm20_div_rn_f64_full) ;  /* 0x0000001c00047944 */ /* 0x001fea0003c00000 */
[----:B------:R-:W-:Y:S01]  /*3430*/  IMAD.MOV.U32 R8, RZ, RZ, R22 ;  /* 0x000000ffff087224 */ /* 0x000fe200078e0016 */
[----:B------:R-:W-:-:S07]  /*3440*/  MOV R9, R23 ;  /* 0x0000001700097202 */ /* 0x000fce0000000f00 */
.L_x_66:
[----:B------:R-:W-:Y:S05]  /*3450*/  BSYNC.RECONVERGENT B3 ;  /* 0x0000000000037941 */ /* 0x000fea0003800200 */
.L_x_65:
[----:B------:R3:W-:Y:S01]  /*3460*/  STG.E.64 desc[UR16][R26.64+0x8], R8 ;  /* 0x000008081a007986 */ /* 0x0007e2000c101b10 */
[----:B------:R-:W-:Y:S02]  /*3470*/  IMAD.MOV.U32 R10, RZ, RZ, R8 ;  /* 0x000000ffff0a7224 */ /* 0x000fe400078e0008 */
[----:B------:R-:W-:Y:S01]  /*3480*/  IMAD.MOV.U32 R11, RZ, RZ, R9 ;  /* 0x000000ffff0b7224 */ /* 0x000fe200078e0009 */
[----:B------:R-:W-:Y:S06]  /*3490*/  BRA `(.L_x_67) ;  /* 0x00000000000c7947 */ /* 0x000fec0003800000 */
.L_x_64:
[----:B------:R2:W-:Y:S01]  /*34a0*/  STG.E.64 desc[UR16][R26.64+0x8], R38 ;  /* 0x000008261a007986 */ /* 0x0005e2000c101b10 */
[----:B------:R-:W-:Y:S01]  /*34b0*/  MOV R10, R38 ;  /* 0x00000026000a7202 */ /* 0x000fe20000000f00 */
[----:B------:R-:W-:-:S07]  /*34c0*/  IMAD.MOV.U32 R11, RZ, RZ, R39 ;  /* 0x000000ffff0b7224 */ /* 0x000fce00078e0027 */
.L_x_67:
[----:B------:R-:W-:Y:S05]  /*34d0*/  BSYNC.RECONVERGENT B2 ;  /* 0x0000000000027941 */ /* 0x000fea0003800200 */
.L_x_63:
[----:B-1-3--:R-:W3:Y:S01]  /*34e0*/  LDG.E.64 R8, desc[UR16][R24.64+0x8] ;  /* 0x0000081018087981 */ /* 0x00aee2000c1e1b00 */
[----:B------:R-:W-:Y:S01]  /*34f0*/  BSSY.RECONVERGENT B2, `(.L_x_68) ;  /* 0x0000022000027945 */ /* 0x000fe20003800200 */
[----:B---3--:R-:W-:-:S07]  /*3500*/  DADD R8, R8, R10 ;  /* 0x0000000008087229 */ /* 0x008fce000000000a */
[----:B------:R1:W-:Y:S01]  /*3510*/  STG.E.64 desc[UR16][R24.64+0x8], R8 ;  /* 0x0000080818007986 */ /* 0x0003e2000c101b10 */
[----:B------:R-:W-:Y:S05]  /*3520*/  @!P1 BRA `(.L_x_69) ;  /* 0x00000000006c9947 */ /* 0x000fea0003800000 */
[----:B------:R-:W3:Y:S01]  /*3530*/  LDG.E.64 R14, desc[UR16][R26.64+0x10] ;  /* 0x000010101a0e7981 */ /* 0x000ee2000c1e1b00 */
        /* <DEDUP_REMOVED lines=8> */
[----:B---3--:R-:W-:Y:S01]  /*35c0*/  DMUL R8, R12, R14 ;  /* 0x0000000e0c087228 */ /* 0x008fe20000000000 */
        /* <DEDUP_REMOVED lines=9> */
[----:B0-2---:R-:W-:Y:S05]  /*3660*/  CALL.REL.NOINC `($__internal_1_$__cuda_sm20_div_rn_f64_full) ;  /* 0x0000001800747944 */ /* 0x005fea0003c00000 */
[----:B------:R-:W-:Y:S01]  /*3670*/  IMAD.MOV.U32 R8, RZ, RZ, R22 ;  /* 0x000000ffff087224 */ /* 0x000fe200078e0016 */
[----:B------:R-:W-:-:S07]  /*3680*/  MOV R9, R23 ;  /* 0x0000001700097202 */ /* 0x000fce0000000f00 */
.L_x_71:
[----:B------:R-:W-:Y:S05]  /*3690*/  BSYNC.RECONVERGENT B3 ;  /* 0x0000000000037941 */ /* 0x000fea0003800200 */
.L_x_70:
[----:B------:R1:W-:Y:S01]  /*36a0*/  STG.E.64 desc[UR16][R26.64+0x10], R8 ;  /* 0x000010081a007986 */ /* 0x0003e2000c101b10 */
[----:B------:R-:W-:Y:S02]  /*36b0*/  IMAD.MOV.U32 R10, RZ, RZ, R8 ;  /* 0x000000ffff0a7224 */ /* 0x000fe400078e0008 */
[----:B------:R-:W-:Y:S01]  /*36c0*/  IMAD.MOV.U32 R11, RZ, RZ, R9 ;  /* 0x000000ffff0b7224 */ /* 0x000fe200078e0009 */
[----:B------:R-:W-:Y:S06]  /*36d0*/  BRA `(.L_x_72) ;  /* 0x00000000000c7947 */ /* 0x000fec0003800000 */
.L_x_69:
[----:B------:R3:W-:Y:S01]  /*36e0*/  STG.E.64 desc[UR16][R26.64+0x10], R38 ;  /* 0x000010261a007986 */ /* 0x0007e2000c101b10 */
[----:B------:R-:W-:Y:S01]  /*36f0*/  MOV R10, R38 ;  /* 0x00000026000a7202 */ /* 0x000fe20000000f00 */
[----:B------:R-:W-:-:S07]  /*3700*/  IMAD.MOV.U32 R11, RZ, RZ, R39 ;  /* 0x000000ffff0b7224 */ /* 0x000fce00078e0027 */
.L_x_72:
[----:B------:R-:W-:Y:S05]  /*3710*/  BSYNC.RECONVERGENT B2 ;  /* 0x0000000000027941 */ /* 0x000fea0003800200 */
.L_x_68:
[----:B-1----:R-:W4:Y:S01]  /*3720*/  LDG.E.64 R8, desc[UR16][R24.64+0x10] ;  /* 0x0000101018087981 */ /* 0x002f22000c1e1b00 */
[----:B------:R-:W-:Y:S01]  /*3730*/  BSSY.RECONVERGENT B2, `(.L_x_73) ;  /* 0x0000022000027945 */ /* 0x000fe20003800200 */
[----:B----4-:R-:W-:-:S07]  /*3740*/  DADD R8, R8, R10 ;  /* 0x0000000008087229 */ /* 0x010fce000000000a */
[----:B------:R1:W-:Y:S01]  /*3750*/  STG.E.64 desc[UR16][R24.64+0x10], R8 ;  /* 0x0000100818007986 */ /* 0x0003e2000c101b10 */
[----:B------:R-:W-:Y:S05]  /*3760*/  @!P1 BRA `(.L_x_74) ;  /* 0x00000000006c9947 */ /* 0x000fea0003800000 */
[----:B------:R-:W4:Y:S01]  /*3770*/  LDG.E.64 R14, desc[UR16][R26.64+0x18] ;  /* 0x000018101a0e7981 */ /* 0x000f22000c1e1b00 */
        /* <DEDUP_REMOVED lines=8> */
[----:B----4-:R-:W-:Y:S01]  /*3800*/  DMUL R8, R12, R14 ;  /* 0x0000000e0c087228 */ /* 0x010fe20000000000 */
        /* <DEDUP_REMOVED lines=9> */
[----:B0-23--:R-:W-:Y:S05]  /*38a0*/  CALL.REL.NOINC `($__internal_1_$__cuda_sm20_div_rn_f64_full) ;  /* 0x0000001400e47944 */ /* 0x00dfea0003c00000 */
[----:B------:R-:W-:Y:S01]  /*38b0*/  IMAD.MOV.U32 R8, RZ, RZ, R22 ;  /* 0x000000ffff087224 */ /* 0x000fe200078e0016 */
[----:B------:R-:W-:-:S07]  /*38c0*/  MOV R9, R23 ;  /* 0x0000001700097202 */ /* 0x000fce0000000f00 */
.L_x_76:
[----:B------:R-:W-:Y:S05]  /*38d0*/  BSYNC.RECONVERGENT B3 ;  /* 0x0000000000037941 */ /* 0x000fea0003800200 */
.L_x_75:
[----:B------:R1:W-:Y:S01]  /*38e0*/  STG.E.64 desc[UR16][R26.64+0x18], R8 ;  /* 0x000018081a007986 */ /* 0x0003e2000c101b10 */
[----:B------:R-:W-:Y:S02]  /*38f0*/  IMAD.MOV.U32 R10, RZ, RZ, R8 ;  /* 0x000000ffff0a7224 */ /* 0x000fe400078e0008 */
[----:B------:R-:W-:Y:S01]  /*3900*/  IMAD.MOV.U32 R11, RZ, RZ, R9 ;  /* 0x000000ffff0b7224 */ /* 0x000fe200078e0009 */
[----:B------:R-:W-:Y:S06]  /*3910*/  BRA `(.L_x_77) ;  /* 0x00000000000c7947 */ /* 0x000fec0003800000 */
.L_x_74:
[----:B------:R4:W-:Y:S01]  /*3920*/  STG.E.64 desc[UR16][R26.64+0x18], R38 ;  /* 0x000018261a007986 */ /* 0x0009e2000c101b10 */
[----:B------:R-:W-:Y:S01]  /*3930*/  MOV R10, R38 ;  /* 0x00000026000a7202 */ /* 0x000fe20000000f00 */
[----:B------:R-:W-:-:S07]  /*3940*/  IMAD.MOV.U32 R11, RZ, RZ, R39 ;  /* 0x000000ffff0b7224 */ /* 0x000fce00078e0027 */
.L_x_77:
[----:B------:R-:W-:Y:S05]  /*3950*/  BSYNC.RECONVERGENT B2 ;  /* 0x0000000000027941 */ /* 0x000fea0003800200 */
.L_x_73:
[----:B-1----:R-:W5:Y:S01]  /*3960*/  LDG.E.64 R8, desc[UR16][R24.64+0x18] ;  /* 0x0000181018087981 */ /* 0x002f62000c1e1b00 */
[----:B------:R-:W-:Y:S01]  /*3970*/  IADD3 R7, PT, PT, R7, 0x4, RZ ;  /* 0x0000000407077810 */ /* 0x000fe20007ffe0ff */
[----:B-----5:R-:W-:Y:S01]  /*3980*/  DADD R8, R8, R10 ;  /* 0x0000000008087229 */ /* 0x020fe2000000000a */
[----:B------:R-:W-:-:S06]  /*3990*/  IMAD.U32 R11, RZ, RZ, UR20 ;  /* 0x00000014ff0b7e24 */ /* 0x000fcc000f8e00ff */
[----:B------:R1:W-:Y:S01]  /*39a0*/  STG.E.64 desc[UR16][R24.64+0x18], R8 ;  /* 0x0000180818007986 */ /* 0x0003e2000c101b10 */
[----:B------:R-:W-:-:S04]  /*39b0*/  LOP3.LUT R10, R11, 0x7ffffffc, RZ, 0xc0, !PT ;  /* 0x7ffffffc0b0a7812 */ /* 0x000fc800078ec0ff */
[----:B------:R-:W-:-:S13]  /*39c0*/  ISETP.NE.AND P0, PT, R7, R10, PT ;  /* 0x0000000a0700720c */ /* 0x000fda0003f05270 */
[----:B-1----:R-:W-:Y:S05]  /*39d0*/  @P0 BRA `(.L_x_78) ;  /* 0xfffffff400900947 */ /* 0x002fea000383ffff */
[----:B------:R-:W-:-:S07]  /*39e0*/  IMAD.MOV.U32 R7, RZ, RZ, R10 ;  /* 0x000000ffff077224 */ /* 0x000fce00078e000a */
.L_x_57:
[----:B-1----:R-:W-:-:S13]  /*39f0*/  LOP3.LUT P0, R8, R11, 0x3, RZ, 0xc0, !PT ;  /* 0x000000030b087812 */ /* 0x002fda000780c0ff */
[----:B------:R-:W-:Y:S05]  /*3a00*/  @!P0 BRA `(.L_x_79) ;  /* 0x0000001000c48947 */ /* 0x000fea0003800000 */
[----:B------:R-:W-:-:S13]  /*3a10*/  ISETP.NE.AND P0, PT, R8, 0x1, PT ;  /* 0x000000010800780c */ /* 0x000fda0003f05270 */
[----:B------:R-:W-:Y:S05]  /*3a20*/  @!P0 BRA `(.L_x_80) ;  /* 0x0000000400448947 */ /* 0x000fea0003800000 */
[----:B0-234-:R-:W0:Y:S01]  /*3a30*/  LDC.64 R26, c[0x0][0x3a8] ;  /* 0x0000ea00ff1a7b82 */ /* 0x01de220000000a00 */
[----:B------:R-:W-:Y:S01]  /*3a40*/  DSETP.NEU.AND P1, PT, R34, RZ, PT ;  /* 0x000000ff2200722a */ /* 0x000fe20003f2d000 */
[----:B------:R-:W-:Y:S01]  /*3a50*/  IMAD.IADD R9, R4, 0x1, R7 ;  /* 0x0000000104097824 */ /* 0x000fe200078e0207 */
[----:B------:R-:W-:Y:S03]  /*3a60*/  BSSY.RECONVERGENT B2, `(.L_x_81) ;  /* 0x0000021000027945 */ /* 0x000fe60003800200 */
[----:B0-----:R-:W-:-:S09]  /*3a70*/  IMAD.WIDE R26, R9, 0x8, R26 ;  /* 0x00000008091a7825 */ /* 0x001fd200078e021a */
[----:B------:R-:W-:Y:S05]  /*3a80*/  @!P1 BRA `(.L_x_82) ;  /* 0x00000000006c9947 */ /* 0x000fea0003800000 */
[----:B------:R-:W2:Y:S01]  /*3a90*/  LDG.E.64 R14, desc[UR16][R26.64] ;  /* 0x000000101a0e7981 */ /* 0x000ea2000c1e1b00 */
[----:B------:R-:W0:Y:S01]  /*3aa0*/  MUFU.RCP64H R9, R35 ;  /* 0x0000002300097308 */ /* 0x000e220000001800 */
[----:B------:R-:W-:Y:S01]  /*3ab0*/  MOV R8, 0x1 ;  /* 0x0000000100087802 */ /* 0x000fe20000000f00 */
        /* <DEDUP_REMOVED lines=13> */
[----:B------:R-:W-:Y:S01]  /*3b90*/  IMAD.MOV.U32 R16, RZ, RZ, R34 ;  /* 0x000000ffff107224 */ /* 0x000fe200078e0022 */
[----:B------:R-:W-:Y:S01]  /*3ba0*/  MOV R8, 0x3bd0 ;  /* 0x00003bd000087802 */ /* 0x000fe20000000f00 */
[----:B------:R-:W-:-:S07]  /*3bb0*/  IMAD.MOV.U32 R17, RZ, RZ, R35 ;  /* 0x000000ffff117224 */ /* 0x000fce00078e0023 */
[----:B------:R-:W-:Y:S05]  /*3bc0*/  CALL.REL.NOINC `($__internal_1_$__cuda_sm20_div_rn_f64_full) ;  /* 0x00000014001c7944 */ /* 0x000fea0003c00000 */
[----:B------:R-:W-:Y:S01]  /*3bd0*/  MOV R8, R22 ;  /* 0x0000001600087202 */ /* 0x000fe20000000f00 */
[----:B------:R-:W-:-:S07]  /*3be0*/  IMAD.MOV.U32 R9, RZ, RZ, R23 ;  /* 0x000000ffff097224 */ /* 0x000fce00078e0017 */
.L_x_84:
[----:B------:R-:W-:Y:S05]  /*3bf0*/  BSYNC.RECONVERGENT B3 ;  /* 0x0000000000037941 */ /* 0x000fea0003800200 */
.L_x_83:
[----:B------:R1:W-:Y:S01]  /*3c00*/  STG.E.64 desc[UR16][R26.64], R8 ;  /* 0x000000081a007986 */ /* 0x0003e2000c101b10 */
[----:B------:R-:W-:Y:S01]  /*3c10*/  IMAD.MOV.U32 R10, RZ, RZ, R8 ;  /* 0x000000ffff0a7224 */ /* 0x000fe200078e0008 */
[----:B------:R-:W-:Y:S01]  /*3c20*/  MOV R11, R9 ;  /* 0x00000009000b7202 */ /* 0x000fe20000000f00 */
[----:B------:R-:W-:Y:S06]  /*3c30*/  BRA `(.L_x_85) ;  /* 0x00000000000c7947 */ /* 0x000fec0003800000 */
.L_x_82:
[----:B------:R0:W-:Y:S01]  /*3c40*/  STG.E.64 desc[UR16][R26.64], R38 ;  /* 0x000000261a007986 */ /* 0x0001e2000c101b10 */
[----:B------:R-:W-:Y:S02]  /*3c50*/  IMAD.MOV.U32 R10, RZ, RZ, R38 ;  /* 0x000000ffff0a7224 */ /* 0x000fe400078e0026 */
[----:B------:R-:W-:-:S07]  /*3c60*/  IMAD.MOV.U32 R11, RZ, RZ, R39 ;  /* 0x000000ffff0b7224 */ /* 0x000fce00078e0027 */
.L_x_85:
[----:B------:R-:W-:Y:S05]  /*3c70*/  BSYNC.RECONVERGENT B2 ;  /* 0x0000000000027941 */ /* 0x000fea0003800200 */
.L_x_81:
[----:B------:R-:W2:Y:S01]  /*3c80*/  LDC.64 R24, c[0x0][0x3b8] ;  /* 0x0000ee00ff187b82 */ /* 0x000ea20000000a00 */
[----:B------:R-:W1:Y:S02]  /*3c90*/  LDCU UR4, c[0x0][0x3c4] ;  /* 0x00007880ff0477ac */ /* 0x000e640008000800 */
        /* <DEDUP_REMOVED lines=9> */
[----:B------:R-:W-:Y:S01]  /*3d30*/  MOV R8, 0x1 ;  /* 0x0000000100087802 */ /* 0x000fe20000000f00 */
        /* <DEDUP_REMOVED lines=16> */
[----:B0-----:R-:W-:Y:S05]  /*3e40*/  CALL.REL.NOINC `($__internal_1_$__cuda_sm20_div_rn_f64_full) ;  /* 0x00000010007c7944 */ /* 0x001fea0003c00000 */
[----:B------:R-:W-:Y:S01]  /*3e50*/  MOV R8, R22 ;  /* 0x0000001600087202 */ /* 0x000fe20000000f00 */
[----:B------:R-:W-:-:S07]  /*3e60*/  IMAD.MOV.U32 R9, RZ, RZ, R23 ;  /* 0x000000ffff097224 */ /* 0x000fce00078e0017 */
.L_x_89:
[----:B------:R-:W-:Y:S05]  /*3e70*/  BSYNC.RECONVERGENT B3 ;  /* 0x0000000000037941 */ /* 0x000fea0003800200 */
.L_x_88:
[----:B------:R3:W-:Y:S01]  /*3e80*/  STG.E.64 desc[UR16][R26.64+0x8], R8 ;  /* 0x000008081a007986 */ /* 0x0007e2000c101b10 */
[----:B------:R-:W-:Y:S01]  /*3e90*/  IMAD.MOV.U32 R10, RZ, RZ, R8 ;  /* 0x000000ffff0a7224 */ /* 0x000fe200078e0008 */
[----:B------:R-:W-:Y:S01]  /*3ea0*/  MOV R11, R9 ;  /* 0x00000009000b7202 */ /* 0x000fe20000000f00 */
[----:B------:R-:W-:Y:S06]  /*3eb0*/  BRA `(.L_x_90) ;  /* 0x00000000000c7947 */ /* 0x000fec0003800000 */
.L_x_87:
[----:B------:R2:W-:Y:S01]  /*3ec0*/  STG.E.64 desc[UR16][R26.64+0x8], R38 ;  /* 0x000008261a007986 */ /* 0x0005e2000c101b10 */
[----:B------:R-:W-:Y:S02]  /*3ed0*/  IMAD.MOV.U32 R10, RZ, RZ, R38 ;  /* 0x000000ffff0a7224 */ /* 0x000fe400078e0026 */
[----:B------:R-:W-:-:S07]  /*3ee0*/  IMAD.MOV.U32 R11, RZ, RZ, R39 ;  /* 0x000000ffff0b7224 */ /* 0x000fce00078e0027 */
.L_x_90:
[----:B------:R-:W-:Y:S05]  /*3ef0*/  BSYNC.RECONVERGENT B2 ;  /* 0x0000000000027941 */ /* 0x000fea0003800200 */
.L_x_86:
[----:B-1-3--:R-:W3:Y:S01]  /*3f00*/  LDG.E.64 R8, desc[UR16][R24.64+0x8] ;  /* 0x0000081018087981 */ /* 0x00aee2000c1e1b00 */
[----:B------:R-:W-:Y:S01]  /*3f10*/  IADD3 R7, PT, PT, R7, 0x2, RZ ;  /* 0x0000000207077810 */ /* 0x000fe20007ffe0ff */
[----:B---3--:R-:W-:-:S07]  /*3f20*/  DADD R8, R8, R10 ;  /* 0x0000000008087229 */ /* 0x008fce000000000a */
[----:B------:R1:W-:Y:S04]  /*3f30*/  STG.E.64 desc[UR16][R24.64+0x8], R8 ;  /* 0x0000080818007986 */ /* 0x0003e8000c101b10 */
.L_x_80:
[----:B------:R-:W5:Y:S02]  /*3f40*/  LDCU UR4, c[0x0][0x3c4] ;  /* 0x00007880ff0477ac */ /* 0x000f640008000800 */
[----:B-----5:R-:W-:-:S04]  /*3f50*/  ULOP3.LUT UR4, UR4, 0x1, URZ, 0xc0, !UPT ;  /* 0x0000000104047892 */ /* 0x020fc8000f8ec0ff */
[----:B------:R-:W-:-:S09]  /*3f60*/  UISETP.NE.U32.AND UP0, UPT, UR4, 0x1, UPT ;  /* 0x000000010400788c */ /* 0x000fd2000bf05070 */
[----:B------:R-:W-:Y:S05]  /*3f70*/  BRA.U UP0, `(.L_x_79) ;  /* 0x0000000d00687547 */ /* 0x000fea000b800000 */
[----:B-1----:R-:W1:Y:S01]  /*3f80*/  LDC.64 R24, c[0x0][0x3a8] ;  /* 0x0000ea00ff187b82 */ /* 0x002e620000000a00 */
[----:B------:R-:W-:Y:S01]  /*3f90*/  DSETP.NEU.AND P0, PT, R34, RZ, PT ;  /* 0x000000ff2200722a */ /* 0x000fe20003f0d000 */
[----:B------:R-:W-:Y:S01]  /*3fa0*/  IMAD.IADD R9, R4, 0x1, R7 ;  /* 0x0000000104097824 */ /* 0x000fe200078e0207 */
[----:B------:R-:W-:Y:S03]  /*3fb0*/  BSSY.RECONVERGENT B2, `(.L_x_91) ;  /* 0x0000021000027945 */ /* 0x000fe60003800200 */
[----:B-1----:R-:W-:-:S09]  /*3fc0*/  IMAD.WIDE R24, R9, 0x8, R24 ;  /* 0x0000000809187825 */ /* 0x002fd200078e0218 */
[----:B------:R-:W-:Y:S05]  /*3fd0*/  @!P0 BRA `(.L_x_92) ;  /* 0x00000000006c8947 */ /* 0x000fea0003800000 */
[----:B------:R-:W5:Y:S01]  /*3fe0*/  LDG.E.64 R14, desc[UR16][R24.64] ;  /* 0x00000010180e7981 */ /* 0x000f62000c1e1b00 */
[----:B------:R-:W1:Y:S01]  /*3ff0*/  MUFU.RCP64H R9, R35 ;  /* 0x0000002300097308 */ /* 0x000e620000001800 */
[----:B------:R-:W-:Y:S01]  /*4000*/  IMAD.MOV.U32 R8, RZ, RZ, 0x1 ;  /* 0x00000001ff087424 */ /* 0x000fe200078e00ff */
[----:B------:R-:W-:Y:S05]  /*4010*/  BSSY.RECONVERGENT B3, `(.L_x_93) ;  /* 0x0000013000037945 */ /* 0x000fea0003800200 */
[----:B-1----:R-:W-:-:S08]  /*4020*/  DFMA R10, R8, -R34, 1 ;  /* 0x3ff00000080a742b */ /* 0x002fd00000000822 */
[----:B------:R-:W-:-:S08]  /*4030*/  DFMA R10, R10, R10, R10 ;  /* 0x0000000a0a0a722b */ /* 0x000fd0000000000a */
[----:B------:R-:W-:-:S08]  /*4040*/  DFMA R10, R8, R10, R8 ;  /* 0x0000000a080a722b */ /* 0x000fd00000000008 */
[----:B------:R-:W-:-:S08]  /*4050*/  DFMA R8, R10, -R34, 1 ;  /* 0x3ff000000a08742b */ /* 0x000fd00000000822 */
[----:B------:R-:W-:-:S08]  /*4060*/  DFMA R12, R10, R8, R10 ;  /* 0x000000080a0c722b */ /* 0x000fd0000000000a */
[----:B-----5:R-:W-:Y:S01]  /*4070*/  DMUL R8, R12, R14 ;  /* 0x0000000e0c087228 */ /* 0x020fe20000000000 */
        /* <DEDUP_REMOVED lines=9> */
[----:B0-234-:R-:W-:Y:S05]  /*4110*/  CALL.REL.NOINC `($__internal_1_$__cuda_sm20_div_rn_f64_full) ;  /* 0x0000000c00c87944 */ /* 0x01dfea0003c00000 */
[----:B------:R-:W-:Y:S01]  /*4120*/  IMAD.MOV.U32 R8, RZ, RZ, R22 ;  /* 0x000000ffff087224 */ /* 0x000fe200078e0016 */
[----:B------:R-:W-:-:S07]  /*4130*/  MOV R9, R23 ;  /* 0x0000001700097202 */ /* 0x000fce0000000f00 */
.L_x_94:
[----:B------:R-:W-:Y:S05]  /*4140*/  BSYNC.RECONVERGENT B3 ;  /* 0x0000000000037941 */ /* 0x000fea0003800200 */
.L_x_93:
[----:B------:R1:W-:Y:S01]  /*4150*/  STG.E.64 desc[UR16][R24.64], R8 ;  /* 0x0000000818007986 */ /* 0x0003e2000c101b10 */
[----:B------:R-:W-:Y:S02]  /*4160*/  IMAD.MOV.U32 R10, RZ, RZ, R8 ;  /* 0x000000ffff0a7224 */ /* 0x000fe400078e0008 */
[----:B------:R-:W-:Y:S01]  /*4170*/  IMAD.MOV.U32 R11, RZ, RZ, R9 ;  /* 0x000000ffff0b7224 */ /* 0x000fe200078e0009 */
[----:B------:R-:W-:Y:S06]  /*4180*/  BRA `(.L_x_95) ;  /* 0x00000000000c7947 */ /* 0x000fec0003800000 */
.L_x_92:
[----:B------:R1:W-:Y:S01]  /*4190*/  STG.E.64 desc[UR16][R24.64], R38 ;  /* 0x0000002618007986 */ /* 0x0003e2000c101b10 */
[----:B------:R-:W-:Y:S01]  /*41a0*/  MOV R10, R38 ;  /* 0x00000026000a7202 */ /* 0x000fe20000000f00 */
[----:B------:R-:W-:-:S07]  /*41b0*/  IMAD.MOV.U32 R11, RZ, RZ, R39 ;  /* 0x000000ffff0b7224 */ /* 0x000fce00078e0027 */
.L_x_95:
[----:B------:R-:W-:Y:S05]  /*41c0*/  BSYNC.RECONVERGENT B2 ;  /* 0x0000000000027941 */ /* 0x000fea0003800200 */
.L_x_91:
[----:B-1----:R-:W1:Y:S01]  /*41d0*/  LDC.64 R8, c[0x0][0x3b8] ;  /* 0x0000ee00ff087b82 */ /* 0x002e620000000a00 */
[----:B------:R-:W5:Y:S02]  /*41e0*/  LDCU UR4, c[0x0][0x3c4] ;  /* 0x00007880ff0477ac */ /* 0x000f640008000800 */
[----:B-----5:R-:W-:-:S04]  /*41f0*/  IMAD R7, R2, UR4, R7 ;  /* 0x0000000402077c24 */ /* 0x020fc8000f8e0207 */
[----:B-1----:R-:W-:-:S05]  /*4200*/  IMAD.WIDE R8, R7, 0x8, R8 ;  /* 0x0000000807087825 */ /* 0x002fca00078e0208 */
[----:B------:R-:W5:Y:S02]  /*4210*/  LDG.E.64 R12, desc[UR16][R8.64] ;  /* 0x00000010080c7981 */ /* 0x000f64000c1e1b00 */
[----:B-----5:R-:W-:-:S07]  /*4220*/  DADD R12, R12, R10 ;  /* 0x000000000c0c7229 */ /* 0x020fce000000000a */
[----:B------:R1:W-:Y:S01]  /*4230*/  STG.E.64 desc[UR16][R8.64], R12 ;  /* 0x0000000c08007986 */ /* 0x0003e2000c101b10 */
[----:B------:R-:W-:Y:S05]  /*4240*/  BRA `(.L_x_79) ;  /* 0x0000000800b47947 */ /* 0x000fea0003800000 */
.L_x_56:
[----:B------:R-:W-:-:S07]  /*4250*/  IMAD.MOV.U32 R7, RZ, RZ, RZ ;  /* 0x000000ffff077224 */ /* 0x000fce00078e00ff */
.L_x_105:
[----:B01----:R-:W0:Y:S01]  /*4260*/  LDC.64 R24, c[0x0][0x3a8] ;  /* 0x0000ea00ff187b82 */ /* 0x003e220000000a00 */
[----:B------:R-:W-:Y:S01]  /*4270*/  DSETP.NEU.AND P0, PT, R34, RZ, PT ;  /* 0x000000ff2200722a */ /* 0x000fe20003f0d000 */
[----:B-1-3--:R-:W-:Y:S01]  /*4280*/  IADD3 R9, PT, PT, R4, R7, RZ ;  /* 0x0000000704097210 */ /* 0x00afe20007ffe0ff */
[----:B------:R-:W-:Y:S04]  /*4290*/  BSSY.RECONVERGENT B2, `(.L_x_96) ;  /* 0x0000021000027945 */ /* 0x000fe80003800200 */
[----:B0-----:R-:W-:-:S08]  /*42a0*/  IMAD.WIDE R24, R9, 0x8, R24 ;  /* 0x0000000809187825 */ /* 0x001fd000078e0218 */
[----:B--2-4-:R-:W-:Y:S05]  /*42b0*/  @!P0 BRA `(.L_x_97) ;  /* 0x00000000006c8947 */ /* 0x014fea0003800000 */
        /* <DEDUP_REMOVED lines=22> */
.L_x_99:
[----:B------:R-:W-:Y:S05]  /*4420*/  BSYNC.RECONVERGENT B3 ;  /* 0x0000000000037941 */ /* 0x000fea0003800200 */
.L_x_98:
[----:B------:R0:W-:Y:S01]  /*4430*/  STG.E.64 desc[UR16][R24.64], R8 ;  /* 0x0000000818007986 */ /* 0x0001e2000c101b10 */
[----:B------:R-:W-:Y:S01]  /*4440*/  MOV R10, R8 ;  /* 0x00000008000a7202 */ /* 0x000fe20000000f00 */
[----:B------:R-:W-:Y:S01]  /*4450*/  IMAD.MOV.U32 R11, RZ, RZ, R9 ;  /* 0x000000ffff0b7224 */ /* 0x000fe200078e0009 */
[----:B------:R-:W-:Y:S06]  /*4460*/  BRA `(.L_x_100) ;  /* 0x00000000000c7947 */ /* 0x000fec0003800000 */
.L_x_97:
[----:B------:R1:W-:Y:S01]  /*4470*/  STG.E.64 desc[UR16][R24.64], R38 ;  /* 0x0000002618007986 */ /* 0x0003e2000c101b10 */
[----:B------:R-:W-:Y:S01]  /*4480*/  IMAD.MOV.U32 R10, RZ, RZ, R38 ;  /* 0x000000ffff0a7224 */ /* 0x000fe200078e0026 */
[----:B------:R-:W-:-:S07]  /*4490*/  MOV R11, R39 ;  /* 0x00000027000b7202 */ /* 0x000fce0000000f00 */
.L_x_100:
[----:B------:R-:W-:Y:S05]  /*44a0*/  BSYNC.RECONVERGENT B2 ;  /* 0x0000000000027941 */ /* 0x000fea0003800200 */
.L_x_96:
[----:B------:R-:W2:Y:S01]  /*44b0*/  LDC.64 R12, c[0x0][0x3b8] ;  /* 0x0000ee00ff0c7b82 */ /* 0x000ea20000000a00 */
[----:B------:R-:W0:Y:S02]  /*44c0*/  LDCU UR8, c[0x0][0x3c4] ;  /* 0x00007880ff0877ac */ /* 0x000e240008000800 */
[----:B0-----:R-:W-:-:S04]  /*44d0*/  IMAD R8, R0, UR8, R7 ;  /* 0x0000000800087c24 */ /* 0x001fc8000f8e0207 */
[----:B--2---:R-:W-:-:S05]  /*44e0*/  IMAD.WIDE R12, R8, 0x8, R12 ;  /* 0x00000008080c7825 */ /* 0x004fca00078e020c */
[----:B------:R-:W2:Y:S01]  /*44f0*/  LDG.E.64 R14, desc[UR16][R12.64] ;  /* 0x000000100c0e7981 */ /* 0x000ea2000c1e1b00 */
[----:B------:R-:W-:Y:S01]  /*4500*/  UISETP.GE.U32.AND UP0, UPT, UR22, 0x7, UPT ;  /* 0x000000071600788c */ /* 0x000fe2000bf06070 */
[----:B------:R-:W-:Y:S01]  /*4510*/  UMOV UR4, URZ ;  /* 0x000000ff00047c82 */ /* 0x000fe20008000000 */
[----:B--2---:R-:W-:-:S07]  /*4520*/  DADD R14, R14, R10 ;  /* 0x000000000e0e7229 */ /* 0x004fce000000000a */
[----:B------:R0:W-:Y:S01]  /*4530*/  STG.E.64 desc[UR16][R12.64], R14 ;  /* 0x0000000e0c007986 */ /* 0x0001e2000c101b10 */
[----:B------:R-:W-:Y:S05]  /*4540*/  BRA.U !UP0, `(.L_x_101) ;  /* 0x0000000108d07547 */ /* 0x000fea000b800000 */
[----:B------:R-:W-:-:S05]  /*4550*/  UMOV UR4, URZ ;  /* 0x000000ff00047c82 */ /* 0x000fca0008000000 */
.L_x_102:
[----:B0---4-:R-:W0:Y:S08]  /*4560*/  LDC R15, c[0x0][0x3c0] ;  /* 0x0000f000ff0f7b82 */ /* 0x011e300000000800 */
[----:B------:R-:W2:Y:S08]  /*4570*/  LDC.64 R12, c[0x0][0x380] ;  /* 0x0000e000ff0c7b82 */ /* 0x000eb00000000a00 */
[----:B------:R-:W3:Y:S01]  /*4580*/  LDC.64 R10, c[0x0][0x3b0] ;  /* 0x0000ec00ff0a7b82 */ /* 0x000ee20000000a00 */
[----:B0-----:R-:W-:-:S02]  /*4590*/  IMAD R9, R6, R15, UR4 ;  /* 0x0000000406097e24 */ /* 0x001fc4000f8e020f */
[----:B------:R-:W-:Y:S02]  /*45a0*/  IMAD R15, R8, R15, UR4 ;  /* 0x00000004080f7e24 */ /* 0x000fe4000f8e020f */
[----:B--2---:R-:W-:-:S05]  /*45b0*/  IMAD.WIDE R12, R9, 0x8, R12 ;  /* 0x00000008090c7825 */ /* 0x004fca00078e020c */
[----:B------:R-:W2:Y:S01]  /*45c0*/  LDG.E.64 R16, desc[UR16][R12.64] ;  /* 0x000000100c107981 */ /* 0x000ea2000c1e1b00 */
[----:B---3--:R-:W-:-:S03]  /*45d0*/  IMAD.WIDE R10, R15, 0x8, R10 ;  /* 0x000000080f0a7825 */ /* 0x008fc600078e020a */
[----:B------:R-:W2:Y:S04]  /*45e0*/  LDG.E.64 R14, desc[UR16][R24.64] ;  /* 0x00000010180e7981 */ /* 0x000ea8000c1e1b00 */
[----:B------:R-:W2:Y:S04]  /*45f0*/  LDG.E.64 R18, desc[UR16][R10.64] ;  /* 0x000000100a127981 */ /* 0x000ea8000c1e1b00 */
[----:B------:R-:W3:Y:S04]  /*4600*/  LDG.E.64 R20, desc[UR16][R10.64+0x8] ;  /* 0x000008100a147981 */ /* 0x000ee8000c1e1b00 */
[----:B------:R-:W4:Y:S01]  /*4610*/  LDG.E.64 R22, desc[UR16][R10.64+0x10] ;  /* 0x000010100a167981 */ /* 0x000f22000c1e1b00 */
[----:B--2---:R-:W-:-:S07]  /*4620*/  DFMA R14, R14, R16, R18 ;  /* 0x000000100e0e722b */ /* 0x004fce0000000012 */
[----:B------:R0:W-:Y:S04]  /*4630*/  STG.E.64 desc[UR16][R10.64], R14 ;  /* 0x0000000e0a007986 */ /* 0x0001e8000c101b10 */
[----:B------:R-:W3:Y:S04]  /*4640*/  LDG.E.64 R16, desc[UR16][R24.64] ;  /* 0x0000001018107981 */ /* 0x000ee8000c1e1b00 */
[----:B------:R-:W3:Y:S02]  /*4650*/  LDG.E.64 R18, desc[UR16][R12.64+0x8] ;  /* 0x000008100c127981 */ /* 0x000ee4000c1e1b00 */
[----:B---3--:R-:W-:-:S07]  /*4660*/  DFMA R16, R16, R18, R20 ;  /* 0x000000121010722b */ /* 0x008fce0000000014 */
[----:B------:R2:W-:Y:S04]  /*4670*/  STG.E.64 desc[UR16][R10.64+0x8], R16 ;  /* 0x000008100a007986 */ /* 0x0005e8000c101b10 */
[----:B------:R-:W4:Y:S04]  /*4680*/  LDG.E.64 R18, desc[UR16][R24.64] ;  /* 0x0000001018127981 */ /* 0x000f28000c1e1b00 */
[----:B------:R-:W4:Y:S02]  /*4690*/  LDG.E.64 R20, desc[UR16][R12.64+0x10] ;  /* 0x000010100c147981 */ /* 0x000f24000c1e1b00 */
[----:B----4-:R-:W-:-:S02]  /*46a0*/  DFMA R18, R18, R20, R22 ;  /* 0x000000141212722b */ /* 0x010fc40000000016 */
[----:B------:R-:W3:Y:S05]  /*46b0*/  LDG.E.64 R22, desc[UR16][R10.64+0x18] ;  /* 0x000018100a167981 */ /* 0x000eea000c1e1b00 */
[----:B------:R4:W-:Y:S04]  /*46c0*/  STG.E.64 desc[UR16][R10.64+0x10], R18 ;  /* 0x000010120a007986 */ /* 0x0009e8000c101b10 */
[----:B0-----:R-:W3:Y:S04]  /*46d0*/  LDG.E.64 R14, desc[UR16][R24.64] ;  /* 0x00000010180e7981 */ /* 0x001ee8000c1e1b00 */
[----:B------:R-:W3:Y:S02]  /*46e0*/  LDG.E.64 R20, desc[UR16][R12.64+0x18] ;  /* 0x000018100c147981 */ /* 0x000ee4000c1e1b00 */
[----:B---3--:R-:W-:-:S02]  /*46f0*/  DFMA R14, R14, R20, R22 ;  /* 0x000000140e0e722b */ /* 0x008fc40000000016 */
[----:B------:R-:W3:Y:S05]  /*4700*/  LDG.E.64 R22, desc[UR16][R10.64+0x20] ;  /* 0x000020100a167981 */ /* 0x000eea000c1e1b00 */
[----:B------:R0:W-:Y:S04]  /*4710*/  STG.E.64 desc[UR16][R10.64+0x18], R14 ;  /* 0x0000180e0a007986 */ /* 0x0001e8000c101b10 */
[----:B--2---:R-:W3:Y:S04]  /*4720*/  LDG.E.64 R16, desc[UR16][R24.64] ;  /* 0x0000001018107981 */ /* 0x004ee8000c1e1b00 */
[----:B------:R-:W3:Y:S02]  /*4730*/  LDG.E.64 R20, desc[UR16][R12.64+0x20] ;  /* 0x000020100c147981 */ /* 0x000ee4000c1e1b00 */
[----:B---3--:R-:W-:-:S02]  /*4740*/  DFMA R16, R16, R20, R22 ;  /* 0x000000141010722b */ /* 0x008fc40000000016 */
[----:B------:R-:W2:Y:S05]  /*4750*/  LDG.E.64 R22, desc[UR16][R10.64+0x28] ;  /* 0x000028100a167981 */ /* 0x000eaa000c1e1b00 */
[----:B------:R3:W-:Y:S04]  /*4760*/  STG.E.64 desc[UR16][R10.64+0x20], R16 ;  /* 0x000020100a007986 */ /* 0x0007e8000c101b10 */
[----:B----4-:R-:W2:Y:S04]  /*4770*/  LDG.E.64 R18, desc[UR16][R24.64] ;  /* 0x0000001018127981 */ /* 0x010ea8000c1e1b00 */
[----:B------:R-:W2:Y:S02]  /*4780*/  LDG.E.64 R20, desc[UR16][R12.64+0x28] ;  /* 0x000028100c147981 */ /* 0x000ea4000c1e1b00 */
[----:B--2---:R-:W-:-:S02]  /*4790*/  DFMA R18, R18, R20, R22 ;  /* 0x000000141212722b */ /* 0x004fc40000000016 */
[----:B------:R-:W2:Y:S05]  /*47a0*/  LDG.E.64 R22, desc[UR16][R10.64+0x30] ;  /* 0x000030100a167981 */ /* 0x000eaa000c1e1b00 */
[----:B------:R4:W-:Y:S04]  /*47b0*/  STG.E.64 desc[UR16][R10.64+0x28], R18 ;  /* 0x000028120a007986 */ /* 0x0009e8000c101b10 */
[----:B0-----:R-:W2:Y:S04]  /*47c0*/  LDG.E.64 R14, desc[UR16][R24.64] ;  /* 0x00000010180e7981 */ /* 0x001ea8000c1e1b00 */
[----:B------:R-:W2:Y:S02]  /*47d0*/  LDG.E.64 R20, desc[UR16][R12.64+0x30] ;  /* 0x000030100c147981 */ /* 0x000ea4000c1e1b00 */
[----:B--2---:R-:W-:-:S02]  /*47e0*/  DFMA R14, R14, R20, R22 ;  /* 0x000000140e0e722b */ /* 0x004fc40000000016 */
[----:B------:R-:W2:Y:S05]  /*47f0*/  LDG.E.64 R22, desc[UR16][R10.64+0x38] ;  /* 0x000038100a167981 */ /* 0x000eaa000c1e1b00 */
[----:B------:R4:W-:Y:S04]  /*4800*/  STG.E.64 desc[UR16][R10.64+0x30], R14 ;  /* 0x0000300e0a007986 */ /* 0x0009e8000c101b10 */
[----:B------:R-:W2:Y:S04]  /*4810*/  LDG.E.64 R20, desc[UR16][R12.64+0x38] ;  /* 0x000038100c147981 */ /* 0x000ea8000c1e1b00 */
[----:B---3--:R-:W2:Y:S01]  /*4820*/  LDG.E.64 R16, desc[UR16][R24.64] ;  /* 0x0000001018107981 */ /* 0x008ea2000c1e1b00 */
[----:B------:R-:W-:-:S04]  /*4830*/  UIADD3 UR4, UPT, UPT, UR4, 0x8, URZ ;  /* 0x0000000804047890 */ /* 0x000fc8000fffe0ff */
[----:B------:R-:W-:Y:S01]  /*4840*/  UISETP.NE.AND UP0, UPT, UR4, UR5, UPT ;  /* 0x000000050400728c */ /* 0x000fe2000bf05270 */
[----:B--2---:R-:W-:-:S07]  /*4850*/  DFMA R16, R16, R20, R22 ;  /* 0x000000141010722b */ /* 0x004fce0000000016 */
[----:B------:R4:W-:Y:S01]  /*4860*/  STG.E.64 desc[UR16][R10.64+0x38], R16 ;  /* 0x000038100a007986 */ /* 0x0009e2000c101b10 */
[----:B------:R-:W-:Y:S05]  /*4870*/  BRA.U UP0, `(.L_x_102) ;  /* 0xfffffffd00387547 */ /* 0x000fea000b83ffff */
[----:B------:R-:W-:-:S05]  /*4880*/  UMOV UR4, UR5 ;  /* 0x0000000500047c82 */ /* 0x000fca0008000000 */
.L_x_101:
[----:B------:R-:W-:-:S09]  /*4890*/  UISETP.NE.AND UP0, UPT, UR23, URZ, UPT ;  /* 0x000000ff1700728c */ /* 0x000fd2000bf05270 */
[----:B------:R-:W-:Y:S05]  /*48a0*/  BRA.U !UP0, `(.L_x_103) ;  /* 0x0000000508107547 */ /* 0x000fea000b800000 */
[----:B------:R-:W-:Y:S02]  /*48b0*/  UISETP.GE.U32.AND UP0, UPT, UR26, 0x3, UPT ;  /* 0x000000031a00788c */ /* 0x000fe4000bf06070 */
[----:B------:R-:W-:-:S07]  /*48c0*/  UISETP.NE.AND UP1, UPT, UR7, URZ, UPT ;  /* 0x000000ff0700728c */ /* 0x000fce000bf25270 */
[----:B------:R-:W-:Y:S05]  /*48d0*/  BRA.U !UP0, `(.L_x_104) ;  /* 0x0000000108747547 */ /* 0x000fea000b800000 */
[----:B------:R-:W2:Y:S01]  /*48e0*/  LDCU UR9, c[0x0][0x3c0] ;  /* 0x00007800ff0977ac */ /* 0x000ea20008000800 */
[----:B0-----:R-:W0:Y:S08]  /*48f0*/  LDC.64 R12, c[0x0][0x380] ;  /* 0x0000e000ff0c7b82 */ /* 0x001e300000000a00 */
[----:B----4-:R-:W3:Y:S01]  /*4900*/  LDC.64 R10, c[0x0][0x3b0] ;  /* 0x0000ec00ff0a7b82 */ /* 0x010ee20000000a00 */
[----:B--2---:R-:W-:-:S04]  /*4910*/  IMAD.U32 R15, RZ, RZ, UR9 ;  /* 0x00000009ff0f7e24 */ /* 0x004fc8000f8e00ff */
[-C--:B------:R-:W-:Y:S02]  /*4920*/  IMAD R9, R6, R15.reuse, UR4 ;  /* 0x0000000406097e24 */ /* 0x080fe4000f8e020f */
[----:B------:R-:W-:Y:S02]  /*4930*/  IMAD R15, R8, R15, UR4 ;  /* 0x00000004080f7e24 */ /* 0x000fe4000f8e020f */
[----:B0-----:R-:W-:-:S05]  /*4940*/  IMAD.WIDE R12, R9, 0x8, R12 ;  /* 0x00000008090c7825 */ /* 0x001fca00078e020c */
        /* <DEDUP_REMOVED lines=17> */
[----:B------:R-:W3:Y:S04]  /*4a60*/  LDG.E.64 R20, desc[UR16][R12.64+0x18] ;  /* 0x000018100c147981 */ /* 0x000ee8000c1e1b00 */
[----:B0-----:R-:W3:Y:S01]  /*4a70*/  LDG.E.64 R14, desc[UR16][R24.64] ;  /* 0x00000010180e7981 */ /* 0x001ee2000c1e1b00 */
[----:B------:R-:W-:Y:S01]  /*4a80*/  UIADD3 UR4, UPT, UPT, UR4, 0x4, URZ ;  /* 0x0000000404047890 */ /* 0x000fe2000fffe0ff */
[----:B---3--:R-:W-:-:S07]  /*4a90*/  DFMA R14, R14, R20, R22 ;  /* 0x000000140e0e722b */ /* 0x008fce0000000016 */
[----:B------:R2:W-:Y:S04]  /*4aa0*/  STG.E.64 desc[UR16][R10.64+0x18], R14 ;  /* 0x0000180e0a007986 */ /* 0x0005e8000c101b10 */
.L_x_104:
[----:B------:R-:W-:Y:S05]  /*4ab0*/  BRA.U !UP1, `(.L_x_103) ;  /* 0x00000001098c7547 */ /* 0x000fea000b800000 */
[----:B------:R-:W-:Y:S01]  /*4ac0*/  UISETP.NE.AND UP0, UPT, UR7, 0x1, UPT ;  /* 0x000000010700788c */ /* 0x000fe2000bf05270 */
[----:B------:R-:W3:Y:S01]  /*4ad0*/  LDC R9, c[0x0][0x3c0] ;  /* 0x0000f000ff097b82 */ /* 0x000ee20000000800 */
[----:B--2-4-:R-:W-:Y:S01]  /*4ae0*/  MOV R11, 0x8 ;  /* 0x00000008000b7802 */ /* 0x014fe20000000f00 */
[----:B------:R-:W-:-:S03]  /*4af0*/  IMAD.MOV.U32 R19, RZ, RZ, 0x8 ;  /* 0x00000008ff137424 */ /* 0x000fc600078e00ff */
[----:B------:R-:W-:-:S05]  /*4b00*/  PLOP3.LUT P1, PT, PT, PT, UP0, 0x80, 0x8 ;  /* 0x000000000008781c */ /* 0x000fca0003f2f008 */
[----:B------:R-:W2:Y:S01]  /*4b10*/  @UP0 LDCU.64 UR10, c[0x0][0x380] ;  /* 0x00007000ff0a07ac */ /* 0x000ea20008000a00 */
[----:B------:R-:W4:Y:S07]  /*4b20*/  @UP0 LDCU.64 UR12, c[0x0][0x3b0] ;  /* 0x00007600ff0c07ac */ /* 0x000f2e0008000a00 */
[----:B0-----:R-:W5:Y:S01]  /*4b30*/  @P1 LDG.E.64 R12, desc[UR16][R24.64] ;  /* 0x00000010180c1981 */ /* 0x001f62000c1e1b00 */
[-C--:B---3--:R-:W-:Y:S02]  /*4b40*/  @P1 IMAD R18, R6, R9.reuse, UR4 ;  /* 0x0000000406121e24 */ /* 0x088fe4000f8e0209 */
[----:B------:R-:W-:-:S02]  /*4b50*/  @P1 IMAD R10, R8, R9, UR4 ;  /* 0x00000004080a1e24 */ /* 0x000fc4000f8e0209 */
[----:B--2---:R-:W-:-:S04]  /*4b60*/  @P1 IMAD.WIDE R18, R18, R19, UR10 ;  /* 0x0000000a12121e25 */ /* 0x004fc8000f8e0213 */
[----:B----4-:R-:W-:Y:S01]  /*4b70*/  @P1 IMAD.WIDE R10, R10, R11, UR12 ;  /* 0x0000000c0a0a1e25 */ /* 0x010fe2000f8e020b */
[----:B------:R-:W5:Y:S04]  /*4b80*/  @P1 LDG.E.64 R14, desc[UR16][R18.64] ;  /* 0x00000010120e1981 */ /* 0x000f68000c1e1b00 */
[----:B------:R-:W5:Y:S02]  /*4b90*/  @P1 LDG.E.64 R16, desc[UR16][R10.64] ;  /* 0x000000100a101981 */ /* 0x000f64000c1e1b00 */
[----:B-----5:R-:W-:Y:S02]  /*4ba0*/  @P1 DFMA R20, R12, R14, R16 ;  /* 0x0000000e0c14122b */ /* 0x020fe40000000010 */
[----:B------:R-:W2:Y:S05]  /*4bb0*/  @P1 LDG.E.64 R16, desc[UR16][R10.64+0x8] ;  /* 0x000008100a101981 */ /* 0x000eaa000c1e1b00 */
[----:B------:R3:W-:Y:S04]  /*4bc0*/  @P1 STG.E.64 desc[UR16][R10.64], R20 ;  /* 0x000000140a001986 */ /* 0x0007e8000c101b10 */
[----:B------:R-:W2:Y:S04]  /*4bd0*/  @P1 LDG.E.64 R26, desc[UR16][R18.64+0x8] ;  /* 0x00000810121a1981 */ /* 0x000ea8000c1e1b00 */
[----:B------:R-:W2:Y:S01]  /*4be0*/  @P1 LDG.E.64 R22, desc[UR16][R24.64] ;  /* 0x0000001018161981 */ /* 0x000ea2000c1e1b00 */
[----:B------:R-:W-:-:S04]  /*4bf0*/  LOP3.LUT R12, R9, 0x1, RZ, 0xc0, !PT ;  /* 0x00000001090c7812 */ /* 0x000fc800078ec0ff */
[----:B------:R-:W-:-:S13]  /*4c00*/  ISETP.NE.U32.AND P0, PT, R12, 0x1, PT ;  /* 0x000000010c00780c */ /* 0x000fda0003f05070 */
[----:B------:R-:W0:Y:S08]  /*4c10*/  @!P0 LDC.64 R14, c[0x0][0x380] ;  /* 0x0000e000ff0e8b82 */ /* 0x000e300000000a00 */
[----:B------:R-:W4:Y:S01]  /*4c20*/  @!P0 LDC.64 R12, c[0x0][0x3b0] ;  /* 0x0000ec00ff0c8b82 */ /* 0x000f220000000a00 */
[----:B------:R-:W-:Y:S01]  /*4c30*/  @UP0 UIADD3 UR4, UPT, UPT, UR4, 0x2, URZ ;  /* 0x0000000204040890 */ /* 0x000fe2000fffe0ff */
[----:B--2---:R-:W-:-:S05]  /*4c40*/  @P1 DFMA R16, R22, R26, R16 ;  /* 0x0000001a1610122b */ /* 0x004fca0000000010 */
[-C--:B------:R-:W-:Y:S02]  /*4c50*/  @!P0 IMAD R23, R6, R9.reuse, UR4 ;  /* 0x0000000406178e24 */ /* 0x080fe4000f8e0209 */
[----:B------:R-:W-:Y:S02]  /*4c60*/  @!P0 IMAD R9, R8, R9, UR4 ;  /* 0x0000000408098e24 */ /* 0x000fe4000f8e0209 */
[----:B0-----:R-:W-:-:S04]  /*4c70*/  @!P0 IMAD.WIDE R14, R23, 0x8, R14 ;  /* 0x00000008170e8825 */ /* 0x001fc800078e020e */
[----:B----4-:R-:W-:Y:S01]  /*4c80*/  @!P0 IMAD.WIDE R12, R9, 0x8, R12 ;  /* 0x00000008090c8825 */ /* 0x010fe200078e020c */
[----:B------:R3:W-:Y:S04]  /*4c90*/  @P1 STG.E.64 desc[UR16][R10.64+0x8], R16 ;  /* 0x000008100a001986 */ /* 0x0007e8000c101b10 */
[----:B-1----:R-:W2:Y:S04]  /*4ca0*/  @!P0 LDG.E.64 R24, desc[UR16][R24.64] ;  /* 0x0000001018188981 */ /* 0x002ea8000c1e1b00 */
[----:B------:R-:W2:Y:S04]  /*4cb0*/  @!P0 LDG.E.64 R14, desc[UR16][R14.64] ;  /* 0x000000100e0e8981 */ /* 0x000ea8000c1e1b00 */
[----:B------:R-:W2:Y:S02]  /*4cc0*/  @!P0 LDG.E.64 R8, desc[UR16][R12.64] ;  /* 0x000000100c088981 */ /* 0x000ea4000c1e1b00 */
[----:B--2---:R-:W-:-:S07]  /*4cd0*/  @!P0 DFMA R8, R24, R14, R8 ;  /* 0x0000000e1808822b */ /* 0x004fce0000000008 */
[----:B------:R3:W-:Y:S04]  /*4ce0*/  @!P0 STG.E.64 desc[UR16][R12.64], R8 ;  /* 0x000000080c008986 */ /* 0x0007e8000c101b10 */
.L_x_103:
[----:B------:R-:W-:-:S05]  /*4cf0*/  VIADD R7, R7, 0x1 ;  /* 0x0000000107077836 */ /* 0x000fca0000000000 */
[----:B------:R-:W-:-:S13]  /*4d00*/  ISETP.NE.AND P0, PT, R7, UR8, PT ;  /* 0x0000000807007c0c */ /* 0x000fda000bf05270 */
[----:B------:R-:W-:Y:S05]  /*4d10*/  @P0 BRA `(.L_x_105) ;  /* 0xfffffff400500947 */ /* 0x000fea000383ffff */
.L_x_79:
[----:B------:R-:W5:Y:S01]  /*4d20*/  LDCU UR4, c[0x0][0x370] ;  /* 0x00006e00ff0477ac */ /* 0x000f620008000800 */
[----:B------:R-:W5:Y:S01]  /*4d30*/  LDC R7, c[0x0][0x360] ;  /* 0x0000d800ff077b82 */ /* 0x000f620000000800 */
[----:B------:R-:W0:Y:S01]  /*4d40*/  LDCU UR8, c[0x0][0x3c8] ;  /* 0x00007900ff0877ac */ /* 0x000e220008000800 */
[----:B-----5:R-:W-:-:S05]  /*4d50*/  IMAD R6, R7, UR4, R6 ;  /* 0x0000000407067c24 */ /* 0x020fca000f8e0206 */
[----:B0-----:R-:W-:-:S13]  /*4d60*/  ISETP.GE.AND P0, PT, R6, UR8, PT ;  /* 0x0000000806007c0c */ /* 0x001fda000bf06270 */
[----:B------:R-:W-:Y:S05]  /*4d70*/  @!P0 BRA `(.L_x_106) ;  /* 0xffffffbc00e48947 */ /* 0x000fea000383ffff */
[----:B------:R-:W-:Y:S05]  /*4d80*/  BSYNC.RECONVERGENT B0 ;  /* 0x0000000000007941 */ /* 0x000fea0003800200 */
.L_x_28:
[----:B------:R-:W-:Y:S05]  /*4d90*/  EXIT ;  /* 0x000000000000794d */ /* 0x000fea0003800000 */
        .weak           $__internal_0_$__cuda_sm20_dblrcp_rn_slowpath_v3
        .type           $__internal_0_$__cuda_sm20_dblrcp_rn_slowpath_v3,@function
        .size           $__internal_0_$__cuda_sm20_dblrcp_rn_slowpath_v3,($__internal_1_$__cuda_sm20_div_rn_f64_full - $__internal_0_$__cuda_sm20_dblrcp_rn_slowpath_v3)
$__internal_0_$__cuda_sm20_dblrcp_rn_slowpath_v3:
[----:B------:R-:W-:Y:S01]  /*4da0*/  IMAD.MOV.U32 R2, RZ, RZ, R4 ;  /* 0x000000ffff027224 */ /* 0x000fe200078e0004 */
[----:B------:R-:W-:-:S06]  /*4db0*/  MOV R3, R5 ;  /* 0x0000000500037202 */ /* 0x000fcc0000000f00 */
[----:B------:R-:W-:-:S14]  /*4dc0*/  DSETP.GTU.AND P0, PT, |R2|, +INF , PT ;  /* 0x7ff000000200742a */ /* 0x000fdc0003f0c200 */
[----:B------:R-:W-:Y:S05]  /*4dd0*/  @P0 BRA `(.L_x_107) ;  /* 0x00000000007c0947 */ /* 0x000fea0003800000 */
[----:B------:R-:W-:-:S05]  /*4de0*/  LOP3.LUT R7, R5, 0x7fffffff, RZ, 0xc0, !PT ;  /* 0x7fffffff05077812 */ /* 0x000fca00078ec0ff */
[----:B------:R-:W-:-:S05]  /*4df0*/  VIADD R4, R7, 0xffffffff ;  /* 0xffffffff07047836 */ /* 0x000fca0000000000 */
[----:B------:R-:W-:-:S13]  /*4e00*/  ISETP.GE.U32.AND P0, PT, R4, 0x7fefffff, PT ;  /* 0x7fefffff0400780c */ /* 0x000fda0003f06070 */
[----:B------:R-:W-:Y:S01]  /*4e10*/  @P0 LOP3.LUT R5, R3, 0x7ff00000, RZ, 0x3c, !PT ;  /* 0x7ff0000003050812 */ /* 0x000fe200078e3cff */
[----:B------:R-:W-:Y:S01]  /*4e20*/  @P0 IMAD.MOV.U32 R4, RZ, RZ, RZ ;  /* 0x000000ffff040224 */ /* 0x000fe200078e00ff */
[----:B------:R-:W-:Y:S06]  /*4e30*/  @P0 BRA `(.L_x_108) ;  /* 0x00000000006c0947 */ /* 0x000fec0003800000 */
[----:B------:R-:W-:-:S13]  /*4e40*/  ISETP.GE.U32.AND P0, PT, R7, 0x1000001, PT ;  /* 0x010000010700780c */ /* 0x000fda0003f06070 */
[----:B------:R-:W-:Y:S05]  /*4e50*/  @!P0 BRA `(.L_x_109) ;  /* 0x0000000000348947 */ /* 0x000fea0003800000 */
[----:B------:R-:W-:Y:S01]  /*4e60*/  IADD3 R5, PT, PT, R3, -0x3fe00000, RZ ;  /* 0xc020000003057810 */ /* 0x000fe20007ffe0ff */
[----:B------:R-:W-:-:S03]  /*4e70*/  IMAD.MOV.U32 R4, RZ, RZ, R2 ;  /* 0x000000ffff047224 */ /* 0x000fc600078e0002 */
[----:B------:R-:W0:Y:S03]  /*4e80*/  MUFU.RCP64H R9, R5 ;  /* 0x0000000500097308 */ /* 0x000e260000001800 */
[----:B0-----:R-:W-:-:S08]  /*4e90*/  DFMA R10, -R4, R8, 1 ;  /* 0x3ff00000040a742b */ /* 0x001fd00000000108 */
[----:B------:R-:W-:-:S08]  /*4ea0*/  DFMA R10, R10, R10, R10 ;  /* 0x0000000a0a0a722b */ /* 0x000fd0000000000a */
[----:B------:R-:W-:-:S08]  /*4eb0*/  DFMA R10, R8, R10, R8 ;  /* 0x0000000a080a722b */ /* 0x000fd00000000008 */
[----:B------:R-:W-:-:S08]  /*4ec0*/  DFMA R8, -R4, R10, 1 ;  /* 0x3ff000000408742b */ /* 0x000fd0000000010a */
[----:B------:R-:W-:-:S08]  /*4ed0*/  DFMA R8, R10, R8, R10 ;  /* 0x000000080a08722b */ /* 0x000fd0000000000a */
[----:B------:R-:W-:-:S08]  /*4ee0*/  DMUL R8, R8, 2.2250738585072013831e-308 ;  /* 0x0010000008087828 */ /* 0x000fd00000000000 */
[----:B------:R-:W-:-:S08]  /*4ef0*/  DFMA R2, -R2, R8, 1 ;  /* 0x3ff000000202742b */ /* 0x000fd00000000108 */
[----:B------:R-:W-:-:S08]  /*4f00*/  DFMA R2, R2, R2, R2 ;  /* 0x000000020202722b */ /* 0x000fd00000000002 */
[----:B------:R-:W-:Y:S01]  /*4f10*/  DFMA R4, R8, R2, R8 ;  /* 0x000000020804722b */ /* 0x000fe20000000008 */
[----:B------:R-:W-:Y:S10]  /*4f20*/  BRA `(.L_x_108) ;  /* 0x0000000000307947 */ /* 0x000ff40003800000 */
.L_x_109:
[----:B------:R-:W-:Y:S01]  /*4f30*/  DMUL R2, R2, 8.11296384146066816958e+31 ;  /* 0x4690000002027828 */ /* 0x000fe20000000000 */
[----:B------:R-:W-:-:S05]  /*4f40*/  IMAD.MOV.U32 R4, RZ, RZ, R8 ;  /* 0x000000ffff047224 */ /* 0x000fca00078e0008 */
[----:B------:R-:W0:Y:S02]  /*4f50*/  MUFU.RCP64H R5, R3 ;  /* 0x0000000300057308 */ /* 0x000e240000001800 */
[----:B0-----:R-:W-:-:S08]  /*4f60*/  DFMA R8, -R2, R4, 1 ;  /* 0x3ff000000208742b */ /* 0x001fd00000000104 */
[----:B------:R-:W-:-:S08]  /*4f70*/  DFMA R8, R8, R8, R8 ;  /* 0x000000080808722b */ /* 0x000fd00000000008 */
[----:B------:R-:W-:-:S08]  /*4f80*/  DFMA R8, R4, R8, R4 ;  /* 0x000000080408722b */ /* 0x000fd00000000004 */
[----:B------:R-:W-:-:S08]  /*4f90*/  DFMA R4, -R2, R8, 1 ;  /* 0x3ff000000204742b */ /* 0x000fd00000000108 */
[----:B------:R-:W-:-:S08]  /*4fa0*/  DFMA R4, R8, R4, R8 ;  /* 0x000000040804722b */ /* 0x000fd00000000008 */
[----:B------:R-:W-:Y:S01]  /*4fb0*/  DMUL R4, R4, 8.11296384146066816958e+31 ;  /* 0x4690000004047828 */ /* 0x000fe20000000000 */
[----:B------:R-:W-:Y:S10]  /*4fc0*/  BRA `(.L_x_108) ;  /* 0x0000000000087947 */ /* 0x000ff40003800000 */
.L_x_107:
[----:B------:R-:W-:Y:S02]  /*4fd0*/  LOP3.LUT R5, R3, 0x80000, RZ, 0xfc, !PT ;  /* 0x0008000003057812 */ /* 0x000fe400078efcff */
[----:B------:R-:W-:-:S07]  /*4fe0*/  MOV R4, R2 ;  /* 0x0000000200047202 */ /* 0x000fce0000000f00 */
.L_x_108:
[----:B------:R-:W-:Y:S01]  /*4ff0*/  MOV R2, R0 ;  /* 0x0000000000027202 */ /* 0x000fe20000000f00 */
[----:B------:R-:W-:Y:S02]  /*5000*/  IMAD.MOV.U32 R3, RZ, RZ, 0x0 ;  /* 0x00000000ff037424 */ /* 0x000fe400078e00ff */
[----:B------:R-:W-:Y:S02]  /*5010*/  IMAD.MOV.U32 R38, RZ, RZ, R4 ;  /* 0x000000ffff267224 */ /* 0x000fe400078e0004 */
[----:B------:R-:W-:Y:S01]  /*5020*/  IMAD.MOV.U32 R39, RZ, RZ, R5 ;  /* 0x000000ffff277224 */ /* 0x000fe200078e0005 */
[----:B------:R-:W-:Y:S06]  /*5030*/  RET.REL.NODEC R2 `(_Z23computeResponsibilitiesPKdS0_S0_S0_S0_PdS1_S1_iii) ;  /* 0xffffffac02f07950 */ /* 0x000fec0003c3ffff */
        .weak           $__internal_1_$__cuda_sm20_div_rn_f64_full
        .type           $__internal_1_$__cuda_sm20_div_rn_f64_full,@function
        .size           $__internal_1_$__cuda_sm20_div_rn_f64_full,($__internal_2_$__cuda_sm20_dsqrt_rn_f64_mediumpath_v1 - $__internal_1_$__cuda_sm20_div_rn_f64_full)
$__internal_1_$__cuda_sm20_div_rn_f64_full:
[C---:B------:R-:W-:Y:S01]  /*5040*/  FSETP.GEU.AND P0, PT, |R17|.reuse, 1.469367938527859385e-39, PT ;  /* 0x001000001100780b */ /* 0x040fe20003f0e200 */
[----:B------:R-:W-:Y:S01]  /*5050*/  BSSY.RECONVERGENT B1, `(.L_x_110) ;  /* 0x0000056000017945 */ /* 0x000fe20003800200 */
[----:B------:R-:W-:Y:S02]  /*5060*/  LOP3.LUT R18, R17, 0x800fffff, RZ, 0xc0, !PT ;  /* 0x800fffff11127812 */ /* 0x000fe400078ec0ff */
[C---:B------:R-:W-:Y:S02]  /*5070*/  FSETP.GEU.AND P3, PT, |R15|.reuse, 1.469367938527859385e-39, PT ;  /* 0x001000000f00780b */ /* 0x040fe40003f6e200 */
[----:B------:R-:W-:Y:S01]  /*5080*/  LOP3.LUT R19, R18, 0x3ff00000, RZ, 0xfc, !PT ;  /* 0x3ff0000012137812 */ /* 0x000fe200078efcff */
[----:B------:R-:W-:Y:S01]  /*5090*/  IMAD.MOV.U32 R18, RZ, RZ, R16 ;  /* 0x000000ffff127224 */ /* 0x000fe200078e0010 */
[----:B------:R-:W-:Y:S02]  /*50a0*/  MOV R12, 0x1 ;  /* 0x00000001000c7802 */ /* 0x000fe40000000f00 */
[----:B------:R-:W-:-:S02]  /*50b0*/  LOP3.LUT R9, R15, 0x7ff00000, RZ, 0xc0, !PT ;  /* 0x7ff000000f097812 */ /* 0x000fc400078ec0ff */
[----:B------:R-:W-:Y:S01]  /*50c0*/  LOP3.LUT R28, R17, 0x7ff00000, RZ, 0xc0, !PT ;  /* 0x7ff00000111c7812 */ /* 0x000fe200078ec0ff */
[----:B------:R-:W-:-:S03]  /*50d0*/  @!P0 DMUL R18, R16, 8.98846567431157953865e+307 ;  /* 0x7fe0000010128828 */ /* 0x000fc60000000000 */
[----:B------:R-:W-:Y:S02]  /*50e0*/  ISETP.GE.U32.AND P2, PT, R9, R28, PT ;  /* 0x0000001c0900720c */ /* 0x000fe40003f46070 */
[----:B------:R-:W-:Y:S01]  /*50f0*/  @!P3 LOP3.LUT R10, R17, 0x7ff00000, RZ, 0xc0, !PT ;  /* 0x7ff00000110ab812 */ /* 0x000fe200078ec0ff */
[----:B------:R-:W0:Y:S01]  /*5100*/  MUFU.RCP64H R13, R19 ;  /* 0x00000013000d7308 */ /* 0x000e220000001800 */
[----:B------:R-:W-:Y:S02]  /*5110*/  @!P3 MOV R42, RZ ;  /* 0x000000ff002ab202 */ /* 0x000fe40000000f00 */
[----:B------:R-:W-:Y:S01]  /*5120*/  @!P3 ISETP.GE.U32.AND P4, PT, R9, R10, PT ;  /* 0x0000000a0900b20c */ /* 0x000fe20003f86070 */
[----:B------:R-:W-:Y:S01]  /*5130*/  IMAD.MOV.U32 R10, RZ, RZ, 0x1ca00000 ;  /* 0x1ca00000ff0a7424 */ /* 0x000fe200078e00ff */
[----:B------:R-:W-:-:S04]  /*5140*/  @!P0 LOP3.LUT R28, R19, 0x7ff00000, RZ, 0xc0, !PT ;  /* 0x7ff00000131c8812 */ /* 0x000fc800078ec0ff */
[----:B------:R-:W-:-:S04]  /*5150*/  @!P3 SEL R11, R10, 0x63400000, !P4 ;  /* 0x634000000a0bb807 */ /* 0x000fc80006000000 */
[----:B------:R-:W-:Y:S01]  /*5160*/  @!P3 LOP3.LUT R11, R11, 0x80000000, R15, 0xf8, !PT ;  /* 0x800000000b0bb812 */ /* 0x000fe200078ef80f */
[----:B0-----:R-:W-:-:S03]  /*5170*/  DFMA R20, R12, -R18, 1 ;  /* 0x3ff000000c14742b */ /* 0x001fc60000000812 */
[----:B------:R-:W-:Y:S01]  /*5180*/  @!P3 LOP3.LUT R43, R11, 0x100000, RZ, 0xfc, !PT ;  /* 0x001000000b2bb812 */ /* 0x000fe200078efcff */
[----:B------:R-:W-:-:S04]  /*5190*/  IMAD.MOV.U32 R11, RZ, RZ, R9 ;  /* 0x000000ffff0b7224 */ /* 0x000fc800078e0009 */
[----:B------:R-:W-:-:S08]  /*51a0*/  DFMA R20, R20, R20, R20 ;  /* 0x000000141414722b */ /* 0x000fd00000000014 */
[----:B------:R-:W-:Y:S01]  /*51b0*/  DFMA R20, R12, R20, R12 ;  /* 0x000000140c14722b */ /* 0x000fe2000000000c */
[----:B------:R-:W-:Y:S01]  /*51c0*/  SEL R13, R10, 0x63400000, !P2 ;  /* 0x634000000a0d7807 */ /* 0x000fe20005000000 */
[----:B------:R-:W-:-:S03]  /*51d0*/  IMAD.MOV.U32 R12, RZ, RZ, R14 ;  /* 0x000000ffff0c7224 */ /* 0x000fc600078e000e */
[----:B------:R-:W-:-:S03]  /*51e0*/  LOP3.LUT R13, R13, 0x800fffff, R15, 0xf8, !PT ;  /* 0x800fffff0d0d7812 */ /* 0x000fc600078ef80f */
[----:B------:R-:W-:-:S03]  /*51f0*/  DFMA R22, R20, -R18, 1 ;  /* 0x3ff000001416742b */ /* 0x000fc60000000812 */
[----:B------:R-:W-:-:S05]  /*5200*/  @!P3 DFMA R12, R12, 2, -R42 ;  /* 0x400000000c0cb82b */ /* 0x000fca000000082a */
[----:B------:R-:W-:-:S05]  /*5210*/  DFMA R20, R20, R22, R20 ;  /* 0x000000161414722b */ /* 0x000fca0000000014 */
[----:B------:R-:W-:-:S03]  /*5220*/  @!P3 LOP3.LUT R11, R13, 0x7ff00000, RZ, 0xc0, !PT ;  /* 0x7ff000000d0bb812 */ /* 0x000fc600078ec0ff */
[----:B------:R-:W-:Y:S02]  /*5230*/  DMUL R22, R20, R12 ;  /* 0x0000000c14167228 */ /* 0x000fe40000000000 */
[----:B------:R-:W-:-:S05]  /*5240*/  VIADD R29, R11, 0xffffffff ;  /* 0xffffffff0b1d7836 */ /* 0x000fca0000000000 */
[----:B------:R-:W-:Y:S01]  /*5250*/  ISETP.GT.U32.AND P0, PT, R29, 0x7feffffe, PT ;  /* 0x7feffffe1d00780c */ /* 0x000fe20003f04070 */
[----:B------:R-:W-:Y:S01]  /*5260*/  DFMA R42, R22, -R18, R12 ;  /* 0x80000012162a722b */ /* 0x000fe2000000000c */
[----:B------:R-:W-:-:S04]  /*5270*/  IADD3 R29, PT, PT, R28, -0x1, RZ ;  /* 0xffffffff1c1d7810 */ /* 0x000fc80007ffe0ff */
[----:B------:R-:W-:-:S03]  /*5280*/  ISETP.GT.U32.OR P0, PT, R29, 0x7feffffe, P0 ;  /* 0x7feffffe1d00780c */ /* 0x000fc60000704470 */
[----:B------:R-:W-:-:S10]  /*5290*/  DFMA R20, R20, R42, R22 ;  /* 0x0000002a1414722b */ /* 0x000fd40000000016 */
[----:B------:R-:W-:Y:S05]  /*52a0*/  @P0 BRA `(.L_x_111) ;  /* 0x00000000006c0947 */ /* 0x000fea0003800000 */
[----:B------:R-:W-:-:S04]  /*52b0*/  LOP3.LUT R14, R17, 0x7ff00000, RZ, 0xc0, !PT ;  /* 0x7ff00000110e7812 */ /* 0x000fc800078ec0ff */
[CC--:B------:R-:W-:Y:S02]  /*52c0*/  VIADDMNMX R11, R9.reuse, -R14.reuse, 0xb9600000, !PT ;  /* 0xb9600000090b7446 */ /* 0x0c0fe4000780090e */
[----:B------:R-:W-:Y:S02]  /*52d0*/  ISETP.GE.U32.AND P0, PT, R9, R14, PT ;  /* 0x0000000e0900720c */ /* 0x000fe40003f06070 */
[----:B------:R-:W-:Y:S02]  /*52e0*/  VIMNMX R11, PT, PT, R11, 0x46a00000, PT ;  /* 0x46a000000b0b7848 */ /* 0x000fe40003fe0100 */
[----:B------:R-:W-:Y:S02]  /*52f0*/  SEL R10, R10, 0x63400000, !P0 ;  /* 0x634000000a0a7807 */ /* 0x000fe40004000000 */
[----:B------:R-:W-:-:S03]  /*5300*/  MOV R14, RZ ;  /* 0x000000ff000e7202 */ /* 0x000fc60000000f00 */
[----:B------:R-:W-:-:S04]  /*5310*/  IMAD.IADD R10, R11, 0x1, -R10 ;  /* 0x000000010b0a7824 */ /* 0x000fc800078e0a0a */
[----:B------:R-:W-:-:S06]  /*5320*/  VIADD R15, R10, 0x7fe00000 ;  /* 0x7fe000000a0f7836 */ /* 0x000fcc0000000000 */
[----:B------:R-:W-:-:S10]  /*5330*/  DMUL R22, R20, R14 ;  /* 0x0000000e14167228 */ /* 0x000fd40000000000 */
[----:B------:R-:W-:-:S13]  /*5340*/  FSETP.GTU.AND P0, PT, |R23|, 1.469367938527859385e-39, PT ;  /* 0x001000001700780b */ /* 0x000fda0003f0c200 */
[----:B------:R-:W-:Y:S05]  /*5350*/  @P0 BRA `(.L_x_112) ;  /* 0x0000000000940947 */ /* 0x000fea0003800000 */
[----:B------:R-:W-:Y:S01]  /*5360*/  DFMA R12, R20, -R18, R12 ;  /* 0x80000012140c722b */ /* 0x000fe2000000000c */
[----:B------:R-:W-:-:S09]  /*5370*/  IMAD.MOV.U32 R14, RZ, RZ, RZ ;  /* 0x000000ffff0e7224 */ /* 0x000fd200078e00ff */
[C---:B------:R-:W-:Y:S02]  /*5380*/  FSETP.NEU.AND P0, PT, R13.reuse, RZ, PT ;  /* 0x000000ff0d00720b */ /* 0x040fe40003f0d000 */
[----:B------:R-:W-:-:S04]  /*5390*/  LOP3.LUT R16, R13, 0x80000000, R17, 0x48, !PT ;  /* 0x800000000d107812 */ /* 0x000fc800078e4811 */
[----:B------:R-:W-:-:S07]  /*53a0*/  LOP3.LUT R15, R16, R15, RZ, 0xfc, !PT ;  /* 0x0000000f100f7212 */ /* 0x000fce00078efcff */
[----:B------:R-:W-:Y:S05]  /*53b0*/  @!P0 BRA `(.L_x_112) ;  /* 0x00000000007c8947 */ /* 0x000fea0003800000 */
[----:B------:R-:W-:Y:S01]  /*53c0*/  IMAD.MOV R13, RZ, RZ, -R10 ;  /* 0x000000ffff0d7224 */ /* 0x000fe200078e0a0a */
[----:B------:R-:W-:Y:S02]  /*53d0*/  MOV R12, RZ ;  /* 0x000000ff000c7202 */ /* 0x000fe40000000f00 */
[----:B------:R-:W-:-:S04]  /*53e0*/  IADD3 R9, PT, PT, -R10, -0x43300000, RZ ;  /* 0xbcd000000a097810 */ /* 0x000fc80007ffe1ff */
[----:B------:R-:W-:Y:S02]  /*53f0*/  DFMA R12, R22, -R12, R20 ;  /* 0x8000000c160c722b */ /* 0x000fe40000000014 */
[----:B------:R-:W-:-:S08]  /*5400*/  DMUL.RP R20, R20, R14 ;  /* 0x0000000e14147228 */ /* 0x000fd00000008000 */
[----:B------:R-:W-:Y:S02]  /*5410*/  FSETP.NEU.AND P0, PT, |R13|, R9, PT ;  /* 0x000000090d00720b */ /* 0x000fe40003f0d200 */
[----:B------:R-:W-:Y:S02]  /*5420*/  LOP3.LUT R9, R21, R16, RZ, 0x3c, !PT ;  /* 0x0000001015097212 */ /* 0x000fe400078e3cff */
[----:B------:R-:W-:Y:S02]  /*5430*/  FSEL R22, R20, R22, !P0 ;  /* 0x0000001614167208 */ /* 0x000fe40004000000 */
[----:B------:R-:W-:Y:S01]  /*5440*/  FSEL R23, R9, R23, !P0 ;  /* 0x0000001709177208 */ /* 0x000fe20004000000 */
[----:B------:R-:W-:Y:S06]  /*5450*/  BRA `(.L_x_112) ;  /* 0x0000000000547947 */ /* 0x000fec0003800000 */
.L_x_111:
[----:B------:R-:W-:-:S14]  /*5460*/  DSETP.NAN.AND P0, PT, R14, R14, PT ;  /* 0x0000000e0e00722a */ /* 0x000fdc0003f08000 */
[----:B------:R-:W-:Y:S05]  /*5470*/  @P0 BRA `(.L_x_113) ;  /* 0x0000000000440947 */ /* 0x000fea0003800000 */
[----:B------:R-:W-:-:S14]  /*5480*/  DSETP.NAN.AND P0, PT, R16, R16, PT ;  /* 0x000000101000722a */ /* 0x000fdc0003f08000 */
[----:B------:R-:W-:Y:S05]  /*5490*/  @P0 BRA `(.L_x_114) ;  /* 0x0000000000300947 */ /* 0x000fea0003800000 */
[----:B------:R-:W-:Y:S01]  /*54a0*/  ISETP.NE.AND P0, PT, R11, R28, PT ;  /* 0x0000001c0b00720c */ /* 0x000fe20003f05270 */
[----:B------:R-:W-:Y:S02]  /*54b0*/  IMAD.MOV.U32 R22, RZ, RZ, 0x0 ;  /* 0x00000000ff167424 */ /* 0x000fe400078e00ff */
[----:B------:R-:W-:-:S10]  /*54c0*/  IMAD.MOV.U32 R23, RZ, RZ, -0x80000 ;  /* 0xfff80000ff177424 */ /* 0x000fd400078e00ff */
[----:B------:R-:W-:Y:S05]  /*54d0*/  @!P0 BRA `(.L_x_112) ;  /* 0x0000000000348947 */ /* 0x000fea0003800000 */
[----:B------:R-:W-:Y:S02]  /*54e0*/  ISETP.NE.AND P0, PT, R11, 0x7ff00000, PT ;  /* 0x7ff000000b00780c */ /* 0x000fe40003f05270 */
[----:B------:R-:W-:Y:S02]  /*54f0*/  LOP3.LUT R23, R15, 0x80000000, R17, 0x48, !PT ;  /* 0x800000000f177812 */ /* 0x000fe400078e4811 */
[----:B------:R-:W-:-:S13]  /*5500*/  ISETP.EQ.OR P0, PT, R28, RZ, !P0 ;  /* 0x000000ff1c00720c */ /* 0x000fda0004702670 */
[----:B------:R-:W-:Y:S02]  /*5510*/  @P0 LOP3.LUT R9, R23, 0x7ff00000, RZ, 0xfc, !PT ;  /* 0x7ff0000017090812 */ /* 0x000fe400078efcff */
[----:B------:R-:W-:Y:S01]  /*5520*/  @!P0 MOV R22, RZ ;  /* 0x000000ff00168202 */ /* 0x000fe20000000f00 */
[----:B------:R-:W-:Y:S02]  /*5530*/  @P0 IMAD.MOV.U32 R22, RZ, RZ, RZ ;  /* 0x000000ffff160224 */ /* 0x000fe400078e00ff */
[----:B------:R-:W-:Y:S01]  /*5540*/  @P0 IMAD.MOV.U32 R23, RZ, RZ, R9 ;  /* 0x000000ffff170224 */ /* 0x000fe200078e0009 */
[----:B------:R-:W-:Y:S06]  /*5550*/  BRA `(.L_x_112) ;  /* 0x0000000000147947 */ /* 0x000fec0003800000 */
.L_x_114:
[----:B------:R-:W-:Y:S02]  /*5560*/  LOP3.LUT R23, R17, 0x80000, RZ, 0xfc, !PT ;  /* 0x0008000011177812 */ /* 0x000fe400078efcff */
[----:B------:R-:W-:Y:S01]  /*5570*/  MOV R22, R16 ;  /* 0x0000001000167202 */ /* 0x000fe20000000f00 */
[----:B------:R-:W-:Y:S06]  /*5580*/  BRA `(.L_x_112) ;  /* 0x0000000000087947 */ /* 0x000fec0003800000 */
.L_x_113:
[----:B------:R-:W-:Y:S01]  /*5590*/  LOP3.LUT R23, R15, 0x80000, RZ, 0xfc, !PT ;  /* 0x000800000f177812 */ /* 0x000fe200078efcff */
[----:B------:R-:W-:-:S07]  /*55a0*/  IMAD.MOV.U32 R22, RZ, RZ, R14 ;  /* 0x000000ffff167224 */ /* 0x000fce00078e000e */
.L_x_112:
[----:B------:R-:W-:Y:S05]  /*55b0*/  BSYNC.RECONVERGENT B1 ;  /* 0x0000000000017941 */ /* 0x000fea0003800200 */
.L_x_110:
[----:B------:R-:W-:-:S04]  /*55c0*/  IMAD.MOV.U32 R9, RZ, RZ, 0x0 ;  /* 0x00000000ff097424 */ /* 0x000fc800078e00ff */
[----:B------:R-:W-:Y:S05]  /*55d0*/  RET.REL.NODEC R8 `(_Z23computeResponsibilitiesPKdS0_S0_S0_S0_PdS1_S1_iii) ;  /* 0xffffffa808887950 */ /* 0x000fea0003c3ffff */
        .weak           $__internal_2_$__cuda_sm20_dsqrt_rn_f64_mediumpath_v1
        .type           $__internal_2_$__cuda_sm20_dsqrt_rn_f64_mediumpath_v1,@function
        .size           $__internal_2_$__cuda_sm20_dsqrt_rn_f64_mediumpath_v1,($_Z23computeResponsibilitiesPKdS0_S0_S0_S0_PdS1_S1_iii$__internal_accurate_pow - $__internal_2_$__cuda_sm20_dsqrt_rn_f64_mediumpath_v1)
$__internal_2_$__cuda_sm20_dsqrt_rn_f64_mediumpath_v1:
[----:B------:R-:W-:Y:S01]  /*55e0*/  ISETP.GE.U32.AND P0, PT, R12, -0x3400000, PT ;  /* 0xfcc000000c00780c */ /* 0x000fe20003f06070 */
[----:B------:R-:W-:Y:S01]  /*55f0*/  BSSY.RECONVERGENT B1, `(.L_x_115) ;  /* 0x0000024000017945 */ /* 0x000fe20003800200 */
[----:B------:R-:W-:-:S11]  /*5600*/  MOV R12, R22 ;  /* 0x00000016000c7202 */ /* 0x000fd60000000f00 */
[----:B------:R-:W-:Y:S05]  /*5610*/  @!P0 BRA `(.L_x_116) ;  /* 0x0000000000208947 */ /* 0x000fea0003800000 */
[----:B------:R-:W-:-:S10]  /*5620*/  DFMA.RM R12, R10, R12, R14 ;  /* 0x0000000c0a0c722b */ /* 0x000fd4000000400e */
[----:B------:R-:W-:-:S05]  /*5630*/  IADD3 R10, P0, PT, R12, 0x1, RZ ;  /* 0x000000010c0a7810 */ /* 0x000fca0007f1e0ff */
[----:B------:R-:W-:-:S06]  /*5640*/  IMAD.X R11, RZ, RZ, R13, P0 ;  /* 0x000000ffff0b7224 */ /* 0x000fcc00000e060d */
[----:B------:R-:W-:-:S08]  /*5650*/  DFMA.RP R8, -R12, R10, R8 ;  /* 0x0000000a0c08722b */ /* 0x000fd00000008108 */
[----:B------:R-:W-:-:S06]  /*5660*/  DSETP.GT.AND P0, PT, R8, RZ, PT ;  /* 0x000000ff0800722a */ /* 0x000fcc0003f04000 */
[----:B------:R-:W-:Y:S02]  /*5670*/  FSEL R10, R10, R12, P0 ;  /* 0x0000000c0a0a7208 */ /* 0x000fe40000000000 */
[----:B------:R-:W-:Y:S01]  /*5680*/  FSEL R11, R11, R13, P0 ;  /* 0x0000000d0b0b7208 */ /* 0x000fe20000000000 */
[----:B------:R-:W-:Y:S06]  /*5690*/  BRA `(.L_x_117) ;  /* 0x0000000000647947 */ /* 0x000fec0003800000 */
.L_x_116:
[----:B------:R-:W-:-:S14]  /*56a0*/  DSETP.NE.AND P0, PT, R8, RZ, PT ;  /* 0x000000ff0800722a */ /* 0x000fdc0003f05000 */
[----:B------:R-:W-:Y:S05]  /*56b0*/  @!P0 BRA `(.L_x_118) ;  /* 0x0000000000588947 */ /* 0x000fea0003800000 */
[----:B------:R-:W-:-:S13]  /*56c0*/  ISETP.GE.AND P0, PT, R9, RZ, PT ;  /* 0x000000ff0900720c */ /* 0x000fda0003f06270 */
[----:B------:R-:W-:Y:S01]  /*56d0*/  @!P0 IMAD.MOV.U32 R10, RZ, RZ, 0x0 ;  /* 0x00000000ff0a8424 */ /* 0x000fe200078e00ff */
[----:B------:R-:W-:Y:S01]  /*56e0*/  @!P0 MOV R11, 0xfff80000 ;  /* 0xfff80000000b8802 */ /* 0x000fe20000000f00 */
[----:B------:R-:W-:Y:S06]  /*56f0*/  @!P0 BRA `(.L_x_117) ;  /* 0x00000000004c8947 */ /* 0x000fec0003800000 */
[----:B------:R-:W-:-:S13]  /*5700*/  ISETP.GT.AND P0, PT, R9, 0x7fefffff, PT ;  /* 0x7fefffff0900780c */ /* 0x000fda0003f04270 */
[----:B------:R-:W-:Y:S05]  /*5710*/  @P0 BRA `(.L_x_118) ;  /* 0x0000000000400947 */ /* 0x000fea0003800000 */
[----:B------:R-:W-:Y:S01]  /*5720*/  DMUL R8, R8, 8.11296384146066816958e+31 ;  /* 0x4690000008087828 */ /* 0x000fe20000000000 */
[----:B------:R-:W-:Y:S01]  /*5730*/  IMAD.MOV.U32 R12, RZ, RZ, RZ ;  /* 0x000000ffff0c7224 */ /* 0x000fe200078e00ff */
[----:B------:R-:W-:Y:S01]  /*5740*/  MOV R15, 0x3fd80000 ;  /* 0x3fd80000000f7802 */ /* 0x000fe20000000f00 */
[----:B------:R-:W-:-:S03]  /*5750*/  IMAD.MOV.U32 R14, RZ, RZ, 0x0 ;  /* 0x00000000ff0e7424 */ /* 0x000fc600078e00ff */
[----:B------:R-:W0:Y:S02]  /*5760*/  MUFU.RSQ64H R13, R9 ;  /* 0x00000009000d7308 */ /* 0x000e240000001c00 */
[----:B0-----:R-:W-:-:S08]  /*5770*/  DMUL R10, R12, R12 ;  /* 0x0000000c0c0a7228 */ /* 0x001fd00000000000 */
[----:B------:R-:W-:-:S08]  /*5780*/  DFMA R10, R8, -R10, 1 ;  /* 0x3ff00000080a742b */ /* 0x000fd0000000080a */
[----:B------:R-:W-:Y:S02]  /*5790*/  DFMA R14, R10, R14, 0.5 ;  /* 0x3fe000000a0e742b */ /* 0x000fe4000000000e */
[----:B------:R-:W-:-:S08]  /*57a0*/  DMUL R10, R12, R10 ;  /* 0x0000000a0c0a7228 */ /* 0x000fd00000000000 */
[----:B------:R-:W-:-:S08]  /*57b0*/  DFMA R14, R14, R10, R12 ;  /* 0x0000000a0e0e722b */ /* 0x000fd0000000000c */
[----:B------:R-:W-:Y:S02]  /*57c0*/  DMUL R10, R8, R14 ;  /* 0x0000000e080a7228 */ /* 0x000fe40000000000 */
[----:B------:R-:W-:-:S06]  /*57d0*/  VIADD R15, R15, 0xfff00000 ;  /* 0xfff000000f0f7836 */ /* 0x000fcc0000000000 */
[----:B------:R-:W-:-:S08]  /*57e0*/  DFMA R12, R10, -R10, R8 ;  /* 0x8000000a0a0c722b */ /* 0x000fd00000000008 */
[----:B------:R-:W-:-:S10]  /*57f0*/  DFMA R10, R14, R12, R10 ;  /* 0x0000000c0e0a722b */ /* 0x000fd4000000000a */
[----:B------:R-:W-:Y:S01]  /*5800*/  VIADD R11, R11, 0xfcb00000 ;  /* 0xfcb000000b0b7836 */ /* 0x000fe20000000000 */
[----:B------:R-:W-:Y:S06]  /*5810*/  BRA `(.L_x_117) ;  /* 0x0000000000047947 */ /* 0x000fec0003800000 */
.L_x_118:
[----:B------:R-:W-:-:S11]  /*5820*/  DADD R10, R8, R8 ;  /* 0x00000000080a7229 */ /* 0x000fd60000000008 */
.L_x_117:
[----:B------:R-:W-:Y:S05]  /*5830*/  BSYNC.RECONVERGENT B1 ;  /* 0x0000000000017941 */ /* 0x000fea0003800200 */
.L_x_115:
[----:B------:R-:W-:Y:S01]  /*5840*/  IMAD.MOV.U32 R17, RZ, RZ, 0x0 ;  /* 0x00000000ff117424 */ /* 0x000fe200078e00ff */
[----:B------:R-:W-:Y:S01]  /*5850*/  MOV R20, R10 ;  /* 0x0000000a00147202 */ /* 0x000fe20000000f00 */
[----:B------:R-:W-:Y:S02]  /*5860*/  IMAD.MOV.U32 R21, RZ, RZ, R11 ;  /* 0x000000ffff157224 */ /* 0x000fe400078e000b */
[----:B------:R-:W-:Y:S05]  /*5870*/  RET.REL.NODEC R16 `(_Z23computeResponsibilitiesPKdS0_S0_S0_S0_PdS1_S1_iii) ;  /* 0xffffffa410e07950 */ /* 0x000fea0003c3ffff */
        .type           $_Z23computeResponsibilitiesPKdS0_S0_S0_S0_PdS1_S1_iii$__internal_accurate_pow,@function
        .size           $_Z23computeResponsibilitiesPKdS0_S0_S0_S0_PdS1_S1_iii$__internal_accurate_pow,(.L_x_177 - $_Z23computeResponsibilitiesPKdS0_S0_S0_S0_PdS1_S1_iii$__internal_accurate_pow)
$_Z23computeResponsibilitiesPKdS0_S0_S0_S0_PdS1_S1_iii$__internal_accurate_pow:
[----:B------:R-:W0:Y:S01]  /*5880*/  MUFU.RCP64H R13, 1.7853975296020507812 ;  /* 0x3ffc90fd000d7908 */ /* 0x000e220000001800 */
[----:B------:R-:W-:Y:S02]  /*5890*/  HFMA2 R10, -RZ, RZ, -0.04791259765625, 0.001598358154296875 ;  /* 0xaa22168cff0a7431 */ /* 0x000fe400000001ff */
[----:B------:R-:W-:Y:S01]  /*58a0*/  IMAD.MOV.U32 R11, RZ, RZ, 0x3ffc90fd ;  /* 0x3ffc90fdff0b7424 */ /* 0x000fe200078e00ff */
[----:B------:R-:W-:Y:S01]  /*58b0*/  UMOV UR4, 0xaeef4ba0 ;  /* 0xaeef4ba000047882 */ /* 0x000fe20000000000 */
[----:B------:R-:W-:Y:S01]  /*58c0*/  IMAD.MOV.U32 R12, RZ, RZ, RZ ;  /* 0x000000ffff0c7224 */ /* 0x000fe200078e00ff */
[----:B------:R-:W-:Y:S01]  /*58d0*/  UMOV UR5, 0x3fcb7812 ;  /* 0x3fcb781200057882 */ /* 0x000fe20000000000 */
[----:B------:R-:W-:Y:S01]  /*58e0*/  MOV R14, 0x41ad3b5a ;  /* 0x41ad3b5a000e7802 */ /* 0x000fe20000000f00 */
[----:B------:R-:W-:Y:S01]  /*58f0*/  IMAD.MOV.U32 R15, RZ, RZ, 0x3ed0f5d2 ;  /* 0x3ed0f5d2ff0f7424 */ /* 0x000fe200078e00ff */
[----:B------:R-:W-:Y:S01]  /*5900*/  UMOV UR8, 0x7d2cafe2 ;  /* 0x7d2cafe200087882 */ /* 0x000fe20000000000 */
[----:B------:R-:W-:Y:S01]  /*5910*/  UMOV UR9, 0x3eb0f5ff ;  /* 0x3eb0f5ff00097882 */ /* 0x000fe20000000000 */
[----:B------:R-:W-:-:S05]  /*5920*/  IMAD.SHL.U32 R7, R9, 0x2, RZ ;  /* 0x0000000209077824 */ /* 0x000fca00078e00ff */
[----:B------:R-:W-:Y:S01]  /*5930*/  ISETP.GT.U32.AND P0, PT, R7, -0x2000001, PT ;  /* 0xfdffffff0700780c */ /* 0x000fe20003f04070 */
[----:B0-----:R-:W-:-:S08]  /*5940*/  DFMA R10, R12, -R10, 1 ;  /* 0x3ff000000c0a742b */ /* 0x001fd0000000080a */
[----:B------:R-:W-:-:S08]  /*5950*/  DFMA R10, R10, R10, R10 ;  /* 0x0000000a0a0a722b */ /* 0x000fd0000000000a */
[----:B------:R-:W-:-:S08]  /*5960*/  DFMA R12, R12, R10, R12 ;  /* 0x0000000a0c0c722b */ /* 0x000fd0000000000c */
[----:B------:R-:W-:-:S08]  /*5970*/  DMUL R10, R12, -UR4 ;  /* 0x800000040c0a7c28 */ /* 0x000fd00008000000 */
[----:B------:R-:W-:-:S08]  /*5980*/  DFMA R10, R12, -UR4, R10 ;  /* 0x800000040c0a7c2b */ /* 0x000fd0000800000a */
[C---:B------:R-:W-:Y:S02]  /*5990*/  DMUL R16, R10.reuse, R10 ;  /* 0x0000000a0a107228 */ /* 0x040fe40000000000 */
[----:B------:R-:W-:-:S06]  /*59a0*/  DADD R18, -R10, -UR4 ;  /* 0x800000040a127e29 */ /* 0x000fcc0008000100 */
[----:B------:R-:W-:Y:S01]  /*59b0*/  DFMA R14, R16, UR8, R14 ;  /* 0x00000008100e7c2b */ /* 0x000fe2000800000e */
[----:B------:R-:W-:Y:S01]  /*59c0*/  UMOV UR8, 0x75488a3f ;  /* 0x75488a3f00087882 */ /* 0x000fe20000000000 */
[----:B------:R-:W-:Y:S01]  /*59d0*/  UMOV UR9, 0x3ef3b20a ;  /* 0x3ef3b20a00097882 */ /* 0x000fe20000000000 */
[----:B------:R-:W-:Y:S02]  /*59e0*/  DADD R22, R18, R18 ;  /* 0x0000000012167229 */ /* 0x000fe40000000012 */
[----:B------:R-:W-:-:S03]  /*59f0*/  DMUL R18, R10, R10 ;  /* 0x0000000a0a127228 */ /* 0x000fc60000000000 */
[----:B------:R-:W-:Y:S01]  /*5a00*/  DFMA R14, R16, R14, UR8 ;  /* 0x00000008100e7e2b */ /* 0x000fe2000800000e */
[----:B------:R-:W-:Y:S01]  /*5a10*/  UMOV UR8, 0xe4faecd5 ;  /* 0xe4faecd500087882 */ /* 0x000fe20000000000 */
[----:B------:R-:W-:Y:S01]  /*5a20*/  UMOV UR9, 0x3f1745cd ;  /* 0x3f1745cd00097882 */ /* 0x000fe20000000000 */
[----:B------:R-:W-:Y:S01]  /*5a30*/  DFMA R22, -R10, -UR4, R22 ;  /* 0x800000040a167c2b */ /* 0x000fe20008000116 */
[----:B------:R-:W-:Y:S01]  /*5a40*/  UMOV UR4, 0xb9e7b0 ;  /* 0x00b9e7b000047882 */ /* 0x000fe20000000000 */
[----:B------:R-:W-:-:S03]  /*5a50*/  UMOV UR5, 0x3c46a4cb ;  /* 0x3c46a4cb00057882 */ /* 0x000fc60000000000 */
[----:B------:R-:W-:Y:S01]  /*5a60*/  DFMA R14, R16, R14, UR8 ;  /* 0x00000008100e7e2b */ /* 0x000fe2000800000e */
[----:B------:R-:W-:Y:S01]  /*5a70*/  UMOV UR8, 0x258a578b ;  /* 0x258a578b00087882 */ /* 0x000fe20000000000 */
[----:B------:R-:W-:Y:S01]  /*5a80*/  UMOV UR9, 0x3f3c71c7 ;  /* 0x3f3c71c700097882 */ /* 0x000fe20000000000 */
[----:B------:R-:W-:-:S05]  /*5a90*/  DMUL R12, R12, R22 ;  /* 0x000000160c0c7228 */ /* 0x000fca0000000000 */
[----:B------:R-:W-:Y:S01]  /*5aa0*/  DFMA R14, R16, R14, UR8 ;  /* 0x00000008100e7e2b */ /* 0x000fe2000800000e */
[----:B------:R-:W-:Y:S01]  /*5ab0*/  UMOV UR8, 0x9242b910 ;  /* 0x9242b91000087882 */ /* 0x000fe20000000000 */
[----:B------:R-:W-:-:S03]  /*5ac0*/  UMOV UR9, 0x3f624924 ;  /* 0x3f62492400097882 */ /* 0x000fc60000000000 */
[----:B------:R-:W-:Y:S01]  /*5ad0*/  VIADD R27, R13, 0x100000 ;  /* 0x001000000d1b7836 */ /* 0x000fe20000000000 */
[----:B------:R-:W-:Y:S02]  /*5ae0*/  MOV R26, R12 ;  /* 0x0000000c001a7202 */ /* 0x000fe40000000f00 */
[----:B------:R-:W-:Y:S01]  /*5af0*/  DFMA R14, R16, R14, UR8 ;  /* 0x00000008100e7e2b */ /* 0x000fe2000800000e */
[----:B------:R-:W-:Y:S01]  /*5b00*/  UMOV UR8, 0x99999dfb ;  /* 0x99999dfb00087882 */ /* 0x000fe20000000000 */
[----:B------:R-:W-:-:S06]  /*5b10*/  UMOV UR9, 0x3f899999 ;  /* 0x3f89999900097882 */ /* 0x000fcc0000000000 */
[----:B------:R-:W-:Y:S01]  /*5b20*/  DFMA R20, R16, R14, UR8 ;  /* 0x0000000810147e2b */ /* 0x000fe2000800000e */
[----:B------:R-:W-:Y:S01]  /*5b30*/  UMOV UR8, 0x55555555 ;  /* 0x5555555500087882 */ /* 0x000fe20000000000 */
[----:B------:R-:W-:-:S06]  /*5b40*/  UMOV UR9, 0x3fb55555 ;  /* 0x3fb5555500097882 */ /* 0x000fcc0000000000 */
[----:B------:R-:W-:-:S08]  /*5b50*/  DFMA R14, R16, R20, UR8 ;  /* 0x00000008100e7e2b */ /* 0x000fd00008000014 */
[----:B------:R-:W-:-:S08]  /*5b60*/  DADD R24, -R14, UR8 ;  /* 0x000000080e187e29 */ /* 0x000fd00008000100 */
[----:B------:R-:W-:Y:S02]  /*5b70*/  DFMA R24, R16, R20, R24 ;  /* 0x000000141018722b */ /* 0x000fe40000000018 */
[----:B------:R-:W-:-:S06]  /*5b80*/  DMUL R16, R10, R18 ;  /* 0x000000120a107228 */ /* 0x000fcc0000000000 */
[----:B------:R-:W-:Y:S01]  /*5b90*/  DADD R22, R24, -UR4 ;  /* 0x8000000418167e29 */ /* 0x000fe20008000000 */
[----:B------:R-:W-:Y:S01]  /*5ba0*/  UMOV UR4, 0x0 ;  /* 0x0000000000047882 */ /* 0x000fe20000000000 */
[C---:B------:R-:W-:Y:S01]  /*5bb0*/  DFMA R28, R10.reuse, R18, -R16 ;  /* 0x000000120a1c722b */ /* 0x040fe20000000810 */
[----:B------:R-:W-:Y:S01]  /*5bc0*/  UMOV UR5, 0x40080000 ;  /* 0x4008000000057882 */ /* 0x000fe20000000000 */
[----:B------:R-:W-:-:S04]  /*5bd0*/  DFMA R24, R10, R10, -R18 ;  /* 0x0000000a0a18722b */ /* 0x000fc80000000812 */
[----:B------:R-:W-:Y:S02]  /*5be0*/  DADD R20, R14, R22 ;  /* 0x000000000e147229 */ /* 0x000fe40000000016 */
[----:B------:R-:W-:Y:S02]  /*5bf0*/  DFMA R28, R12, R18, R28 ;  /* 0x000000120c1c722b */ /* 0x000fe4000000001c */
[----:B------:R-:W-:-:S04]  /*5c00*/  DFMA R24, R10, R26, R24 ;  /* 0x0000001a0a18722b */ /* 0x000fc80000000018 */
[----:B------:R-:W-:Y:S02]  /*5c10*/  DMUL R18, R20, R16 ;  /* 0x0000001014127228 */ /* 0x000fe40000000000 */
[----:B------:R-:W-:Y:S02]  /*5c20*/  DADD R14, R14, -R20 ;  /* 0x000000000e0e7229 */ /* 0x000fe40000000814 */
[----:B------:R-:W-:-:S04]  /*5c30*/  DFMA R24, R10, R24, R28 ;  /* 0x000000180a18722b */ /* 0x000fc8000000001c */
[----:B------:R-:W-:Y:S02]  /*5c40*/  DFMA R26, R20, R16, -R18 ;  /* 0x00000010141a722b */ /* 0x000fe40000000812 */
[----:B------:R-:W-:-:S06]  /*5c50*/  DADD R14, R22, R14 ;  /* 0x00000000160e7229 */ /* 0x000fcc000000000e */
[----:B------:R-:W-:-:S08]  /*5c60*/  DFMA R24, R20, R24, R26 ;  /* 0x000000181418722b */ /* 0x000fd0000000001a */
[----:B------:R-:W-:-:S08]  /*5c70*/  DFMA R24, R14, R16, R24 ;  /* 0x000000100e18722b */ /* 0x000fd00000000018 */
[----:B------:R-:W-:-:S08]  /*5c80*/  DADD R16, R18, R24 ;  /* 0x0000000012107229 */ /* 0x000fd00000000018 */
[--C-:B------:R-:W-:Y:S02]  /*5c90*/  DADD R14, R10, R16.reuse ;  /* 0x000000000a0e7229 */ /* 0x100fe40000000010 */
[----:B------:R-:W-:-:S06]  /*5ca0*/  DADD R18, R18, -R16 ;  /* 0x0000000012127229 */ /* 0x000fcc0000000810 */
[----:B------:R-:W-:Y:S02]  /*5cb0*/  DADD R10, R10, -R14 ;  /* 0x000000000a0a7229 */ /* 0x000fe4000000080e */
[----:B------:R-:W-:-:S06]  /*5cc0*/  DADD R18, R24, R18 ;  /* 0x0000000018127229 */ /* 0x000fcc0000000012 */
[----:B------:R-:W-:-:S08]  /*5cd0*/  DADD R10, R16, R10 ;  /* 0x00000000100a7229 */ /* 0x000fd0000000000a */
[----:B------:R-:W-:-:S08]  /*5ce0*/  DADD R10, R18, R10 ;  /* 0x00000000120a7229 */ /* 0x000fd0000000000a */
[----:B------:R-:W-:Y:S01]  /*5cf0*/  DADD R16, R12, R10 ;  /* 0x000000000c107229 */ /* 0x000fe2000000000a */
[----:B------:R-:W-:Y:S01]  /*5d00*/  IMAD.MOV.U32 R12, RZ, RZ, -0x105c611 ;  /* 0xfefa39efff0c7424 */ /* 0x000fe200078e00ff */
[----:B------:R-:W-:Y:S01]  /*5d10*/  MOV R10, 0xfefa39ef ;  /* 0xfefa39ef000a7802 */ /* 0x000fe20000000f00 */
[----:B------:R-:W-:Y:S02]  /*5d20*/  IMAD.MOV.U32 R13, RZ, RZ, 0x3fe62e42 ;  /* 0x3fe62e42ff0d7424 */ /* 0x000fe400078e00ff */
[----:B------:R-:W-:-:S03]  /*5d30*/  IMAD.MOV.U32 R11, RZ, RZ, 0x3fe62e42 ;  /* 0x3fe62e42ff0b7424 */ /* 0x000fc600078e00ff */
[----:B------:R-:W-:-:S08]  /*5d40*/  DADD R18, R14, R16 ;  /* 0x000000000e127229 */ /* 0x000fd00000000010 */
[--C-:B------:R-:W-:Y:S02]  /*5d50*/  DFMA R12, R12, UR4, R18.reuse ;  /* 0x000000040c0c7c2b */ /* 0x100fe40008000012 */
[----:B------:R-:W-:-:S06]  /*5d60*/  DADD R14, R14, -R18 ;  /* 0x000000000e0e7229 */ /* 0x000fcc0000000812 */
[----:B------:R-:W-:Y:S02]  /*5d70*/  DFMA R20, -R10, 3, R12 ;  /* 0x400800000a14782b */ /* 0x000fe4000000010c */
[----:B------:R-:W-:Y:S01]  /*5d80*/  DADD R14, R16, R14 ;  /* 0x00000000100e7229 */ /* 0x000fe2000000000e */
[----:B------:R-:W-:Y:S01]  /*5d90*/  IMAD.MOV.U32 R16, RZ, RZ, 0x3b39803f ;  /* 0x3b39803fff107424 */ /* 0x000fe200078e00ff */
[----:B------:R-:W-:-:S04]  /*5da0*/  MOV R17, 0x3c7abc9e ;  /* 0x3c7abc9e00117802 */ /* 0x000fc80000000f00 */
[----:B------:R-:W-:Y:S01]  /*5db0*/  DADD R20, -R18, R20 ;  /* 0x0000000012147229 */ /* 0x000fe20000000114 */
[----:B------:R-:W-:Y:S01]  /*5dc0*/  LOP3.LUT R19, R9, 0xff0fffff, RZ, 0xc0, !PT ;  /* 0xff0fffff09137812 */ /* 0x000fe200078ec0ff */
[----:B------:R-:W-:-:S03]  /*5dd0*/  IMAD.MOV.U32 R18, RZ, RZ, R8 ;  /* 0x000000ffff127224 */ /* 0x000fc600078e0008 */
[----:B------:R-:W-:-:S03]  /*5de0*/  SEL R19, R19, R9, P0 ;  /* 0x0000000913137207 */ /* 0x000fc60000000000 */
[----:B------:R-:W-:-:S08]  /*5df0*/  DADD R14, R14, -R20 ;  /* 0x000000000e0e7229 */ /* 0x000fd00000000814 */
[----:B------:R-:W-:Y:S01]  /*5e00*/  DFMA R14, R16, UR4, R14 ;  /* 0x00000004100e7c2b */ /* 0x000fe2000800000e */
[----:B------:R-:W-:Y:S01]  /*5e10*/  UMOV UR4, 0x3b39803f ;  /* 0x3b39803f00047882 */ /* 0x000fe20000000000 */
[----:B------:R-:W-:-:S06]  /*5e20*/  UMOV UR5, 0x3c7abc9e ;  /* 0x3c7abc9e00057882 */ /* 0x000fcc0000000000 */
[----:B------:R-:W-:-:S08]  /*5e30*/  DADD R16, R12, R14 ;  /* 0x000000000c107229 */ /* 0x000fd0000000000e */
[----:B------:R-:W-:Y:S02]  /*5e40*/  DADD R12, R12, -R16 ;  /* 0x000000000c0c7229 */ /* 0x000fe40000000810 */
[----:B------:R-:W-:-:S06]  /*5e50*/  DMUL R8, R16, R18 ;  /* 0x0000001210087228 */ /* 0x000fcc0000000000 */
[----:B------:R-:W-:Y:S02]  /*5e60*/  DADD R12, R14, R12 ;  /* 0x000000000e0c7229 */ /* 0x000fe4000000000c */
[----:B------:R-:W-:Y:S01]  /*5e70*/  DFMA R16, R16, R18, -R8 ;  /* 0x000000121010722b */ /* 0x000fe20000000808 */
[----:B------:R-:W-:Y:S01]  /*5e80*/  MOV R14, 0x652b82fe ;  /* 0x652b82fe000e7802 */ /* 0x000fe20000000f00 */
[----:B------:R-:W-:-:S06]  /*5e90*/  IMAD.MOV.U32 R15, RZ, RZ, 0x3ff71547 ;  /* 0x3ff71547ff0f7424 */ /* 0x000fcc00078e00ff */
[----:B------:R-:W-:-:S08]  /*5ea0*/  DFMA R16, R12, R18, R16 ;  /* 0x000000120c10722b */ /* 0x000fd00000000010 */
[----:B------:R-:W-:-:S08]  /*5eb0*/  DADD R12, R8, R16 ;  /* 0x00000000080c7229 */ /* 0x000fd00000000010 */
[----:B------:R-:W-:Y:S02]  /*5ec0*/  DFMA R14, R12, R14, 6.75539944105574400000e+15 ;  /* 0x433800000c0e742b */ /* 0x000fe4000000000e */
[----:B------:R-:W-:Y:S01]  /*5ed0*/  FSETP.GEU.AND P0, PT, |R13|, 4.1917929649353027344, PT ;  /* 0x4086232b0d00780b */ /* 0x000fe20003f0e200 */
[----:B------:R-:W-:-:S05]  /*5ee0*/  DADD R8, R8, -R12 ;  /* 0x0000000008087229 */ /* 0x000fca000000080c */
[----:B------:R-:W-:-:S03]  /*5ef0*/  DADD R18, R14, -6.75539944105574400000e+15 ;  /* 0xc33800000e127429 */ /* 0x000fc60000000000 */
[----:B------:R-:W-:-:S05]  /*5f00*/  DADD R8, R16, R8 ;  /* 0x0000000010087229 */ /* 0x000fca0000000008 */
[----:B------:R-:W-:-:S08]  /*5f10*/  DFMA R10, R18, -R10, R12 ;  /* 0x8000000a120a722b */ /* 0x000fd0000000000c */
[----:B------:R-:W-:Y:S01]  /*5f20*/  DFMA R10, R18, -UR4, R10 ;  /* 0x80000004120a7c2b */ /* 0x000fe2000800000a */
[----:B------:R-:W-:Y:S01]  /*5f30*/  UMOV UR4, 0x69ce2bdf ;  /* 0x69ce2bdf00047882 */ /* 0x000fe20000000000 */
[----:B------:R-:W-:Y:S01]  /*5f40*/  IMAD.MOV.U32 R18, RZ, RZ, -0x35dec16 ;  /* 0xfca213eaff127424 */ /* 0x000fe200078e00ff */
[----:B------:R-:W-:Y:S01]  /*5f50*/  MOV R19, 0x3e928af3 ;  /* 0x3e928af300137802 */ /* 0x000fe20000000f00 */
[----:B------:R-:W-:-:S05]  /*5f60*/  UMOV UR5, 0x3e5ade15 ;  /* 0x3e5ade1500057882 */ /* 0x000fca0000000000 */
[----:B------:R-:W-:Y:S01]  /*5f70*/  DFMA R18, R10, UR4, R18 ;  /* 0x000000040a127c2b */ /* 0x000fe20008000012 */
        /* <DEDUP_REMOVED lines=23> */
[----:B------:R-:W-:-:S08]  /*60f0*/  DFMA R18, R10, R18, UR4 ;  /* 0x000000040a127e2b */ /* 0x000fd00008000012 */
[----:B------:R-:W-:-:S08]  /*6100*/  DFMA R18, R10, R18, 1 ;  /* 0x3ff000000a12742b */ /* 0x000fd00000000012 */
[----:B------:R-:W-:-:S10]  /*6110*/  DFMA R18, R10, R18, 1 ;  /* 0x3ff000000a12742b */ /* 0x000fd40000000012 */
[----:B------:R-:W-:Y:S02]  /*6120*/  IMAD R11, R14, 0x100000, R19 ;  /* 0x001000000e0b7824 */ /* 0x000fe400078e0213 */
[----:B------:R-:W-:Y:S01]  /*6130*/  IMAD.MOV.U32 R10, RZ, RZ, R18 ;  /* 0x000000ffff0a7224 */ /* 0x000fe200078e0012 */
[----:B------:R-:W-:Y:S06]  /*6140*/  @!P0 BRA `(.L_x_119) ;  /* 0x0000000000348947 */ /* 0x000fec0003800000 */
[----:B------:R-:W-:Y:S01]  /*6150*/  FSETP.GEU.AND P1, PT, |R13|, 4.2275390625, PT ;  /* 0x408748000d00780b */ /* 0x000fe20003f2e200 */
[C---:B------:R-:W-:Y:S02]  /*6160*/  DADD R10, R12.reuse, +INF ;  /* 0x7ff000000c0a7429 */ /* 0x040fe40000000000 */
[----:B------:R-:W-:-:S08]  /*6170*/  DSETP.GEU.AND P0, PT, R12, RZ, PT ;  /* 0x000000ff0c00722a */ /* 0x000fd00003f0e000 */
[----:B------:R-:W-:Y:S02]  /*6180*/  FSEL R10, R10, RZ, P0 ;  /* 0x000000ff0a0a7208 */ /* 0x000fe40000000000 */
[----:B------:R-:W-:Y:S01]  /*6190*/  FSEL R11, R11, RZ, P0 ;  /* 0x000000ff0b0b7208 */ /* 0x000fe20000000000 */
[----:B------:R-:W-:Y:S06]  /*61a0*/  @P1 BRA `(.L_x_119) ;  /* 0x00000000001c1947 */ /* 0x000fec0003800000 */
[----:B------:R-:W-:-:S04]  /*61b0*/  LEA.HI R7, R14, R14, RZ, 0x1 ;  /* 0x0000000e0e077211 */ /* 0x000fc800078f08ff */
[----:B------:R-:W-:-:S04]  /*61c0*/  SHF.R.S32.HI R7, RZ, 0x1, R7 ;  /* 0x00000001ff077819 */ /* 0x000fc80000011407 */
[----:B------:R-:W-:Y:S01]  /*61d0*/  IADD3 R10, PT, PT, R14, -R7, RZ ;  /* 0x800000070e0a7210 */ /* 0x000fe20007ffe0ff */
[----:B------:R-:W-:-:S03]  /*61e0*/  IMAD R19, R7, 0x100000, R19 ;  /* 0x0010000007137824 */ /* 0x000fc600078e0213 */
[----:B------:R-:W-:Y:S01]  /*61f0*/  LEA R11, R10, 0x3ff00000, 0x14 ;  /* 0x3ff000000a0b7811 */ /* 0x000fe200078ea0ff */
[----:B------:R-:W-:-:S06]  /*6200*/  IMAD.MOV.U32 R10, RZ, RZ, RZ ;  /* 0x000000ffff0a7224 */ /* 0x000fcc00078e00ff */
[----:B------:R-:W-:-:S11]  /*6210*/  DMUL R10, R18, R10 ;  /* 0x0000000a120a7228 */ /* 0x000fd60000000000 */
.L_x_119:
[----:B------:R-:W-:Y:S02]  /*6220*/  DFMA R8, R8, R10, R10 ;  /* 0x0000000a0808722b */ /* 0x000fe4000000000a */
[----:B------:R-:W-:-:S08]  /*6230*/  DSETP.NEU.AND P0, PT, |R10|, +INF , PT ;  /* 0x7ff000000a00742a */ /* 0x000fd00003f0d200 */
[----:B------:R-:W-:Y:S02]  /*6240*/  FSEL R32, R10, R8, !P0 ;  /* 0x000000080a207208 */ /* 0x000fe40004000000 */
[----:B------:R-:W-:Y:S01]  /*6250*/  FSEL R33, R11, R9, !P0 ;  /* 0x000000090b217208 */ /* 0x000fe20004000000 */
[----:B------:R-:W-:Y:S01]  /*6260*/  IMAD.MOV.U32 R9, RZ, RZ, 0x0 ;  /* 0x00000000ff097424 */ /* 0x000fe200078e00ff */
[----:B------:R-:W-:-:S04]  /*6270*/  MOV R8, R4 ;  /* 0x0000000400087202 */ /* 0x000fc80000000f00 */
[----:B------:R-:W-:Y:S05]  /*6280*/  RET.REL.NODEC R8 `(_Z23computeResponsibilitiesPKdS0_S0_S0_S0_PdS1_S1_iii) ;  /* 0xffffff9c085c7950 */ /* 0x000fea0003c3ffff */
.L_x_120:
        /* <DEDUP_REMOVED lines=15> */
.L_x_177:


//--------------------- .text._Z16reduceWeightMeanPdS_S_S_iiii --------------------------
	.section	.text._Z16reduceWeightMeanPdS_S_S_iiii,"ax",@progbits
	.align	128
        .global         _Z16reduceWeightMeanPdS_S_S_iiii
        .type           _Z16reduceWeightMeanPdS_S_S_iiii,@function
        .size           _Z16reduceWeightMeanPdS_S_S_iiii,(.L_x_178 - _Z16reduceWeightMeanPdS_S_S_iiii)
        .other          _Z16reduceWeightMeanPdS_S_S_iiii,@"STO_CUDA_ENTRY STV_DEFAULT"
_Z16reduceWeightMeanPdS_S_S_iiii:
.text._Z16reduceWeightMeanPdS_S_S_iiii:
[----:B------:R-:W0:Y:S01]  /*0000*/  LDC R1, c[0x0][0x37c] ;  /* 0x0000df00ff017b82 */ /* 0x000e220000000800 */
[----:B------:R-:W1:Y:S01]  /*0010*/  LDCU UR4, c[0x0][0x3ac] ;  /* 0x00007580ff0477ac */ /* 0x000e620008000800 */
[----:B0-----:R-:W-:Y:S01]  /*0020*/  VIADD R1, R1, 0xffffff00 ;  /* 0xffffff0001017836 */ /* 0x001fe20000000000 */
[----:B------:R-:W0:Y:S01]  /*0030*/  S2R R0, SR_CTAID.X ;  /* 0x0000000000007919 */ /* 0x000e220000002500 */
[----:B------:R-:W-:Y:S01]  /*0040*/  CS2R R20, SRZ ;  /* 0x0000000000147805 */ /* 0x000fe2000001ff00 */
[----:B------:R-:W2:Y:S02]  /*0050*/  LDCU.64 UR8, c[0x0][0x358] ;  /* 0x00006b00ff0877ac */ /* 0x000ea40008000a00 */
[----:B------:R3:W-:Y:S04]  /*0060*/  STL.128 [R1], RZ ;  /* 0x000000ff01007387 */ /* 0x0007e80000100c00 */
[----:B------:R3:W-:Y:S04]  /*0070*/  STL.128 [R1+0x10], RZ ;  /* 0x000010ff01007387 */ /* 0x0007e80000100c00 */
[----:B------:R3:W-:Y:S04]  /*0080*/  STL.128 [R1+0x20], RZ ;  /* 0x000020ff01007387 */ /* 0x0007e80000100c00 */
[----:B------:R3:W-:Y:S01]  /*0090*/  STL.128 [R1+0x30], RZ ;  /* 0x000030ff01007387 */ /* 0x0007e20000100c00 */
[----:B-1----:R-:W-:-:S03]  /*00a0*/  UISETP.NE.AND UP0, UPT, UR4, URZ, UPT ;  /* 0x000000ff0400728c */ /* 0x002fc6000bf05270 */
[----:B------:R3:W-:Y:S04]  /*00b0*/  STL.128 [R1+0x40], RZ ;  /* 0x000040ff01007387 */ /* 0x0007e80000100c00 */
[----:B------:R3:W-:Y:S04]  /*00c0*/  STL.128 [R1+0x50], RZ ;  /* 0x000050ff01007387 */ /* 0x0007e80000100c00 */
[----:B------:R3:W-:Y:S04]  /*00d0*/  STL.128 [R1+0x60], RZ ;  /* 0x000060ff01007387 */ /* 0x0007e80000100c00 */
[----:B------:R3:W-:Y:S04]  /*00e0*/  STL.128 [R1+0x70], RZ ;  /* 0x000070ff01007387 */ /* 0x0007e80000100c00 */
[----:B------:R3:W-:Y:S01]  /*00f0*/  STL.128 [R1+0x80], RZ ;  /* 0x000080ff01007387 */ /* 0x0007e20000100c00 */
[----:B------:R-:W1:Y:S03]  /*0100*/  S2R R2, SR_TID.X ;  /* 0x0000000000027919 */ /* 0x000e660000002100 */
[----:B------:R3:W-:Y:S04]  /*0110*/  STL.128 [R1+0x90], RZ ;  /* 0x000090ff01007387 */ /* 0x0007e80000100c00 */
[----:B------:R3:W-:Y:S04]  /*0120*/  STL.128 [R1+0xa0], RZ ;  /* 0x0000a0ff01007387 */ /* 0x0007e80000100c00 */
[----:B------:R3:W-:Y:S04]  /*0130*/  STL.128 [R1+0xb0], RZ ;  /* 0x0000b0ff01007387 */ /* 0x0007e80000100c00 */
[----:B------:R3:W-:Y:S04]  /*0140*/  STL.128 [R1+0xc0], RZ ;  /* 0x0000c0ff01007387 */ /* 0x0007e80000100c00 */
[----:B------:R3:W-:Y:S04]  /*0150*/  STL.128 [R1+0xd0], RZ ;  /* 0x0000d0ff01007387 */ /* 0x0007e80000100c00 */
[----:B------:R3:W-:Y:S04]  /*0160*/  STL.128 [R1+0xe0], RZ ;  /* 0x0000e0ff01007387 */ /* 0x0007e80000100c00 */
[----:B------:R3:W-:Y:S01]  /*0170*/  STL.128 [R1+0xf0], RZ ;  /* 0x0000f0ff01007387 */ /* 0x0007e20000100c00 */
[----:B0-2---:R-:W-:Y:S05]  /*0180*/  BRA.U !UP0, `(.L_x_121) ;  /* 0x0000001d08007547 */ /* 0x005fea000b800000 */
[----:B------:R-:W0:Y:S02]  /*0190*/  LDC R3, c[0x0][0x3a0] ;  /* 0x0000e800ff037b82 */ /* 0x000e240000000800 */
[----:B0-----:R-:W-:-:S13]  /*01a0*/  ISETP.GE.AND P0, PT, R3, 0x1, PT ;  /* 0x000000010300780c */ /* 0x001fda0003f06270 */
[----:B------:R-:W-:Y:S05]  /*01b0*/  @!P0 BRA `(.L_x_122) ;  /* 0x0000000800c48947 */ /* 0x000fea0003800000 */
[C---:B------:R-:W-:Y:S01]  /*01c0*/  VIADD R17, R3.reuse, 0xffffffff ;  /* 0xffffffff03117836 */ /* 0x040fe20000000000 */
[C---:B------:R-:W-:Y:S02]  /*01d0*/  LOP3.LUT R16, R3.reuse, 0xf, RZ, 0xc0, !PT ;  /* 0x0000000f03107812 */ /* 0x040fe400078ec0ff */
[----:B------:R-:W-:Y:S02]  /*01e0*/  CS2R R20, SRZ ;  /* 0x0000000000147805 */ /* 0x000fe4000001ff00 */
[C---:B------:R-:W-:Y:S01]  /*01f0*/  LOP3.LUT R7, R3.reuse, 0x7, RZ, 0xc0, !PT ;  /* 0x0000000703077812 */ /* 0x040fe200078ec0ff */
[----:B------:R-:W-:Y:S01]  /*0200*/  UMOV UR4, URZ ;  /* 0x000000ff00047c82 */ /* 0x000fe20008000000 */
[C---:B------:R-:W-:Y:S02]  /*0210*/  LOP3.LUT R6, R3.reuse, 0x7ffffff0, RZ, 0xc0, !PT ;  /* 0x7ffffff003067812 */ /* 0x040fe400078ec0ff */
[----:B------:R-:W-:-:S07]  /*0220*/  LOP3.LUT R3, R3, 0x3, RZ, 0xc0, !PT ;  /* 0x0000000303037812 */ /* 0x000fce00078ec0ff */
.L_x_129:
[----:B012---:R-:W1:Y:S01]  /*0230*/  LDC.64 R4, c[0x0][0x3a8] ;  /* 0x0000ea00ff047b82 */ /* 0x007e620000000a00 */
[----:B------:R-:W-:Y:S01]  /*0240*/  BSSY.RECONVERGENT B0, `(.L_x_123) ;  /* 0x00000a4000007945 */ /* 0x000fe20003800200 */
[----:B-1----:R-:W-:-:S05]  /*0250*/  IMAD R11, R2, R5, UR4 ;  /* 0x00000004020b7e24 */ /* 0x002fca000f8e0205 */
[----:B------:R-:W-:-:S13]  /*0260*/  ISETP.GE.AND P0, PT, R11, R4, PT ;  /* 0x000000040b00720c */ /* 0x000fda0003f06270 */
[----:B------:R-:W-:Y:S05]  /*0270*/  @P0 BRA `(.L_x_124) ;  /* 0x0000000800800947 */ /* 0x000fea0003800000 */
[----:B------:R-:W0:Y:S01]  /*0280*/  LDC.64 R8, c[0x0][0x388] ;  /* 0x0000e200ff087b82 */ /* 0x000e220000000a00 */
[----:B------:R-:W1:Y:S02]  /*0290*/  LDCU UR5, c[0x0][0x3a4] ;  /* 0x00007480ff0577ac */ /* 0x000e640008000800 */
[----:B-1----:R-:W-:-:S04]  /*02a0*/  IMAD R4, R11, UR5, R0 ;  /* 0x000000050b047c24 */ /* 0x002fc8000f8e0200 */
[----:B0-----:R-:W-:-:S06]  /*02b0*/  IMAD.WIDE R8, R4, 0x8, R8 ;  /* 0x0000000804087825 */ /* 0x001fcc00078e0208 */
[----:B------:R-:W2:Y:S01]  /*02c0*/  LDG.E.64 R8, desc[UR8][R8.64] ;  /* 0x0000000808087981 */ /* 0x000ea2000c1e1b00 */
[----:B------:R-:W-:Y:S01]  /*02d0*/  ISETP.GE.U32.AND P0, PT, R17, 0xf, PT ;  /* 0x0000000f1100780c */ /* 0x000fe20003f06070 */
[----:B------:R-:W-:Y:S01]  /*02e0*/  IMAD.MOV.U32 R26, RZ, RZ, RZ ;  /* 0x000000ffff1a7224 */ /* 0x000fe200078e00ff */
[----:B--2---:R-:W-:-:S11]  /*02f0*/  DADD R20, R20, R8 ;  /* 0x0000000014147229 */ /* 0x004fd60000000008 */
[----:B------:R-:W-:Y:S05]  /*0300*/  @!P0 BRA `(.L_x_125) ;  /* 0x0000000000ec8947 */ /* 0x000fea0003800000 */
[----:B------:R-:W-:Y:S01]  /*0310*/  MOV R19, RZ ;  /* 0x000000ff00137202 */ /* 0x000fe20000000f00 */
[----:B------:R-:W0:Y:S01]  /*0320*/  LDCU UR5, c[0x0][0x3a0] ;  /* 0x00007400ff0577ac */ /* 0x000e220008000800 */
[----:B------:R-:W-:-:S05]  /*0330*/  NOP ;  /* 0x0000000000007918 */ /* 0x000fca0000000000 */
.L_x_126:
[----:B-1----:R-:W1:Y:S01]  /*0340*/  LDC.64 R22, c[0x0][0x380] ;  /* 0x0000e000ff167b82 */ /* 0x002e620000000a00 */
[----:B0-----:R-:W-:Y:S02]  /*0350*/  IMAD R9, R4, UR5, R19 ;  /* 0x0000000504097c24 */ /* 0x001fe4000f8e0213 */
[----:B------:R-:W-:Y:S02]  /*0360*/  IMAD R18, R19, 0x8, R1 ;  /* 0x0000000813127824 */ /* 0x000fe400078e0201 */
[----:B-1----:R-:W-:-:S03]  /*0370*/  IMAD.WIDE R22, R9, 0x8, R22 ;  /* 0x0000000809167825 */ /* 0x002fc600078e0216 */
[----:B------:R-:W2:Y:S04]  /*0380*/  LDL.128 R8, [R18] ;  /* 0x0000000012087983 */ /* 0x000ea80000100c00 */
[----:B------:R-:W2:Y:S04]  /*0390*/  LDG.E.64 R12, desc[UR8][R22.64] ;  /* 0x00000008160c7981 */ /* 0x000ea8000c1e1b00 */
[----:B------:R-:W4:Y:S04]  /*03a0*/  LDG.E.64 R26, desc[UR8][R22.64+0x8] ;  /* 0x00000808161a7981 */ /* 0x000f28000c1e1b00 */
[----:B------:R-:W5:Y:S01]  /*03b0*/  LDG.E.64 R24, desc[UR8][R22.64+0x10] ;  /* 0x0000100816187981 */ /* 0x000f62000c1e1b00 */
[----:B--2---:R-:W-:-:S03]  /*03c0*/  DADD R8, R12, R8 ;  /* 0x000000000c087229 */ /* 0x004fc60000000008 */
[----:B------:R-:W5:Y:S01]  /*03d0*/  LDL.128 R12, [R18+0x10] ;  /* 0x00001000120c7983 */ /* 0x000f620000100c00 */
[----:B----4-:R-:W-:-:S03]  /*03e0*/  DADD R10, R10, R26 ;  /* 0x000000000a0a7229 */ /* 0x010fc6000000001a */
[----:B------:R-:W2:Y:S04]  /*03f0*/  LDG.E.64 R26, desc[UR8][R22.64+0x18] ;  /* 0x00001808161a7981 */ /* 0x000ea8000c1e1b00 */
[----:B------:R0:W-:Y:S04]  /*0400*/  STL.128 [R18], R8 ;  /* 0x0000000812007387 */ /* 0x0001e80000100c00 */
[----:B0-----:R-:W4:Y:S01]  /*0410*/  LDL.128 R8, [R18+0x20] ;  /* 0x0000200012087983 */ /* 0x001f220000100c00 */
[----:B-----5:R-:W-:-:S03]  /*0420*/  DADD R12, R24, R12 ;  /* 0x00000000180c7229 */ /* 0x020fc6000000000c */
[----:B------:R-:W4:Y:S01]  /*0430*/  LDG.E.64 R24, desc[UR8][R22.64+0x20] ;  /* 0x0000200816187981 */ /* 0x000f22000c1e1b00 */
[----:B--2---:R-:W-:-:S03]  /*0440*/  DADD R14, R14, R26 ;  /* 0x000000000e0e7229 */ /* 0x004fc6000000001a */
[----:B------:R-:W2:Y:S04]  /*0450*/  LDG.E.64 R26, desc[UR8][R22.64+0x28] ;  /* 0x00002808161a7981 */ /* 0x000ea8000c1e1b00 */
[----:B------:R0:W-:Y:S04]  /*0460*/  STL.128 [R18+0x10], R12 ;  /* 0x0000100c12007387 */ /* 0x0001e80000100c00 */
[----:B0-----:R-:W5:Y:S01]  /*0470*/  LDL.128 R12, [R18+0x30] ;  /* 0x00003000120c7983 */ /* 0x001f620000100c00 */
[----:B----4-:R-:W-:-:S03]  /*0480*/  DADD R8, R24, R8 ;  /* 0x0000000018087229 */ /* 0x010fc60000000008 */
[----:B------:R-:W5:Y:S01]  /*0490*/  LDG.E.64 R24, desc[UR8][R22.64+0x30] ;  /* 0x0000300816187981 */ /* 0x000f62000c1e1b00 */
[----:B--2---:R-:W-:-:S03]  /*04a0*/  DADD R10, R10, R26 ;  /* 0x000000000a0a7229 */ /* 0x004fc6000000001a */
[----:B------:R-:W2:Y:S04]  /*04b0*/  LDG.E.64 R26, desc[UR8][R22.64+0x38] ;  /* 0x00003808161a7981 */ /* 0x000ea8000c1e1b00 */
[----:B------:R0:W-:Y:S04]  /*04c0*/  STL.128 [R18+0x20], R8 ;  /* 0x0000200812007387 */ /* 0x0001e80000100c00 */
        /* <DEDUP_REMOVED lines=20> */
[----:B------:R-:W5:Y:S04]  /*0610*/  LDG.E.64 R24, desc[UR8][R22.64+0x70] ;  /* 0x0000700816187981 */ /* 0x000f68000c1e1b00 */
[----:B------:R-:W4:Y:S01]  /*0620*/  LDG.E.64 R22, desc[UR8][R22.64+0x78] ;  /* 0x0000780816167981 */ /* 0x000f22000c1e1b00 */
[----:B--2---:R-:W-:Y:S01]  /*0630*/  DADD R10, R10, R26 ;  /* 0x000000000a0a7229 */ /* 0x004fe2000000001a */
[----:B------:R-:W-:-:S06]  /*0640*/  VIADD R19, R19, 0x10 ;  /* 0x0000001013137836 */ /* 0x000fcc0000000000 */
[----:B------:R1:W-:Y:S01]  /*0650*/  STL.128 [R18+0x60], R8 ;  /* 0x0000600812007387 */ /* 0x0003e20000100c00 */
[----:B------:R-:W-:Y:S01]  /*0660*/  ISETP.NE.AND P0, PT, R19, R6, PT ;  /* 0x000000061300720c */ /* 0x000fe20003f05270 */
[----:B-----5:R-:W-:Y:S02]  /*0670*/  DADD R12, R24, R12 ;  /* 0x00000000180c7229 */ /* 0x020fe4000000000c */
[----:B----4-:R-:W-:-:S07]  /*0680*/  DADD R14, R14, R22 ;  /* 0x000000000e0e7229 */ /* 0x010fce0000000016 */
[----:B------:R1:W-:Y:S03]  /*0690*/  STL.128 [R18+0x70], R12 ;  /* 0x0000700c12007387 */ /* 0x0003e60000100c00 */
[----:B------:R-:W-:Y:S05]  /*06a0*/  @P0 BRA `(.L_x_126) ;  /* 0xfffffffc00240947 */ /* 0x000fea000383ffff */
[----:B------:R-:W-:-:S07]  /*06b0*/  IMAD.MOV.U32 R26, RZ, RZ, R6 ;  /* 0x000000ffff1a7224 */ /* 0x000fce00078e0006 */
.L_x_125:
[----:B------:R-:W-:-:S13]  /*06c0*/  ISETP.NE.AND P0, PT, R16, RZ, PT ;  /* 0x000000ff1000720c */ /* 0x000fda0003f05270 */
[----:B------:R-:W-:Y:S05]  /*06d0*/  @!P0 BRA `(.L_x_124) ;  /* 0x0000000400688947 */ /* 0x000fea0003800000 */
[----:B-1----:R-:W-:Y:S02]  /*06e0*/  IADD3 R8, PT, PT, R16, -0x1, RZ ;  /* 0xffffffff10087810 */ /* 0x002fe40007ffe0ff */
[----:B------:R-:W-:Y:S02]  /*06f0*/  ISETP.NE.AND P1, PT, R7, RZ, PT ;  /* 0x000000ff0700720c */ /* 0x000fe40003f25270 */
[----:B------:R-:W-:-:S13]  /*0700*/  ISETP.GE.U32.AND P0, PT, R8, 0x7, PT ;  /* 0x000000070800780c */ /* 0x000fda0003f06070 */
[----:B------:R-:W-:Y:S05]  /*0710*/  @!P0 BRA `(.L_x_127) ;  /* 0x0000000000988947 */ /* 0x000fea0003800000 */
[----:B------:R-:W0:Y:S01]  /*0720*/  LDC.64 R8, c[0x0][0x380] ;  /* 0x0000e000ff087b82 */ /* 0x000e220000000a00 */
[----:B------:R-:W1:Y:S01]  /*0730*/  LDCU UR5, c[0x0][0x3a0] ;  /* 0x00007400ff0577ac */ /* 0x000e620008000800 */
[----:B------:R-:W-:-:S05]  /*0740*/  IMAD R27, R26, 0x8, R1 ;  /* 0x000000081a1b7824 */ /* 0x000fca00078e0201 */
[----:B------:R-:W2:Y:S04]  /*0750*/  LDL.64 R14, [R27+0x8] ;  /* 0x000008001b0e7983 */ /* 0x000ea80000100a00 */
[----:B------:R-:W4:Y:S04]  /*0760*/  LDL.64 R24, [R27+0x18] ;  /* 0x000018001b187983 */ /* 0x000f280000100a00 */
[----:B------:R-:W5:Y:S01]  /*0770*/  LDL.64 R22, [R27+0x20] ;  /* 0x000020001b167983 */ /* 0x000f620000100a00 */
[----:B-1----:R-:W-:-:S04]  /*0780*/  IMAD R11, R4, UR5, R26 ;  /* 0x00000005040b7c24 */ /* 0x002fc8000f8e021a */
[----:B0-----:R-:W-:Y:S02]  /*0790*/  IMAD.WIDE R8, R11, 0x8, R8 ;  /* 0x000000080b087825 */ /* 0x001fe400078e0208 */
[----:B------:R-:W3:Y:S04]  /*07a0*/  LDL.64 R10, [R27] ;  /* 0x000000001b0a7983 */ /* 0x000ee80000100a00 */
[----:B------:R-:W3:Y:S04]  /*07b0*/  LDG.E.64 R12, desc[UR8][R8.64] ;  /* 0x00000008080c7981 */ /* 0x000ee8000c1e1b00 */
[----:B------:R-:W2:Y:S01]  /*07c0*/  LDG.E.64 R18, desc[UR8][R8.64+0x8] ;  /* 0x0000080808127981 */ /* 0x000ea2000c1e1b00 */
[----:B---3--:R-:W-:-:S03]  /*07d0*/  DADD R10, R12, R10 ;  /* 0x000000000c0a7229 */ /* 0x008fc6000000000a */
[----:B------:R-:W3:Y:S01]  /*07e0*/  LDL.64 R12, [R27+0x10] ;  /* 0x000010001b0c7983 */ /* 0x000ee20000100a00 */
[----:B--2---:R-:W-:-:S03]  /*07f0*/  DADD R14, R18, R14 ;  /* 0x00000000120e7229 */ /* 0x004fc6000000000e */
[----:B------:R-:W3:Y:S04]  /*0800*/  LDG.E.64 R18, desc[UR8][R8.64+0x10] ;  /* 0x0000100808127981 */ /* 0x000ee8000c1e1b00 */
[----:B------:R0:W-:Y:S04]  /*0810*/  STL.64 [R27], R10 ;  /* 0x0000000a1b007387 */ /* 0x0001e80000100a00 */
[----:B0-----:R-:W4:Y:S04]  /*0820*/  LDG.E.64 R10, desc[UR8][R8.64+0x18] ;  /* 0x00001808080a7981 */ /* 0x001f28000c1e1b00 */
[----:B------:R0:W-:Y:S04]  /*0830*/  STL.64 [R27+0x8], R14 ;  /* 0x0000080e1b007387 */ /* 0x0001e80000100a00 */
[----:B0-----:R-:W5:Y:S01]  /*0840*/  LDG.E.64 R14, desc[UR8][R8.64+0x20] ;  /* 0x00002008080e7981 */ /* 0x001f62000c1e1b00 */
[----:B---3--:R-:W-:-:S03]  /*0850*/  DADD R12, R18, R12 ;  /* 0x00000000120c7229 */ /* 0x008fc6000000000c */
[----:B------:R-:W2:Y:S01]  /*0860*/  LDL.64 R18, [R27+0x28] ;  /* 0x000028001b127983 */ /* 0x000ea20000100a00 */
[----:B----4-:R-:W-:-:S03]  /*0870*/  DADD R24, R10, R24 ;  /* 0x000000000a187229 */ /* 0x010fc60000000018 */
[----:B------:R-:W2:Y:S04]  /*0880*/  LDG.E.64 R10, desc[UR8][R8.64+0x28] ;  /* 0x00002808080a7981 */ /* 0x000ea8000c1e1b00 */
[----:B------:R0:W-:Y:S01]  /*0890*/  STL.64 [R27+0x10], R12 ;  /* 0x0000100c1b007387 */ /* 0x0001e20000100a00 */
[----:B-----5:R-:W-:-:S03]  /*08a0*/  DADD R22, R14, R22 ;  /* 0x000000000e167229 */ /* 0x020fc60000000016 */
[----:B------:R1:W3:Y:S04]  /*08b0*/  LDG.E.64 R14, desc[UR8][R8.64+0x30] ;  /* 0x00003008080e7981 */ /* 0x0002e8000c1e1b00 */
[----:B0-----:R-:W1:Y:S04]  /*08c0*/  LDL.64 R12, [R27+0x38] ;  /* 0x000038001b0c7983 */ /* 0x001e680000100a00 */
[----:B------:R-:W1:Y:S01]  /*08d0*/  LDG.E.64 R8, desc[UR8][R8.64+0x38] ;  /* 0x0000380808087981 */ /* 0x000e62000c1e1b00 */
[----:B--2---:R-:W-:-:S03]  /*08e0*/  DADD R18, R10, R18 ;  /* 0x000000000a127229 */ /* 0x004fc60000000012 */
[----:B------:R-:W3:Y:S04]  /*08f0*/  LDL.64 R10, [R27+0x30] ;  /* 0x000030001b0a7983 */ /* 0x000ee80000100a00 */
[----:B------:R0:W-:Y:S04]  /*0900*/  STL.64 [R27+0x18], R24 ;  /* 0x000018181b007387 */ /* 0x0001e80000100a00 */
[----:B------:R0:W-:Y:S04]  /*0910*/  STL.64 [R27+0x20], R22 ;  /* 0x000020161b007387 */ /* 0x0001e80000100a00 */
[----:B------:R0:W-:Y:S01]  /*0920*/  STL.64 [R27+0x28], R18 ;  /* 0x000028121b007387 */ /* 0x0001e20000100a00 */
[----:B-1----:R-:W-:-:S07]  /*0930*/  DADD R8, R8, R12 ;  /* 0x0000000008087229 */ /* 0x002fce000000000c */
[----:B------:R0:W-:Y:S01]  /*0940*/  STL.64 [R27+0x38], R8 ;  /* 0x000038081b007387 */ /* 0x0001e20000100a00 */
[----:B------:R-:W-:Y:S01]  /*0950*/  VIADD R26, R26, 0x8 ;  /* 0x000000081a1a7836 */ /* 0x000fe20000000000 */
[----:B---3--:R-:W-:-:S07]  /*0960*/  DADD R10, R14, R10 ;  /* 0x000000000e0a7229 */ /* 0x008fce000000000a */
[----:B------:R0:W-:Y:S04]  /*0970*/  STL.64 [R27+0x30], R10 ;  /* 0x0000300a1b007387 */ /* 0x0001e80000100a00 */
.L_x_127:
[----:B------:R-:W-:Y:S05]  /*0980*/  @!P1 BRA `(.L_x_124) ;  /* 0x0000000000bc9947 */ /* 0x000fea0003800000 */
[----:B0-----:R-:W-:Y:S01]  /*0990*/  VIADD R8, R7, 0xffffffff ;  /* 0xffffffff07087836 */ /* 0x001fe20000000000 */
[----:B------:R-:W-:-:S04]  /*09a0*/  ISETP.NE.AND P1, PT, R3, RZ, PT ;  /* 0x000000ff0300720c */ /* 0x000fc80003f25270 */
[----:B------:R-:W-:-:S13]  /*09b0*/  ISETP.GE.U32.AND P0, PT, R8, 0x3, PT ;  /* 0x000000030800780c */ /* 0x000fda0003f06070 */
[----:B------:R-:W-:Y:S05]  /*09c0*/  @!P0 BRA `(.L_x_128) ;  /* 0x0000000000588947 */ /* 0x000fea0003800000 */
[----:B------:R-:W0:Y:S01]  /*09d0*/  LDC.64 R8, c[0x0][0x380] ;  /* 0x0000e000ff087b82 */ /* 0x000e220000000a00 */
[----:B------:R-:W1:Y:S01]  /*09e0*/  LDCU UR5, c[0x0][0x3a0] ;  /* 0x00007400ff0577ac */ /* 0x000e620008000800 */
[----:B------:R-:W-:-:S05]  /*09f0*/  LEA R24, R26, R1, 0x3 ;  /* 0x000000011a187211 */ /* 0x000fca00078e18ff */
[----:B------:R-:W2:Y:S04]  /*0a00*/  LDL.64 R12, [R24] ;  /* 0x00000000180c7983 */ /* 0x000ea80000100a00 */
[----:B------:R-:W4:Y:S01]  /*0a10*/  LDL.64 R14, [R24+0x10] ;  /* 0x00001000180e7983 */ /* 0x000f220000100a00 */
[----:B-1----:R-:W-:-:S04]  /*0a20*/  IMAD R11, R4, UR5, R26 ;  /* 0x00000005040b7c24 */ /* 0x002fc8000f8e021a */
[----:B0-----:R-:W-:Y:S02]  /*0a30*/  IMAD.WIDE R8, R11, 0x8, R8 ;  /* 0x000000080b087825 */ /* 0x001fe400078e0208 */
[----:B------:R-:W5:Y:S04]  /*0a40*/  LDL.64 R10, [R24+0x8] ;  /* 0x00000800180a7983 */ /* 0x000f680000100a00 */
[----:B------:R-:W5:Y:S04]  /*0a50*/  LDG.E.64 R18, desc[UR8][R8.64+0x8] ;  /* 0x0000080808127981 */ /* 0x000f68000c1e1b00 */
[----:B------:R-:W2:Y:S01]  /*0a60*/  LDG.E.64 R22, desc[UR8][R8.64] ;  /* 0x0000000808167981 */ /* 0x000ea2000c1e1b00 */
[----:B-----5:R-:W-:-:S03]  /*0a70*/  DADD R18, R18, R10 ;  /* 0x0000000012127229 */ /* 0x020fc6000000000a */
[----:B------:R-:W4:Y:S01]  /*0a80*/  LDG.E.64 R10, desc[UR8][R8.64+0x10] ;  /* 0x00001008080a7981 */ /* 0x000f22000c1e1b00 */
[----:B--2---:R-:W-:-:S03]  /*0a90*/  DADD R22, R22, R12 ;  /* 0x0000000016167229 */ /* 0x004fc6000000000c */
[----:B------:R-:W2:Y:S04]  /*0aa0*/  LDL.64 R12, [R24+0x18] ;  /* 0x00001800180c7983 */ /* 0x000ea80000100a00 */
[----:B------:R-:W2:Y:S04]  /*0ab0*/  LDG.E.64 R8, desc[UR8][R8.64+0x18] ;  /* 0x0000180808087981 */ /* 0x000ea8000c1e1b00 */
[----:B------:R0:W-:Y:S04]  /*0ac0*/  STL.64 [R24], R22 ;  /* 0x0000001618007387 */ /* 0x0001e80000100a00 */
[----:B------:R0:W-:Y:S01]  /*0ad0*/  STL.64 [R24+0x8], R18 ;  /* 0x0000081218007387 */ /* 0x0001e20000100a00 */
[----:B------:R-:W-:Y:S01]  /*0ae0*/  VIADD R26, R26, 0x4 ;  /* 0x000000041a1a7836 */ /* 0x000fe20000000000 */
[----:B----4-:R-:W-:-:S02]  /*0af0*/  DADD R10, R10, R14 ;  /* 0x000000000a0a7229 */ /* 0x010fc4000000000e */
[----:B--2---:R-:W-:-:S05]  /*0b00*/  DADD R8, R8, R12 ;  /* 0x0000000008087229 */ /* 0x004fca000000000c */
[----:B------:R0:W-:Y:S04]  /*0b10*/  STL.64 [R24+0x10], R10 ;  /* 0x0000100a18007387 */ /* 0x0001e80000100a00 */
[----:B------:R0:W-:Y:S02]  /*0b20*/  STL.64 [R24+0x18], R8 ;  /* 0x0000180818007387 */ /* 0x0001e40000100a00 */
.L_x_128:
[----:B------:R-:W-:Y:S05]  /*0b30*/  @!P1 BRA `(.L_x_124) ;  /* 0x0000000000509947 */ /* 0x000fea0003800000 */
[----:B0-----:R-:W0:Y:S01]  /*0b40*/  LDC.64 R18, c[0x0][0x380] ;  /* 0x0000e000ff127b82 */ /* 0x001e220000000a00 */
[----:B------:R-:W1:Y:S02]  /*0b50*/  LDCU UR5, c[0x0][0x3a0] ;  /* 0x00007400ff0577ac */ /* 0x000e640008000800 */
[----:B-1----:R-:W-:Y:S02]  /*0b60*/  IMAD R9, R4, UR5, R26 ;  /* 0x0000000504097c24 */ /* 0x002fe4000f8e021a */
[----:B------:R-:W-:Y:S02]  /*0b70*/  IMAD R4, R26, 0x8, R1 ;  /* 0x000000081a047824 */ /* 0x000fe400078e0201 */
[----:B0-----:R-:W-:-:S03]  /*0b80*/  IMAD.WIDE R18, R9, 0x8, R18 ;  /* 0x0000000809127825 */ /* 0x001fc600078e0212 */
[----:B------:R-:W2:Y:S04]  /*0b90*/  LDL.64 R10, [R4] ;  /* 0x00000000040a7983 */ /* 0x000ea80000100a00 */
[----:B------:R-:W2:Y:S01]  /*0ba0*/  LDG.E.64 R8, desc[UR8][R18.64] ;  /* 0x0000000812087981 */ /* 0x000ea2000c1e1b00 */
[----:B------:R-:W-:Y:S01]  /*0bb0*/  ISETP.NE.AND P0, PT, R3, 0x1, PT ;  /* 0x000000010300780c */ /* 0x000fe20003f05270 */
[----:B--2---:R-:W-:-:S07]  /*0bc0*/  DADD R8, R8, R10 ;  /* 0x0000000008087229 */ /* 0x004fce000000000a */
[----:B------:R2:W-:Y:S05]  /*0bd0*/  STL.64 [R4], R8 ;  /* 0x0000000804007387 */ /* 0x0005ea0000100a00 */
[----:B------:R-:W-:Y:S05]  /*0be0*/  @!P0 BRA `(.L_x_124) ;  /* 0x0000000000248947 */ /* 0x000fea0003800000 */
[----:B------:R-:W-:Y:S01]  /*0bf0*/  ISETP.NE.AND P0, PT, R3, 0x2, PT ;  /* 0x000000020300780c */ /* 0x000fe20003f05270 */
[----:B--2---:R-:W2:Y:S04]  /*0c00*/  LDG.E.64 R8, desc[UR8][R18.64+0x8] ;  /* 0x0000080812087981 */ /* 0x004ea8000c1e1b00 */
[----:B------:R-:W2:Y:S08]  /*0c10*/  LDL.64 R10, [R4+0x8] ;  /* 0x00000800040a7983 */ /* 0x000eb00000100a00 */
[----:B------:R-:W4:Y:S04]  /*0c20*/  @P0 LDG.E.64 R12, desc[UR8][R18.64+0x10] ;  /* 0x00001008120c0981 */ /* 0x000f28000c1e1b00 */
[----:B------:R-:W4:Y:S01]  /*0c30*/  @P0 LDL.64 R14, [R4+0x10] ;  /* 0x00001000040e0983 */ /* 0x000f220000100a00 */
[----:B--2---:R-:W-:-:S07]  /*0c40*/  DADD R8, R8, R10 ;  /* 0x0000000008087229 */ /* 0x004fce000000000a */
[----:B------:R0:W-:Y:S01]  /*0c50*/  STL.64 [R4+0x8], R8 ;  /* 0x0000080804007387 */ /* 0x0001e20000100a00 */
[----:B----4-:R-:W-:-:S07]  /*0c60*/  @P0 DADD R12, R12, R14 ;  /* 0x000000000c0c0229 */ /* 0x010fce000000000e */
[----:B------:R0:W-:Y:S04]  /*0c70*/  @P0 STL.64 [R4+0x10], R12 ;  /* 0x0000100c04000387 */ /* 0x0001e80000100a00 */
.L_x_124:
[----:B------:R-:W-:Y:S05]  /*0c80*/  BSYNC.RECONVERGENT B0 ;  /* 0x0000000000007941 */ /* 0x000fea0003800200 */
.L_x_123:
[----:B------:R-:W-:-:S06]  /*0c90*/  UIADD3 UR4, UPT, UPT, UR4, 0x1, URZ ;  /* 0x0000000104047890 */ /* 0x000fcc000fffe0ff */
[----:B------:R-:W-:-:S13]  /*0ca0*/  ISETP.NE.AND P0, PT, R5, UR4, PT ;  /* 0x0000000405007c0c */ /* 0x000fda000bf05270 */
[----:B------:R-:W-:Y:S05]  /*0cb0*/  @!P0 BRA `(.L_x_121) ;  /* 0x0000001000348947 */ /* 0x000fea0003800000 */
[----:B------:R-:W-:Y:S05]  /*0cc0*/  BRA `(.L_x_129) ;  /* 0xfffffff400587947 */ /* 0x000fea000383ffff */
.L_x_122:
[----:B------:R-:W-:Y:S01]  /*0cd0*/  UISETP.GE.U32.AND UP0, UPT, UR4, 0x10, UPT ;  /* 0x000000100400788c */ /* 0x000fe2000bf06070 */
[----:B------:R-:W-:Y:S01]  /*0ce0*/  IMAD.MOV.U32 R3, RZ, RZ, RZ ;  /* 0x000000ffff037224 */ /* 0x000fe200078e00ff */
[----:B------:R-:W-:Y:S01]  /*0cf0*/  ULOP3.LUT UR5, UR4, 0xf, URZ, 0xc0, !UPT ;  /* 0x0000000f04057892 */ /* 0x000fe2000f8ec0ff */
[----:B------:R-:W-:-:S03]  /*0d00*/  CS2R R20, SRZ ;  /* 0x0000000000147805 */ /* 0x000fc6000001ff00 */
[----:B------:R-:W-:-:S03]  /*0d10*/  UISETP.NE.AND UP1, UPT, UR5, URZ, UPT ;  /* 0x000000ff0500728c */ /* 0x000fc6000bf25270 */
[----:B------:R-:W-:Y:S08]  /*0d20*/  BRA.U !UP0, `(.L_x_130) ;  /* 0x0000000908247547 */ /* 0x000ff0000b800000 */
[----:B------:R-:W-:Y:S01]  /*0d30*/  ULOP3.LUT UR4, UR4, 0xfffffff0, URZ, 0xc0, !UPT ;  /* 0xfffffff004047892 */ /* 0x000fe2000f8ec0ff */
[----:B------:R-:W-:Y:S02]  /*0d40*/  MOV R4, RZ ;  /* 0x000000ff00047202 */ /* 0x000fe40000000f00 */
[----:B------:R-:W-:Y:S01]  /*0d50*/  CS2R R20, SRZ ;  /* 0x0000000000147805 */ /* 0x000fe2000001ff00 */
[----:B------:R-:W0:Y:S02]  /*0d60*/  LDCU.64 UR6, c[0x0][0x3a8] ;  /* 0x00007500ff0677ac */ /* 0x000e240008000a00 */
[----:B------:R-:W-:-:S07]  /*0d70*/  IMAD.U32 R3, RZ, RZ, UR4 ;  /* 0x00000004ff037e24 */ /* 0x000fce000f8e00ff */
.L_x_131:
[----:B0-----:R-:W-:Y:S02]  /*0d80*/  UMOV UR4, UR7 ;  /* 0x0000000700047c82 */ /* 0x001fe40008000000 */
[----:B-1----:R-:W-:-:S04]  /*0d90*/  IMAD R5, R2, UR4, R4 ;  /* 0x0000000402057c24 */ /* 0x002fc8000f8e0204 */
[C---:B------:R-:W-:Y:S01]  /*0da0*/  VIADD R11, R5.reuse, 0x1 ;  /* 0x00000001050b7836 */ /* 0x040fe20000000000 */
[----:B------:R-:W-:-:S04]  /*0db0*/  ISETP.GE.AND P1, PT, R5, UR6, PT ;  /* 0x0000000605007c0c */ /* 0x000fc8000bf26270 */
[----:B------:R-:W-:-:S09]  /*0dc0*/  ISETP.GE.AND P2, PT, R11, UR6, PT ;  /* 0x000000060b007c0c */ /* 0x000fd2000bf46270 */
[----:B------:R-:W0:Y:S08]  /*0dd0*/  @!P1 LDC R9, c[0x0][0x3a4] ;  /* 0x0000e900ff099b82 */ /* 0x000e300000000800 */
[----:B------:R-:W1:Y:S08]  /*0de0*/  @!P1 LDC.64 R12, c[0x0][0x388] ;  /* 0x0000e200ff0c9b82 */ /* 0x000e700000000a00 */
[----:B------:R-:W2:Y:S08]  /*0df0*/  @!P2 LDC R8, c[0x0][0x3a4] ;  /* 0x0000e900ff08ab82 */ /* 0x000eb00000000800 */
[----:B------:R-:W4:Y:S01]  /*0e00*/  @!P2 LDC.64 R6, c[0x0][0x388] ;  /* 0x0000e200ff06ab82 */ /* 0x000f220000000a00 */
[----:B0-----:R-:W-:-:S04]  /*0e10*/  @!P1 IMAD R9, R5, R9, R0 ;  /* 0x0000000905099224 */ /* 0x001fc800078e0200 */
[----:B-1----:R-:W-:-:S06]  /*0e20*/  @!P1 IMAD.WIDE R12, R9, 0x8, R12 ;  /* 0x00000008090c9825 */ /* 0x002fcc00078e020c */
[----:B------:R-:W5:Y:S01]  /*0e30*/  @!P1 LDG.E.64 R12, desc[UR8][R12.64] ;  /* 0x000000080c0c9981 */ /* 0x000f62000c1e1b00 */
[----:B--2---:R-:W-:-:S04]  /*0e40*/  @!P2 IMAD R11, R11, R8, R0 ;  /* 0x000000080b0ba224 */ /* 0x004fc800078e0200 */
[----:B----4-:R-:W-:-:S06]  /*0e50*/  @!P2 IMAD.WIDE R10, R11, 0x8, R6 ;  /* 0x000000080b0aa825 */ /* 0x010fcc00078e0206 */
[----:B------:R-:W2:Y:S01]  /*0e60*/  @!P2 LDG.E.64 R10, desc[UR8][R10.64] ;  /* 0x000000080a0aa981 */ /* 0x000ea2000c1e1b00 */
[C---:B------:R-:W-:Y:S01]  /*0e70*/  VIADD R25, R5.reuse, 0x2 ;  /* 0x0000000205197836 */ /* 0x040fe20000000000 */
[----:B------:R-:W-:-:S04]  /*0e80*/  IADD3 R15, PT, PT, R5, 0x3, RZ ;  /* 0x00000003050f7810 */ /* 0x000fc80007ffe0ff */
[----:B------:R-:W-:Y:S02]  /*0e90*/  ISETP.GE.AND P0, PT, R25, UR6, PT ;  /* 0x0000000619007c0c */ /* 0x000fe4000bf06270 */
[----:B------:R-:W-:Y:S01]  /*0ea0*/  ISETP.GE.AND P5, PT, R15, UR6, PT ;  /* 0x000000060f007c0c */ /* 0x000fe2000bfa6270 */
[C---:B------:R-:W-:Y:S02]  /*0eb0*/  VIADD R7, R5.reuse, 0x5 ;  /* 0x0000000505077836 */ /* 0x040fe40000000000 */
[----:B------:R-:W-:-:S03]  /*0ec0*/  VIADD R6, R5, 0x4 ;  /* 0x0000000405067836 */ /* 0x000fc60000000000 */
[----:B------:R-:W-:-:S05]  /*0ed0*/  ISETP.GE.AND P4, PT, R7, UR6, PT ;  /* 0x0000000607007c0c */ /* 0x000fca000bf86270 */
[----:B------:R-:W0:Y:S01]  /*0ee0*/  @!P0 LDC R23, c[0x0][0x3a4] ;  /* 0x0000e900ff178b82 */ /* 0x000e220000000800 */
[----:B------:R-:W-:-:S07]  /*0ef0*/  ISETP.GE.AND P6, PT, R6, UR6, PT ;  /* 0x0000000606007c0c */ /* 0x000fce000bfc6270 */
[----:B------:R-:W1:Y:S01]  /*0f00*/  @!P5 LDC R14, c[0x0][0x3a4] ;  /* 0x0000e900ff0edb82 */ /* 0x000e620000000800 */
[----:B------:R-:W-:-:S07]  /*0f10*/  VIADD R18, R5, 0x6 ;  /* 0x0000000605127836 */ /* 0x000fce0000000000 */
[----:B------:R-:W4:Y:S01]  /*0f20*/  @!P0 LDC.64 R16, c[0x0][0x388] ;  /* 0x0000e200ff108b82 */ /* 0x000f220000000a00 */
[----:B------:R-:W-:-:S07]  /*0f30*/  ISETP.GE.AND P3, PT, R18, UR6, PT ;  /* 0x0000000612007c0c */ /* 0x000fce000bf66270 */
[----:B------:R-:W3:Y:S08]  /*0f40*/  @!P5 LDC.64 R8, c[0x0][0x388] ;  /* 0x0000e200ff08db82 */ /* 0x000ef00000000a00 */
[----:B------:R-:W3:Y:S01]  /*0f50*/  @!P4 LDC R22, c[0x0][0x3a4] ;  /* 0x0000e900ff16cb82 */ /* 0x000ee20000000800 */
[----:B0-----:R-:W-:-:S07]  /*0f60*/  @!P0 IMAD R25, R25, R23, R0 ;  /* 0x0000001719198224 */ /* 0x001fce00078e0200 */
[----:B------:R-:W0:Y:S01]  /*0f70*/  @!P6 LDC R19, c[0x0][0x3a4] ;  /* 0x0000e900ff13eb82 */ /* 0x000e220000000800 */
[----:B-1----:R-:W-:Y:S01]  /*0f80*/  @!P5 IMAD R15, R15, R14, R0 ;  /* 0x0000000e0f0fd224 */ /* 0x002fe200078e0200 */
[----:B------:R-:W-:Y:S01]  /*0f90*/  IADD3 R23, PT, PT, R5, 0x7, RZ ;  /* 0x0000000705177810 */ /* 0x000fe20007ffe0ff */
[----:B----4-:R-:W-:-:S05]  /*0fa0*/  @!P0 IMAD.WIDE R16, R25, 0x8, R16 ;  /* 0x0000000819108825 */ /* 0x010fca00078e0210 */
[----:B------:R-:W1:Y:S01]  /*0fb0*/  @!P3 LDC R24, c[0x0][0x3a4] ;  /* 0x0000e900ff18bb82 */ /* 0x000e620000000800 */
[----:B---3--:R-:W-:Y:S01]  /*0fc0*/  @!P5 IMAD.WIDE R8, R15, 0x8, R8 ;  /* 0x000000080f08d825 */ /* 0x008fe200078e0208 */
[----:B------:R-:W3:Y:S03]  /*0fd0*/  @!P0 LDG.E.64 R16, desc[UR8][R16.64] ;  /* 0x0000000810108981 */ /* 0x000ee6000c1e1b00 */
[----:B------:R-:W-:Y:S02]  /*0fe0*/  VIADD R25, R5, 0x8 ;  /* 0x0000000805197836 */ /* 0x000fe40000000000 */
[----:B------:R-:W4:Y:S01]  /*0ff0*/  @!P5 LDG.E.64 R8, desc[UR8][R8.64] ;  /* 0x000000080808d981 */ /* 0x000f22000c1e1b00 */
[----:B------:R-:W1:Y:S01]  /*1000*/  @!P3 LDC.64 R14, c[0x0][0x388] ;  /* 0x0000e200ff0ebb82 */ /* 0x000e620000000a00 */
[--C-:B------:R-:W-:Y:S02]  /*1010*/  @!P4 IMAD R7, R7, R22, R0.reuse ;  /* 0x000000160707c224 */ /* 0x100fe400078e0200 */
[----:B0-----:R-:W-:Y:S01]  /*1020*/  @!P6 IMAD R27, R6, R19, R0 ;  /* 0x00000013061be224 */ /* 0x001fe200078e0200 */
[----:B-----5:R-:W-:-:S04]  /*1030*/  @!P1 DADD R20, R20, R12 ;  /* 0x0000000014149229 */ /* 0x020fc8000000000c */
[----:B------:R-:W0:Y:S04]  /*1040*/  @!P6 LDC.64 R12, c[0x0][0x388] ;  /* 0x0000e200ff0ceb82 */ /* 0x000e280000000a00 */
[----:B--2---:R-:W-:-:S04]  /*1050*/  @!P2 DADD R20, R20, R10 ;  /* 0x000000001414a229 */ /* 0x004fc8000000000a */
[----:B------:R-:W2:Y:S01]  /*1060*/  @!P4 LDC.64 R10, c[0x0][0x388] ;  /* 0x0000e200ff0acb82 */ /* 0x000ea20000000a00 */
[----:B------:R-:W-:Y:S02]  /*1070*/  ISETP.GE.AND P2, PT, R23, UR6, PT ;  /* 0x0000000617007c0c */ /* 0x000fe4000bf46270 */
[----:B------:R-:W-:Y:S01]  /*1080*/  ISETP.GE.AND P1, PT, R25, UR6, PT ;  /* 0x0000000619007c0c */ /* 0x000fe2000bf26270 */
[----:B0-----:R-:W-:-:S10]  /*1090*/  @!P6 IMAD.WIDE R12, R27, 0x8, R12 ;  /* 0x000000081b0ce825 */ /* 0x001fd400078e020c */
[----:B------:R-:W0:Y:S01]  /*10a0*/  @!P2 LDC R19, c[0x0][0x3a4] ;  /* 0x0000e900ff13ab82 */ /* 0x000e220000000800 */
[----:B-1----:R-:W-:Y:S01]  /*10b0*/  @!P3 IMAD R27, R18, R24, R0 ;  /* 0x00000018121bb224 */ /* 0x002fe200078e0200 */
[----:B------:R-:W5:Y:S01]  /*10c0*/  @!P6 LDG.E.64 R12, desc[UR8][R12.64] ;  /* 0x000000080c0ce981 */ /* 0x000f62000c1e1b00 */
[----:B--2---:R-:W-:-:S05]  /*10d0*/  @!P4 IMAD.WIDE R10, R7, 0x8, R10 ;  /* 0x00000008070ac825 */ /* 0x004fca00078e020a */
[----:B------:R-:W1:Y:S08]  /*10e0*/  @!P1 LDC R18, c[0x0][0x3a4] ;  /* 0x0000e900ff129b82 */ /* 0x000e700000000800 */
[----:B------:R-:W2:Y:S01]  /*10f0*/  @!P2 LDC.64 R6, c[0x0][0x388] ;  /* 0x0000e200ff06ab82 */ /* 0x000ea20000000a00 */
[----:B------:R-:W-:Y:S02]  /*1100*/  @!P3 IMAD.WIDE R14, R27, 0x8, R14 ;  /* 0x000000081b0eb825 */ /* 0x000fe400078e020e */
[----:B------:R0:W5:Y:S02]  /*1110*/  @!P4 LDG.E.64 R26, desc[UR8][R10.64] ;  /* 0x000000080a1ac981 */ /* 0x000164000c1e1b00 */
[----:B0-----:R-:W-:-:S02]  /*1120*/  @!P2 IMAD R19, R23, R19, R0 ;  /* 0x000000131713a224 */ /* 0x001fc400078e0200 */
[----:B------:R-:W5:Y:S01]  /*1130*/  @!P3 LDG.E.64 R14, desc[UR8][R14.64] ;  /* 0x000000080e0eb981 */ /* 0x000f62000c1e1b00 */
[----:B------:R-:W0:Y:S01]  /*1140*/  @!P1 LDC.64 R10, c[0x0][0x388] ;  /* 0x0000e200ff0a9b82 */ /* 0x000e220000000a00 */
[----:B--2---:R-:W-:-:S04]  /*1150*/  @!P2 IMAD.WIDE R6, R19, 0x8, R6 ;  /* 0x000000081306a825 */ /* 0x004fc800078e0206 */
[----:B-1----:R-:W-:Y:S02]  /*1160*/  @!P1 IMAD R19, R25, R18, R0 ;  /* 0x0000001219139224 */ /* 0x002fe400078e0200 */
[----:B------:R-:W2:Y:S02]  /*1170*/  @!P2 LDG.E.64 R6, desc[UR8][R6.64] ;  /* 0x000000080606a981 */ /* 0x000ea4000c1e1b00 */
[----:B0-----:R-:W-:-:S05]  /*1180*/  @!P1 IMAD.WIDE R18, R19, 0x8, R10 ;  /* 0x0000000813129825 */ /* 0x001fca00078e020a */
[----:B------:R0:W2:Y:S01]  /*1190*/  @!P1 LDG.E.64 R10, desc[UR8][R18.64] ;  /* 0x00000008120a9981 */ /* 0x0000a2000c1e1b00 */
[----:B---3--:R-:W-:-:S08]  /*11a0*/  @!P0 DADD R20, R20, R16 ;  /* 0x0000000014148229 */ /* 0x008fd00000000010 */
[----:B----4-:R-:W-:Y:S01]  /*11b0*/  @!P5 DADD R20, R20, R8 ;  /* 0x000000001414d229 */ /* 0x010fe20000000008 */
[----:B------:R-:W-:-:S05]  /*11c0*/  VIADD R8, R5, 0x9 ;  /* 0x0000000905087836 */ /* 0x000fca0000000000 */
[----:B------:R-:W-:Y:S01]  /*11d0*/  ISETP.GE.AND P0, PT, R8, UR6, PT ;  /* 0x0000000608007c0c */ /* 0x000fe2000bf06270 */
[----:B------:R-:W-:-:S12]  /*11e0*/  VIADD R9, R5, 0xa ;  /* 0x0000000a05097836 */ /* 0x000fd80000000000 */
[----:B------:R-:W1:Y:S01]  /*11f0*/  @!P0 LDC R25, c[0x0][0x3a4] ;  /* 0x0000e900ff198b82 */ /* 0x000e620000000800 */
[C---:B0-----:R-:W-:Y:S02]  /*1200*/  VIADD R19, R5.reuse, 0xd ;  /* 0x0000000d05137836 */ /* 0x041fe40000000000 */
[----:B-1----:R-:W-:Y:S02]  /*1210*/  @!P0 IMAD R25, R8, R25, R0 ;  /* 0x0000001908198224 */ /* 0x002fe400078e0200 */
[C---:B------:R-:W-:Y:S01]  /*1220*/  VIADD R8, R5.reuse, 0xe ;  /* 0x0000000e05087836 */ /* 0x040fe20000000000 */
[----:B-----5:R-:W-:Y:S01]  /*1230*/  @!P6 DADD R20, R20, R12 ;  /* 0x000000001414e229 */ /* 0x020fe2000000000c */
[C---:B------:R-:W-:Y:S01]  /*1240*/  IADD3 R12, PT, PT, R5.reuse, 0xb, RZ ;  /* 0x0000000b050c7810 */ /* 0x040fe20007ffe0ff */
[----:B------:R-:W-:-:S03]  /*1250*/  VIADD R13, R5, 0xc ;  /* 0x0000000c050d7836 */ /* 0x000fc60000000000 */
[----:B------:R-:W-:Y:S02]  /*1260*/  ISETP.GE.AND P5, PT, R12, UR6, PT ;  /* 0x000000060c007c0c */ /* 0x000fe4000bfa6270 */
[----:B------:R-:W-:-:S11]  /*1270*/  ISETP.GE.AND P6, PT, R8, UR6, PT ;  /* 0x0000000608007c0c */ /* 0x000fd6000bfc6270 */
[----:B------:R-:W0:Y:S01]  /*1280*/  @!P5 LDC R22, c[0x0][0x3a4] ;  /* 0x0000e900ff16db82 */ /* 0x000e220000000800 */
[----:B------:R-:W-:Y:S01]  /*1290*/  @!P4 DADD R20, R20, R26 ;  /* 0x000000001414c229 */ /* 0x000fe2000000001a */
[----:B------:R-:W-:-:S07]  /*12a0*/  ISETP.GE.AND P4, PT, R9, UR6, PT ;  /* 0x0000000609007c0c */ /* 0x000fce000bf86270 */
[----:B------:R-:W-:Y:S01]  /*12b0*/  @!P3 DADD R20, R20, R14 ;  /* 0x000000001414b229 */ /* 0x000fe2000000000e */
[----:B------:R-:W1:Y:S01]  /*12c0*/  @!P0 LDC.64 R14, c[0x0][0x388] ;  /* 0x0000e200ff0e8b82 */ /* 0x000e620000000a00 */
[----:B------:R-:W-:-:S07]  /*12d0*/  ISETP.GE.AND P3, PT, R13, UR6, PT ;  /* 0x000000060d007c0c */ /* 0x000fce000bf66270 */
[----:B------:R-:W3:Y:S08]  /*12e0*/  @!P4 LDC R18, c[0x0][0x3a4] ;  /* 0x0000e900ff12cb82 */ /* 0x000ef00000000800 */
[----:B------:R-:W4:Y:S01]  /*12f0*/  @!P3 LDC R23, c[0x0][0x3a4] ;  /* 0x0000e900ff17bb82 */ /* 0x000f220000000800 */
[----:B--2---:R-:W-:Y:S01]  /*1300*/  @!P2 DADD R20, R20, R6 ;  /* 0x000000001414a229 */ /* 0x004fe20000000006 */
[----:B------:R-:W-:-:S06]  /*1310*/  ISETP.GE.AND P2, PT, R19, UR6, PT ;  /* 0x0000000613007c0c */ /* 0x000fcc000bf46270 */
[----:B------:R-:W2:Y:S01]  /*1320*/  @!P4 LDC.64 R6, c[0x0][0x388] ;  /* 0x0000e200ff06cb82 */ /* 0x000ea20000000a00 */
[----:B------:R-:W-:-:S07]  /*1330*/  @!P1 DADD R20, R20, R10 ;  /* 0x0000000014149229 */ /* 0x000fce000000000a */
[----:B------:R-:W5:Y:S01]  /*1340*/  @!P5 LDC.64 R10, c[0x0][0x388] ;  /* 0x0000e200ff0adb82 */ /* 0x000f620000000a00 */
[----:B-1----:R-:W-:Y:S01]  /*1350*/  @!P0 IMAD.WIDE R14, R25, 0x8, R14 ;  /* 0x00000008190e8825 */ /* 0x002fe200078e020e */
[----:B------:R-:W-:-:S06]  /*1360*/  IADD3 R5, PT, PT, R5, 0xf, RZ ;  /* 0x0000000f05057810 */ /* 0x000fcc0007ffe0ff */
[----:B------:R-:W1:Y:S01]  /*1370*/  @!P3 LDC.64 R16, c[0x0][0x388] ;  /* 0x0000e200ff10bb82 */ /* 0x000e620000000a00 */
[----:B---3--:R-:W-:Y:S01]  /*1380*/  @!P4 IMAD R27, R9, R18, R0 ;  /* 0x00000012091bc224 */ /* 0x008fe200078e0200 */
[----:B------:R-:W3:Y:S06]  /*1390*/  @!P0 LDG.E.64 R14, desc[UR8][R14.64] ;  /* 0x000000080e0e8981 */ /* 0x000eec000c1e1b00 */
[----:B------:R-:W1:Y:S01]  /*13a0*/  @!P2 LDC R24, c[0x0][0x3a4] ;  /* 0x0000e900ff18ab82 */ /* 0x000e620000000800 */
[----:B--2---:R-:W-:Y:S01]  /*13b0*/  @!P4 IMAD.WIDE R26, R27, 0x8, R6 ;  /* 0x000000081b1ac825 */ /* 0x004fe200078e0206 */
[----:B------:R-:W-:-:S03]  /*13c0*/  ISETP.GE.AND P1, PT, R5, UR6, PT ;  /* 0x0000000605007c0c */ /* 0x000fc6000bf26270 */
[--C-:B0-----:R-:W-:Y:S02]  /*13d0*/  @!P5 IMAD R25, R12, R22, R0.reuse ;  /* 0x000000160c19d224 */ /* 0x101fe400078e0200 */
[----:B------:R-:W2:Y:S01]  /*13e0*/  @!P4 LDG.E.64 R26, desc[UR8][R26.64] ;  /* 0x000000081a1ac981 */ /* 0x000ea2000c1e1b00 */
[----:B------:R-:W0:Y:S01]  /*13f0*/  @!P2 LDC.64 R6, c[0x0][0x388] ;  /* 0x0000e200ff06ab82 */ /* 0x000e220000000a00 */
[----:B----4-:R-:W-:Y:S02]  /*1400*/  @!P3 IMAD R23, R13, R23, R0 ;  /* 0x000000170d17b224 */ /* 0x010fe400078e0200 */
[----:B-----5:R-:W-:-:S05]  /*1410*/  @!P5 IMAD.WIDE R10, R25, 0x8, R10 ;  /* 0x00000008190ad825 */ /* 0x020fca00078e020a */
[----:B------:R-:W4:Y:S01]  /*1420*/  @!P6 LDC R9, c[0x0][0x3a4] ;  /* 0x0000e900ff09eb82 */ /* 0x000f220000000800 */
[----:B-1----:R-:W-:Y:S01]  /*1430*/  @!P3 IMAD.WIDE R16, R23, 0x8, R16 ;  /* 0x000000081710b825 */ /* 0x002fe200078e0210 */
[----:B------:R-:W5:Y:S05]  /*1440*/  @!P5 LDG.E.64 R10, desc[UR8][R10.64] ;  /* 0x000000080a0ad981 */ /* 0x000f6a000c1e1b00 */
[----:B------:R-:W5:Y:S01]  /*1450*/  @!P3 LDG.E.64 R16, desc[UR8][R16.64] ;  /* 0x000000081010b981 */ /* 0x000f62000c1e1b00 */
[----:B------:R-:W1:Y:S01]  /*1460*/  @!P6 LDC.64 R12, c[0x0][0x388] ;  /* 0x0000e200ff0ceb82 */ /* 0x000e620000000a00 */
[----:B------:R-:W-:-:S07]  /*1470*/  @!P2 IMAD R23, R19, R24, R0 ;  /* 0x000000181317a224 */ /* 0x000fce00078e0200 */
[----:B------:R-:W1:Y:S08]  /*1480*/  @!P1 LDC R22, c[0x0][0x3a4] ;  /* 0x0000e900ff169b82 */ /* 0x000e700000000800 */
[----:B------:R-:W1:Y:S01]  /*1490*/  @!P1 LDC.64 R18, c[0x0][0x388] ;  /* 0x0000e200ff129b82 */ /* 0x000e620000000a00 */
[----:B0-----:R-:W-:-:S04]  /*14a0*/  @!P2 IMAD.WIDE R6, R23, 0x8, R6 ;  /* 0x000000081706a825 */ /* 0x001fc800078e0206 */
[----:B----4-:R-:W-:Y:S02]  /*14b0*/  @!P6 IMAD R9, R8, R9, R0 ;  /* 0x000000090809e224 */ /* 0x010fe400078e0200 */
[----:B------:R-:W4:Y:S02]  /*14c0*/  @!P2 LDG.E.64 R6, desc[UR8][R6.64] ;  /* 0x000000080606a981 */ /* 0x000f24000c1e1b00 */
[----:B-1----:R-:W-:-:S06]  /*14d0*/  @!P6 IMAD.WIDE R12, R9, 0x8, R12 ;  /* 0x00000008090ce825 */ /* 0x002fcc00078e020c */
[----:B------:R-:W4:Y:S01]  /*14e0*/  @!P6 LDG.E.64 R12, desc[UR8][R12.64] ;  /* 0x000000080c0ce981 */ /* 0x000f22000c1e1b00 */
[----:B------:R-:W-:-:S04]  /*14f0*/  @!P1 IMAD R5, R5, R22, R0 ;  /* 0x0000001605059224 */ /* 0x000fc800078e0200 */
[----:B------:R-:W-:-:S06]  /*1500*/  @!P1 IMAD.WIDE R18, R5, 0x8, R18 ;  /* 0x0000000805129825 */ /* 0x000fcc00078e0212 */
[----:B------:R-:W4:Y:S01]  /*1510*/  @!P1 LDG.E.64 R18, desc[UR8][R18.64] ;  /* 0x0000000812129981 */ /* 0x000f22000c1e1b00 */
[----:B------:R-:W-:Y:S01]  /*1520*/  VIADD R4, R4, 0x10 ;  /* 0x0000001004047836 */ /* 0x000fe20000000000 */
[----:B---3--:R-:W-:-:S08]  /*1530*/  @!P0 DADD R20, R20, R14 ;  /* 0x0000000014148229 */ /* 0x008fd0000000000e */
[----:B--2---:R-:W-:-:S08]  /*1540*/  @!P4 DADD R20, R20, R26 ;  /* 0x000000001414c229 */ /* 0x004fd0000000001a */
[----:B-----5:R-:W-:-:S08]  /*1550*/  @!P5 DADD R20, R20, R10 ;  /* 0x000000001414d229 */ /* 0x020fd0000000000a */
[----:B------:R-:W-:Y:S01]  /*1560*/  @!P3 DADD R20, R20, R16 ;  /* 0x000000001414b229 */ /* 0x000fe20000000010 */
[----:B------:R-:W-:-:S07]  /*1570*/  ISETP.NE.AND P0, PT, R4, R3, PT ;  /* 0x000000030400720c */ /* 0x000fce0003f05270 */
[----:B----4-:R-:W-:-:S08]  /*1580*/  @!P2 DADD R20, R20, R6 ;  /* 0x000000001414a229 */ /* 0x010fd00000000006 */
[----:B------:R-:W-:-:S08]  /*1590*/  @!P6 DADD R20, R20, R12 ;  /* 0x000000001414e229 */ /* 0x000fd0000000000c */
[----:B------:R-:W-:Y:S01]  /*15a0*/  @!P1 DADD R20, R20, R18 ;  /* 0x0000000014149229 */ /* 0x000fe20000000012 */
[----:B------:R-:W-:Y:S10]  /*15b0*/  @P0 BRA `(.L_x_131) ;  /* 0xfffffff400f00947 */ /* 0x000ff4000383ffff */
.L_x_130:
[----:B------:R-:W-:Y:S05]  /*15c0*/  BRA.U !UP1, `(.L_x_121) ;  /* 0x0000000509f07547 */ /* 0x000fea000b800000 */
[----:B------:R-:W-:Y:S02]  /*15d0*/  UISETP.GE.U32.AND UP0, UPT, UR5, 0x8, UPT ;  /* 0x000000080500788c */ /* 0x000fe4000bf06070 */
[----:B------:R-:W-:-:S04]  /*15e0*/  ULOP3.LUT UR6, UR4, 0x7, URZ, 0xc0, !UPT ;  /* 0x0000000704067892 */ /* 0x000fc8000f8ec0ff */
[----:B------:R-:W-:-:S03]  /*15f0*/  UISETP.NE.AND UP1, UPT, UR6, URZ, UPT ;  /* 0x000000ff0600728c */ /* 0x000fc6000bf25270 */
[----:B------:R-:W-:Y:S08]  /*1600*/  BRA.U !UP0, `(.L_x_132) ;  /* 0x0000000508087547 */ /* 0x000ff0000b800000 */
[----:B------:R-:W0:Y:S01]  /*1610*/  LDCU UR5, c[0x0][0x3a8] ;  /* 0x00007500ff0577ac */ /* 0x000e220008000800 */
[----:B-1----:R-:W-:-:S05]  /*1620*/  IMAD R9, R2, UR4, R3 ;  /* 0x0000000402097c24 */ /* 0x002fca000f8e0203 */
[----:B0-----:R-:W-:-:S13]  /*1630*/  ISETP.GE.AND P5, PT, R9, UR5, PT ;  /* 0x0000000509007c0c */ /* 0x001fda000bfa6270 */
[----:B------:R-:W0:Y:S08]  /*1640*/  @!P5 LDC R7, c[0x0][0x3a4] ;  /* 0x0000e900ff07db82 */ /* 0x000e300000000800 */
[----:B------:R-:W1:Y:S01]  /*1650*/  @!P5 LDC.64 R4, c[0x0][0x388] ;  /* 0x0000e200ff04db82 */ /* 0x000e620000000a00 */
[----:B0-----:R-:W-:-:S04]  /*1660*/  @!P5 IMAD R7, R9, R7, R0 ;  /* 0x000000070907d224 */ /* 0x001fc800078e0200 */
[----:B-1----:R-:W-:-:S06]  /*1670*/  @!P5 IMAD.WIDE R4, R7, 0x8, R4 ;  /* 0x000000080704d825 */ /* 0x002fcc00078e0204 */
[----:B------:R-:W2:Y:S01]  /*1680*/  @!P5 LDG.E.64 R4, desc[UR8][R4.64] ;  /* 0x000000080404d981 */ /* 0x000ea2000c1e1b00 */
[C---:B------:R-:W-:Y:S01]  /*1690*/  VIADD R27, R9.reuse, 0x1 ;  /* 0x00000001091b7836 */ /* 0x040fe20000000000 */
[C---:B------:R-:W-:Y:S01]  /*16a0*/  IADD3 R12, PT, PT, R9.reuse, 0x3, RZ ;  /* 0x00000003090c7810 */ /* 0x040fe20007ffe0ff */
[C---:B------:R-:W-:Y:S02]  /*16b0*/  VIADD R25, R9.reuse, 0x2 ;  /* 0x0000000209197836 */ /* 0x040fe40000000000 */
[----:B------:R-:W-:Y:S01]  /*16c0*/  VIADD R18, R9, 0x4 ;  /* 0x0000000409127836 */ /* 0x000fe20000000000 */
[----:B------:R-:W-:Y:S01]  /*16d0*/  ISETP.GE.AND P4, PT, R27, UR5, PT ;  /* 0x000000051b007c0c */ /* 0x000fe2000bf86270 */
[----:B------:R-:W-:Y:S01]  /*16e0*/  VIADD R24, R9, 0x5 ;  /* 0x0000000509187836 */ /* 0x000fe20000000000 */
[----:B------:R-:W-:Y:S01]  /*16f0*/  ISETP.GE.AND P3, PT, R25, UR5, PT ;  /* 0x0000000519007c0c */ /* 0x000fe2000bf66270 */
[----:B------:R-:W-:Y:S01]  /*1700*/  VIADD R23, R9, 0x6 ;  /* 0x0000000609177836 */ /* 0x000fe20000000000 */
[----:B------:R-:W-:-:S02]  /*1710*/  ISETP.GE.AND P2, PT, R12, UR5, PT ;  /* 0x000000050c007c0c */ /* 0x000fc4000bf46270 */
[----:B------:R-:W-:Y:S02]  /*1720*/  ISETP.GE.AND P1, PT, R18, UR5, PT ;  /* 0x0000000512007c0c */ /* 0x000fe4000bf26270 */
[----:B------:R-:W-:-:S05]  /*1730*/  ISETP.GE.AND P0, PT, R24, UR5, PT ;  /* 0x0000000518007c0c */ /* 0x000fca000bf06270 */
[----:B------:R-:W0:Y:S08]  /*1740*/  @!P4 LDC R16, c[0x0][0x3a4] ;  /* 0x0000e900ff10cb82 */ /* 0x000e300000000800 */
[----:B------:R-:W1:Y:S08]  /*1750*/  @!P4 LDC.64 R6, c[0x0][0x388] ;  /* 0x0000e200ff06cb82 */ /* 0x000e700000000a00 */
[----:B------:R-:W4:Y:S08]  /*1760*/  @!P3 LDC R8, c[0x0][0x3a4] ;  /* 0x0000e900ff08bb82 */ /* 0x000f300000000800 */
[----:B------:R-:W5:Y:S01]  /*1770*/  @!P3 LDC.64 R10, c[0x0][0x388] ;  /* 0x0000e200ff0abb82 */ /* 0x000f620000000a00 */
[----:B0-----:R-:W-:-:S07]  /*1780*/  @!P4 IMAD R27, R27, R16, R0 ;  /* 0x000000101b1bc224 */ /* 0x001fce00078e0200 */
[----:B------:R-:W0:Y:S01]  /*1790*/  @!P2 LDC R13, c[0x0][0x3a4] ;  /* 0x0000e900ff0dab82 */ /* 0x000e220000000800 */
[----:B-1----:R-:W-:-:S06]  /*17a0*/  @!P4 IMAD.WIDE R6, R27, 0x8, R6 ;  /* 0x000000081b06c825 */ /* 0x002fcc00078e0206 */
[----:B------:R-:W3:Y:S01]  /*17b0*/  @!P4 LDG.E.64 R6, desc[UR8][R6.64] ;  /* 0x000000080606c981 */ /* 0x000ee2000c1e1b00 */
[----:B------:R-:W1:Y:S01]  /*17c0*/  @!P2 LDC.64 R14, c[0x0][0x388] ;  /* 0x0000e200ff0eab82 */ /* 0x000e620000000a00 */
[----:B----4-:R-:W-:-:S07]  /*17d0*/  @!P3 IMAD R25, R25, R8, R0 ;  /* 0x000000081919b224 */ /* 0x010fce00078e0200 */
[----:B------:R-:W4:Y:S08]  /*17e0*/  @!P1 LDC R19, c[0x0][0x3a4] ;  /* 0x0000e900ff139b82 */ /* 0x000f300000000800 */
[----:B------:R-:W4:Y:S01]  /*17f0*/  @!P1 LDC.64 R16, c[0x0][0x388] ;  /* 0x0000e200ff109b82 */ /* 0x000f220000000a00 */
[----:B-----5:R-:W-:-:S04]  /*1800*/  @!P3 IMAD.WIDE R10, R25, 0x8, R10 ;  /* 0x00000008190ab825 */ /* 0x020fc800078e020a */
[----:B0-----:R-:W-:Y:S02]  /*1810*/  @!P2 IMAD R13, R12, R13, R0 ;  /* 0x0000000d0c0da224 */ /* 0x001fe400078e0200 */
[----:B------:R-:W5:Y:S02]  /*1820*/  @!P3 LDG.E.64 R10, desc[UR8][R10.64] ;  /* 0x000000080a0ab981 */ /* 0x000f64000c1e1b00 */
[----:B-1----:R-:W-:-:S06]  /*1830*/  @!P2 IMAD.WIDE R14, R13, 0x8, R14 ;  /* 0x000000080d0ea825 */ /* 0x002fcc00078e020e */
[----:B------:R-:W5:Y:S01]  /*1840*/  @!P2 LDG.E.64 R14, desc[UR8][R14.64] ;  /* 0x000000080e0ea981 */ /* 0x000f62000c1e1b00 */
[----:B----4-:R-:W-:-:S04]  /*1850*/  @!P1 IMAD R19, R18, R19, R0 ;  /* 0x0000001312139224 */ /* 0x010fc800078e0200 */
[----:B------:R-:W-:-:S06]  /*1860*/  @!P1 IMAD.WIDE R16, R19, 0x8, R16 ;  /* 0x0000000813109825 */ /* 0x000fcc00078e0210 */
[----:B------:R-:W4:Y:S01]  /*1870*/  @!P1 LDG.E.64 R16, desc[UR8][R16.64] ;  /* 0x0000000810109981 */ /* 0x000f22000c1e1b00 */
[----:B--2---:R-:W-:Y:S01]  /*1880*/  @!P5 DADD R20, R20, R4 ;  /* 0x000000001414d229 */ /* 0x004fe20000000004 */
[----:B------:R-:W-:Y:S01]  /*1890*/  ISETP.GE.AND P5, PT, R23, UR5, PT ;  /* 0x0000000517007c0c */ /* 0x000fe2000bfa6270 */
[----:B------:R-:W0:Y:S01]  /*18a0*/  @!P0 LDC R4, c[0x0][0x3a4] ;  /* 0x0000e900ff048b82 */ /* 0x000e220000000800 */
[----:B------:R-:W-:-:S04]  /*18b0*/  IADD3 R5, PT, PT, R9, 0x7, RZ ;  /* 0x0000000709057810 */ /* 0x000fc80007ffe0ff */
[----:B------:R-:W-:-:S03]  /*18c0*/  ISETP.GE.AND P6, PT, R5, UR5, PT ;  /* 0x0000000505007c0c */ /* 0x000fc6000bfc6270 */
[----:B------:R-:W1:Y:S08]  /*18d0*/  @!P0 LDC.64 R8, c[0x0][0x388] ;  /* 0x0000e200ff088b82 */ /* 0x000e700000000a00 */
[----:B------:R-:W2:Y:S08]  /*18e0*/  @!P5 LDC R22, c[0x0][0x3a4] ;  /* 0x0000e900ff16db82 */ /* 0x000eb00000000800 */
[----:B------:R-:W3:Y:S08]  /*18f0*/  @!P5 LDC.64 R12, c[0x0][0x388] ;  /* 0x0000e200ff0cdb82 */ /* 0x000ef00000000a00 */
[----:B------:R-:W3:Y:S01]  /*1900*/  @!P6 LDC R25, c[0x0][0x3a4] ;  /* 0x0000e900ff19eb82 */ /* 0x000ee20000000800 */
[----:B0-----:R-:W-:-:S07]  /*1910*/  @!P0 IMAD R27, R24, R4, R0 ;  /* 0x00000004181b8224 */ /* 0x001fce00078e0200 */
[----:B------:R-:W0:Y:S01]  /*1920*/  @!P6 LDC.64 R18, c[0x0][0x388] ;  /* 0x0000e200ff12eb82 */ /* 0x000e220000000a00 */
[----:B-1----:R-:W-:-:S04]  /*1930*/  @!P0 IMAD.WIDE R8, R27, 0x8, R8 ;  /* 0x000000081b088825 */ /* 0x002fc800078e0208 */
[----:B--2---:R-:W-:Y:S02]  /*1940*/  @!P5 IMAD R23, R23, R22, R0 ;  /* 0x000000161717d224 */ /* 0x004fe400078e0200 */
[----:B------:R-:W2:Y:S02]  /*1950*/  @!P0 LDG.E.64 R8, desc[UR8][R8.64] ;  /* 0x0000000808088981 */ /* 0x000ea4000c1e1b00 */
[----:B---3--:R-:W-:-:S06]  /*1960*/  @!P5 IMAD.WIDE R12, R23, 0x8, R12 ;  /* 0x00000008170cd825 */ /* 0x008fcc00078e020c */
[----:B------:R-:W3:Y:S01]  /*1970*/  @!P5 LDG.E.64 R12, desc[UR8][R12.64] ;  /* 0x000000080c0cd981 */ /* 0x000ee2000c1e1b00 */
[----:B------:R-:W-:-:S04]  /*1980*/  @!P6 IMAD R25, R5, R25, R0 ;  /* 0x000000190519e224 */ /* 0x000fc800078e0200 */
[----:B0-----:R-:W-:-:S06]  /*1990*/  @!P6 IMAD.WIDE R18, R25, 0x8, R18 ;  /* 0x000000081912e825 */ /* 0x001fcc00078e0212 */
[----:B------:R-:W3:Y:S01]  /*19a0*/  @!P6 LDG.E.64 R18, desc[UR8][R18.64] ;  /* 0x000000081212e981 */ /* 0x000ee2000c1e1b00 */
[----:B------:R-:W-:-:S08]  /*19b0*/  @!P4 DADD R20, R20, R6 ;  /* 0x000000001414c229 */ /* 0x000fd00000000006 */
[----:B-----5:R-:W-:-:S08]  /*19c0*/  @!P3 DADD R20, R20, R10 ;  /* 0x000000001414b229 */ /* 0x020fd0000000000a */
[----:B------:R-:W-:-:S08]  /*19d0*/  @!P2 DADD R20, R20, R14 ;  /* 0x000000001414a229 */ /* 0x000fd0000000000e */
[----:B----4-:R-:W-:Y:S01]  /*19e0*/  @!P1 DADD R20, R20, R16 ;  /* 0x0000000014149229 */ /* 0x010fe20000000010 */
[----:B------:R-:W-:-:S07]  /*19f0*/  VIADD R3, R3, 0x8 ;  /* 0x0000000803037836 */ /* 0x000fce0000000000 */
[----:B--2---:R-:W-:-:S08]  /*1a00*/  @!P0 DADD R20, R20, R8 ;  /* 0x0000000014148229 */ /* 0x004fd00000000008 */
[----:B---3--:R-:W-:-:S08]  /*1a10*/  @!P5 DADD R20, R20, R12 ;  /* 0x000000001414d229 */ /* 0x008fd0000000000c */
[----:B------:R-:W-:-:S11]  /*1a20*/  @!P6 DADD R20, R20, R18 ;  /* 0x000000001414e229 */ /* 0x000fd60000000012 */
.L_x_132:
[----:B------:R-:W-:Y:S05]  /*1a30*/  BRA.U !UP1, `(.L_x_121) ;  /* 0x0000000109d47547 */ /* 0x000fea000b800000 */
[----:B------:R-:W-:Y:S02]  /*1a40*/  UISETP.GE.U32.AND UP0, UPT, UR6, 0x4, UPT ;  /* 0x000000040600788c */ /* 0x000fe4000bf06070 */
[----:B------:R-:W-:-:S04]  /*1a50*/  ULOP3.LUT UR5, UR4, 0x3, URZ, 0xc0, !UPT ;  /* 0x0000000304057892 */ /* 0x000fc8000f8ec0ff */
[----:B------:R-:W-:-:S03]  /*1a60*/  UISETP.NE.AND UP1, UPT, UR5, URZ, UPT ;  /* 0x000000ff0500728c */ /* 0x000fc6000bf25270 */
[----:B------:R-:W-:Y:S08]  /*1a70*/  BRA.U !UP0, `(.L_x_133) ;  /* 0x0000000108887547 */ /* 0x000ff0000b800000 */
[----:B------:R-:W0:Y:S01]  /*1a80*/  LDCU UR6, c[0x0][0x3a8] ;  /* 0x00007500ff0677ac */ /* 0x000e220008000800 */
[----:B-1----:R-:W-:-:S04]  /*1a90*/  IMAD R9, R2, UR4, R3 ;  /* 0x0000000402097c24 */ /* 0x002fc8000f8e0203 */
[C---:B------:R-:W-:Y:S01]  /*1aa0*/  VIADD R17, R9.reuse, 0x1 ;  /* 0x0000000109117836 */ /* 0x040fe20000000000 */
[C---:B------:R-:W-:Y:S01]  /*1ab0*/  IADD3 R12, PT, PT, R9.reuse, 0x3, RZ ;  /* 0x00000003090c7810 */ /* 0x040fe20007ffe0ff */
[C---:B------:R-:W-:Y:S01]  /*1ac0*/  VIADD R15, R9.reuse, 0x2 ;  /* 0x00000002090f7836 */ /* 0x040fe20000000000 */
[----:B0-----:R-:W-:Y:S02]  /*1ad0*/  ISETP.GE.AND P0, PT, R9, UR6, PT ;  /* 0x0000000609007c0c */ /* 0x001fe4000bf06270 */
[----:B------:R-:W-:Y:S02]  /*1ae0*/  ISETP.GE.AND P1, PT, R17, UR6, PT ;  /* 0x0000000611007c0c */ /* 0x000fe4000bf26270 */
[----:B------:R-:W-:Y:S02]  /*1af0*/  ISETP.GE.AND P2, PT, R15, UR6, PT ;  /* 0x000000060f007c0c */ /* 0x000fe4000bf46270 */
[----:B------:R-:W-:-:S07]  /*1b00*/  ISETP.GE.AND P3, PT, R12, UR6, PT ;  /* 0x000000060c007c0c */ /* 0x000fce000bf66270 */
[----:B------:R-:W0:Y:S08]  /*1b10*/  @!P0 LDC R8, c[0x0][0x3a4] ;  /* 0x0000e900ff088b82 */ /* 0x000e300000000800 */
[----:B------:R-:W1:Y:S08]  /*1b20*/  @!P0 LDC.64 R10, c[0x0][0x388] ;  /* 0x0000e200ff0a8b82 */ /* 0x000e700000000a00 */
[----:B------:R-:W2:Y:S08]  /*1b30*/  @!P1 LDC R16, c[0x0][0x3a4] ;  /* 0x0000e900ff109b82 */ /* 0x000eb00000000800 */
[----:B------:R-:W4:Y:S01]  /*1b40*/  @!P1 LDC.64 R6, c[0x0][0x388] ;  /* 0x0000e200ff069b82 */ /* 0x000f220000000a00 */
[----:B0-----:R-:W-:-:S07]  /*1b50*/  @!P0 IMAD R9, R9, R8, R0 ;  /* 0x0000000809098224 */ /* 0x001fce00078e0200 */
[----:B------:R-:W0:Y:S01]  /*1b60*/  @!P2 LDC R14, c[0x0][0x3a4] ;  /* 0x0000e900ff0eab82 */ /* 0x000e220000000800 */
[----:B-1----:R-:W-:-:S06]  /*1b70*/  @!P0 IMAD.WIDE R10, R9, 0x8, R10 ;  /* 0x00000008090a8825 */ /* 0x002fcc00078e020a */
[----:B------:R-:W5:Y:S01]  /*1b80*/  @!P0 LDG.E.64 R10, desc[UR8][R10.64] ;  /* 0x000000080a0a8981 */ /* 0x000f62000c1e1b00 */
[----:B------:R-:W1:Y:S01]  /*1b90*/  @!P2 LDC.64 R4, c[0x0][0x388] ;  /* 0x0000e200ff04ab82 */ /* 0x000e620000000a00 */
[----:B--2---:R-:W-:-:S07]  /*1ba0*/  @!P1 IMAD R17, R17, R16, R0 ;  /* 0x0000001011119224 */ /* 0x004fce00078e0200 */
[----:B------:R-:W2:Y:S08]  /*1bb0*/  @!P3 LDC R13, c[0x0][0x3a4] ;  /* 0x0000e900ff0dbb82 */ /* 0x000eb00000000800 */
[----:B------:R-:W3:Y:S01]  /*1bc0*/  @!P3 LDC.64 R8, c[0x0][0x388] ;  /* 0x0000e200ff08bb82 */ /* 0x000ee20000000a00 */
[----:B----4-:R-:W-:-:S04]  /*1bd0*/  @!P1 IMAD.WIDE R6, R17, 0x8, R6 ;  /* 0x0000000811069825 */ /* 0x010fc800078e0206 */
[----:B0-----:R-:W-:Y:S02]  /*1be0*/  @!P2 IMAD R15, R15, R14, R0 ;  /* 0x0000000e0f0fa224 */ /* 0x001fe400078e0200 */
[----:B------:R-:W4:Y:S02]  /*1bf0*/  @!P1 LDG.E.64 R6, desc[UR8][R6.64] ;  /* 0x0000000806069981 */ /* 0x000f24000c1e1b00 */
[----:B-1----:R-:W-:-:S06]  /*1c00*/  @!P2 IMAD.WIDE R4, R15, 0x8, R4 ;  /* 0x000000080f04a825 */ /* 0x002fcc00078e0204 */
[----:B------:R-:W4:Y:S01]  /*1c10*/  @!P2 LDG.E.64 R4, desc[UR8][R4.64] ;  /* 0x000000080404a981 */ /* 0x000f22000c1e1b00 */
[----:B--2---:R-:W-:-:S04]  /*1c20*/  @!P3 IMAD R13, R12, R13, R0 ;  /* 0x0000000d0c0db224 */ /* 0x004fc800078e0200 */
[----:B---3--:R-:W-:-:S06]  /*1c30*/  @!P3 IMAD.WIDE R8, R13, 0x8, R8 ;  /* 0x000000080d08b825 */ /* 0x008fcc00078e0208 */
[----:B------:R-:W2:Y:S01]  /*1c40*/  @!P3 LDG.E.64 R8, desc[UR8][R8.64] ;  /* 0x000000080808b981 */ /* 0x000ea2000c1e1b00 */
[----:B------:R-:W-:Y:S01]  /*1c50*/  VIADD R3, R3, 0x4 ;  /* 0x0000000403037836 */ /* 0x000fe20000000000 */
[----:B-----5:R-:W-:-:S08]  /*1c60*/  @!P0 DADD R20, R20, R10 ;  /* 0x0000000014148229 */ /* 0x020fd0000000000a */
[----:B----4-:R-:W-:-:S08]  /*1c70*/  @!P1 DADD R20, R20, R6 ;  /* 0x0000000014149229 */ /* 0x010fd00000000006 */
[----:B------:R-:W-:-:S08]  /*1c80*/  @!P2 DADD R20, R20, R4 ;  /* 0x000000001414a229 */ /* 0x000fd00000000004 */
[----:B--2---:R-:W-:-:S11]  /*1c90*/  @!P3 DADD R20, R20, R8 ;  /* 0x000000001414b229 */ /* 0x004fd60000000008 */
.L_x_133:
[----:B------:R-:W-:Y:S05]  /*1ca0*/  BRA.U !UP1, `(.L_x_121) ;  /* 0x0000000109387547 */ /* 0x000fea000b800000 */
[----:B------:R-:W0:Y:S01]  /*1cb0*/  LDCU.64 UR6, c[0x0][0x3a8] ;  /* 0x00007500ff0677ac */ /* 0x000e220008000a00 */
[----:B------:R-:W-:-:S05]  /*1cc0*/  UMOV UR4, URZ ;  /* 0x000000ff00047c82 */ /* 0x000fca0008000000 */
.L_x_134:
[----:B01----:R-:W-:-:S05]  /*1cd0*/  IMAD R7, R2, UR7, R3 ;  /* 0x0000000702077c24 */ /* 0x003fca000f8e0203 */
[----:B------:R-:W-:-:S13]  /*1ce0*/  ISETP.GE.AND P0, PT, R7, UR6, PT ;  /* 0x0000000607007c0c */ /* 0x000fda000bf06270 */
[----:B------:R-:W0:Y:S08]  /*1cf0*/  @!P0 LDC R6, c[0x0][0x3a4] ;  /* 0x0000e900ff068b82 */ /* 0x000e300000000800 */
[----:B------:R-:W1:Y:S01]  /*1d00*/  @!P0 LDC.64 R4, c[0x0][0x388] ;  /* 0x0000e200ff048b82 */ /* 0x000e620000000a00 */
[----:B0-----:R-:W-:-:S04]  /*1d10*/  @!P0 IMAD R7, R7, R6, R0 ;  /* 0x0000000607078224 */ /* 0x001fc800078e0200 */
[----:B-1----:R-:W-:-:S06]  /*1d20*/  @!P0 IMAD.WIDE R4, R7, 0x8, R4 ;  /* 0x0000000807048825 */ /* 0x002fcc00078e0204 */
[----:B------:R-:W2:Y:S01]  /*1d30*/  @!P0 LDG.E.64 R4, desc[UR8][R4.64] ;  /* 0x0000000804048981 */ /* 0x000ea2000c1e1b00 */
[----:B------:R-:W-:Y:S01]  /*1d40*/  UIADD3 UR4, UPT, UPT, UR4, 0x1, URZ ;  /* 0x0000000104047890 */ /* 0x000fe2000fffe0ff */
[----:B------:R-:W-:-:S03]  /*1d50*/  VIADD R3, R3, 0x1 ;  /* 0x0000000103037836 */ /* 0x000fc60000000000 */
[----:B------:R-:W-:Y:S01]  /*1d60*/  UISETP.NE.AND UP0, UPT, UR4, UR5, UPT ;  /* 0x000000050400728c */ /* 0x000fe2000bf05270 */
[----:B--2---:R-:W-:-:S08]  /*1d70*/  @!P0 DADD R20, R20, R4 ;  /* 0x0000000014148229 */ /* 0x004fd00000000004 */
[----:B------:R-:W-:Y:S05]  /*1d80*/  BRA.U UP0, `(.L_x_134) ;  /* 0xfffffffd00d07547 */ /* 0x000fea000b83ffff */
.L_x_121:
[----:B------:R-:W4:Y:S01]  /*1d90*/  LDC R3, c[0x0][0x3a0] ;  /* 0x0000e800ff037b82 */ /* 0x000f220000000800 */
[----:B------:R-:W-:-:S07]  /*1da0*/  UMOV UR4, 0x400 ;  /* 0x0000040000047882 */ /* 0x000fce0000000000 */
[----:B------:R-:W5:Y:S01]  /*1db0*/  S2UR UR5, SR_CgaCtaId ;  /* 0x00000000000579c3 */ /* 0x000f620000008800 */
[----:B----4-:R-:W-:Y:S01]  /*1dc0*/  ISETP.GE.AND P0, PT, R3, 0x1, PT ;  /* 0x000000010300780c */ /* 0x010fe20003f06270 */
[----:B-----5:R-:W-:-:S06]  /*1dd0*/  ULEA UR5, UR5, UR4, 0x18 ;  /* 0x0000000405057291 */ /* 0x020fcc000f8ec0ff */
[----:B01----:R-:W-:-:S05]  /*1de0*/  LEA R22, R2, UR5, 0x3 ;  /* 0x0000000502167c11 */ /* 0x003fca000f8e18ff */
[----:B------:R0:W-:Y:S02]  /*1df0*/  STS.64 [R22], R20 ;  /* 0x0000001416007388 */ /* 0x0001e40000000a00 */
[----:B0-----:R-:W-:Y:S01]  /*1e00*/  VIADD R21, R3, 0xffffffff ;  /* 0xffffffff03157836 */ /* 0x001fe20000000000 */
[----:B------:R-:W-:Y:S06]  /*1e10*/  @!P0 BRA `(.L_x_135) ;  /* 0x0000000400688947 */ /* 0x000fec0003800000 */
[----:B------:R-:W-:Y:S02]  /*1e20*/  ISETP.GE.U32.AND P0, PT, R21, 0xf, PT ;  /* 0x0000000f1500780c */ /* 0x000fe40003f06070 */
[----:B------:R-:W-:Y:S02]  /*1e30*/  LOP3.LUT R20, R3, 0xf, RZ, 0xc0, !PT ;  /* 0x0000000f03147812 */ /* 0x000fe400078ec0ff */
[----:B------:R-:W-:Y:S02]  /*1e40*/  MOV R25, RZ ;  /* 0x000000ff00197202 */ /* 0x000fe40000000f00 */
[----:B------:R-:W-:-:S07]  /*1e50*/  ISETP.NE.AND P1, PT, R20, RZ, PT ;  /* 0x000000ff1400720c */ /* 0x000fce0003f25270 */
[----:B------:R-:W-:Y:S06]  /*1e60*/  @!P0 BRA `(.L_x_136) ;  /* 0x0000000000808947 */ /* 0x000fec0003800000 */
[----:B------:R-:W-:Y:S01]  /*1e70*/  LOP3.LUT R25, R3, 0x7ffffff0, RZ, 0xc0, !PT ;  /* 0x7ffffff003197812 */ /* 0x000fe200078ec0ff */
[----:B------:R-:W-:-:S07]  /*1e80*/  IMAD.MOV.U32 R24, RZ, RZ, RZ ;  /* 0x000000ffff187224 */ /* 0x000fce00078e00ff */
.L_x_137:
[----:B------:R-:W-:-:S05]  /*1e90*/  IMAD R26, R24, 0x8, R1 ;  /* 0x00000008181a7824 */ /* 0x000fca00078e0201 */
[----:B0-2---:R-:W2:Y:S04]  /*1ea0*/  LDL.128 R8, [R26] ;  /* 0x000000001a087983 */ /* 0x005ea80000100c00 */
[----:B------:R-:W4:Y:S04]  /*1eb0*/  LDL.128 R12, [R26+0x10] ;  /* 0x000010001a0c7983 */ /* 0x000f280000100c00 */
[----:B------:R-:W5:Y:S04]  /*1ec0*/  LDL.128 R16, [R26+0x20] ;  /* 0x000020001a107983 */ /* 0x000f680000100c00 */
[----:B------:R-:W3:Y:S01]  /*1ed0*/  LDL.128 R4, [R26+0x30] ;  /* 0x000030001a047983 */ /* 0x000ee20000100c00 */
[----:B------:R-:W-:-:S05]  /*1ee0*/  IMAD R23, R2, R3, R24 ;  /* 0x0000000302177224 */ /* 0x000fca00078e0218 */
[----:B------:R-:W-:-:S05]  /*1ef0*/  LEA R23, R23, UR5, 0x3 ;  /* 0x0000000517177c11 */ /* 0x000fca000f8e18ff */
[----:B--2---:R-:W-:Y:S04]  /*1f00*/  STS.64 [R23], R8 ;  /* 0x0000000817007388 */ /* 0x004fe80000000a00 */
[----:B------:R-:W-:Y:S04]  /*1f10*/  STS.64 [R23+0x8], R10 ;  /* 0x0000080a17007388 */ /* 0x000fe80000000a00 */
[----:B----4-:R-:W-:Y:S04]  /*1f20*/  STS.64 [R23+0x10], R12 ;  /* 0x0000100c17007388 */ /* 0x010fe80000000a00 */
[----:B------:R0:W-:Y:S04]  /*1f30*/  STS.64 [R23+0x18], R14 ;  /* 0x0000180e17007388 */ /* 0x0001e80000000a00 */
[----:B-----5:R-:W-:Y:S04]  /*1f40*/  STS.64 [R23+0x20], R16 ;  /* 0x0000201017007388 */ /* 0x020fe80000000a00 */
[----:B------:R-:W-:Y:S04]  /*1f50*/  STS.64 [R23+0x28], R18 ;  /* 0x0000281217007388 */ /* 0x000fe80000000a00 */
[----:B---3--:R-:W-:Y:S04]  /*1f60*/  STS.64 [R23+0x30], R4 ;  /* 0x0000300417007388 */ /* 0x008fe80000000a00 */
[----:B------:R1:W-:Y:S04]  /*1f70*/  STS.64 [R23+0x38], R6 ;  /* 0x0000380617007388 */ /* 0x0003e80000000a00 */
[----:B0-----:R-:W2:Y:S04]  /*1f80*/  LDL.128 R12, [R26+0x40] ;  /* 0x000040001a0c7983 */ /* 0x001ea80000100c00 */
[----:B------:R-:W3:Y:S04]  /*1f90*/  LDL.128 R8, [R26+0x50] ;  /* 0x000050001a087983 */ /* 0x000ee80000100c00 */
[----:B-1----:R-:W4:Y:S04]  /*1fa0*/  LDL.128 R4, [R26+0x60] ;  /* 0x000060001a047983 */ /* 0x002f280000100c00 */
[----:B------:R-:W5:Y:S01]  /*1fb0*/  LDL.128 R16, [R26+0x70] ;  /* 0x000070001a107983 */ /* 0x000f620000100c00 */
[----:B------:R-:W-:-:S05]  /*1fc0*/  VIADD R24, R24, 0x10 ;  /* 0x0000001018187836 */ /* 0x000fca0000000000 */
[----:B------:R-:W-:Y:S01]  /*1fd0*/  ISETP.NE.AND P0, PT, R24, R25, PT ;  /* 0x000000191800720c */ /* 0x000fe20003f05270 */
[----:B--2---:R0:W-:Y:S04]  /*1fe0*/  STS.64 [R23+0x40], R12 ;  /* 0x0000400c17007388 */ /* 0x0041e80000000a00 */
[----:B------:R0:W-:Y:S04]  /*1ff0*/  STS.64 [R23+0x48], R14 ;  /* 0x0000480e17007388 */ /* 0x0001e80000000a00 */
[----:B---3--:R0:W-:Y:S04]  /*2000*/  STS.64 [R23+0x50], R8 ;  /* 0x0000500817007388 */ /* 0x0081e80000000a00 */
[----:B------:R0:W-:Y:S04]  /*2010*/  STS.64 [R23+0x58], R10 ;  /* 0x0000580a17007388 */ /* 0x0001e80000000a00 */
[----:B----4-:R0:W-:Y:S04]  /*2020*/  STS.64 [R23+0x60], R4 ;  /* 0x0000600417007388 */ /* 0x0101e80000000a00 */
[----:B------:R0:W-:Y:S04]  /*2030*/  STS.64 [R23+0x68], R6 ;  /* 0x0000680617007388 */ /* 0x0001e80000000a00 */
[----:B-----5:R0:W-:Y:S04]  /*2040*/  STS.64 [R23+0x70], R16 ;  /* 0x0000701017007388 */ /* 0x0201e80000000a00 */
[----:B------:R0:W-:Y:S01]  /*2050*/  STS.64 [R23+0x78], R18 ;  /* 0x0000781217007388 */ /* 0x0001e20000000a00 */
[----:B------:R-:W-:Y:S05]  /*2060*/  @P0 BRA `(.L_x_137) ;  /* 0xfffffffc00880947 */ /* 0x000fea000383ffff */
.L_x_136:
[----:B------:R-:W-:Y:S05]  /*2070*/  @!P1 BRA `(.L_x_135) ;  /* 0x0000000000d09947 */ /* 0x000fea0003800000 */
[----:B------:R-:W-:Y:S02]  /*2080*/  ISETP.GE.U32.AND P0, PT, R20, 0x8, PT ;  /* 0x000000081400780c */ /* 0x000fe40003f06070 */
[----:B------:R-:W-:-:S04]  /*2090*/  LOP3.LUT R24, R3, 0x7, RZ, 0xc0, !PT ;  /* 0x0000000703187812 */ /* 0x000fc800078ec0ff */
[----:B------:R-:W-:-:S07]  /*20a0*/  ISETP.NE.AND P1, PT, R24, RZ, PT ;  /* 0x000000ff1800720c */ /* 0x000fce0003f25270 */
[----:B------:R-:W-:Y:S06]  /*20b0*/  @!P0 BRA `(.L_x_138) ;  /* 0x0000000000508947 */ /* 0x000fec0003800000 */
[----:B------:R-:W-:-:S05]  /*20c0*/  LEA R20, R25, R1, 0x3 ;  /* 0x0000000119147211 */ /* 0x000fca00078e18ff */
[----:B0-----:R-:W4:Y:S04]  /*20d0*/  LDL.64 R18, [R20] ;  /* 0x0000000014127983 */ /* 0x001f280000100a00 */
[----:B--2---:R-:W2:Y:S04]  /*20e0*/  LDL.64 R4, [R20+0x8] ;  /* 0x0000080014047983 */ /* 0x004ea80000100a00 */
[----:B------:R-:W5:Y:S04]  /*20f0*/  LDL.64 R6, [R20+0x10] ;  /* 0x0000100014067983 */ /* 0x000f680000100a00 */
[----:B------:R-:W3:Y:S04]  /*2100*/  LDL.64 R8, [R20+0x18] ;  /* 0x0000180014087983 */ /* 0x000ee80000100a00 */
[----:B------:R-:W3:Y:S04]  /*2110*/  LDL.64 R10, [R20+0x20] ;  /* 0x00002000140a7983 */ /* 0x000ee80000100a00 */
[----:B------:R-:W3:Y:S04]  /*2120*/  LDL.64 R12, [R20+0x28] ;  /* 0x00002800140c7983 */ /* 0x000ee80000100a00 */
[----:B------:R-:W3:Y:S04]  /*2130*/  LDL.64 R14, [R20+0x30] ;  /* 0x00003000140e7983 */ /* 0x000ee80000100a00 */
[----:B------:R-:W3:Y:S01]  /*2140*/  LDL.64 R16, [R20+0x38] ;  /* 0x0000380014107983 */ /* 0x000ee20000100a00 */
[----:B------:R-:W-:-:S02]  /*2150*/  IMAD R23, R2, R3, R25 ;  /* 0x0000000302177224 */ /* 0x000fc400078e0219 */
[----:B------:R-:W-:-:S03]  /*2160*/  VIADD R25, R25, 0x8 ;  /* 0x0000000819197836 */ /* 0x000fc60000000000 */
[----:B------:R-:W-:-:S05]  /*2170*/  LEA R23, R23, UR5, 0x3 ;  /* 0x0000000517177c11 */ /* 0x000fca000f8e18ff */
[----:B----4-:R1:W-:Y:S04]  /*2180*/  STS.64 [R23], R18 ;  /* 0x0000001217007388 */ /* 0x0103e80000000a00 */
[----:B--2---:R1:W-:Y:S04]  /*2190*/  STS.64 [R23+0x8], R4 ;  /* 0x0000080417007388 */ /* 0x0043e80000000a00 */
[----:B-----5:R1:W-:Y:S04]  /*21a0*/  STS.64 [R23+0x10], R6 ;  /* 0x0000100617007388 */ /* 0x0203e80000000a00 */
[----:B---3--:R1:W-:Y:S04]  /*21b0*/  STS.64 [R23+0x18], R8 ;  /* 0x0000180817007388 */ /* 0x0083e80000000a00 */
[----:B------:R1:W-:Y:S04]  /*21c0*/  STS.64 [R23+0x20], R10 ;  /* 0x0000200a17007388 */ /* 0x0003e80000000a00 */
[----:B------:R1:W-:Y:S04]  /*21d0*/  STS.64 [R23+0x28], R12 ;  /* 0x0000280c17007388 */ /* 0x0003e80000000a00 */
[----:B------:R1:W-:Y:S04]  /*21e0*/  STS.64 [R23+0x30], R14 ;  /* 0x0000300e17007388 */ /* 0x0003e80000000a00 */
[----:B------:R1:W-:Y:S02]  /*21f0*/  STS.64 [R23+0x38], R16 ;  /* 0x0000381017007388 */ /* 0x0003e40000000a00 */
.L_x_138:
[----:B------:R-:W-:Y:S05]  /*2200*/  @!P1 BRA `(.L_x_135) ;  /* 0x00000000006c9947 */ /* 0x000fea0003800000 */
[----:B------:R-:W-:Y:S02]  /*2210*/  ISETP.GE.U32.AND P0, PT, R24, 0x4, PT ;  /* 0x000000041800780c */ /* 0x000fe40003f06070 */
[----:B01----:R-:W-:-:S04]  /*2220*/  LOP3.LUT R14, R3, 0x3, RZ, 0xc0, !PT ;  /* 0x00000003030e7812 */ /* 0x003fc800078ec0ff */
[----:B------:R-:W-:-:S07]  /*2230*/  ISETP.NE.AND P1, PT, R14, RZ, PT ;  /* 0x000000ff0e00720c */ /* 0x000fce0003f25270 */
[----:B------:R-:W-:Y:S06]  /*2240*/  @!P0 BRA `(.L_x_139) ;  /* 0x0000000000308947 */ /* 0x000fec0003800000 */
[----:B------:R-:W-:-:S05]  /*2250*/  IMAD R12, R25, 0x8, R1 ;  /* 0x00000008190c7824 */ /* 0x000fca00078e0201 */
[----:B--2---:R-:W2:Y:S04]  /*2260*/  LDL.64 R4, [R12] ;  /* 0x000000000c047983 */ /* 0x004ea80000100a00 */
[----:B------:R-:W4:Y:S04]  /*2270*/  LDL.64 R6, [R12+0x8] ;  /* 0x000008000c067983 */ /* 0x000f280000100a00 */
[----:B------:R-:W5:Y:S04]  /*2280*/  LDL.64 R8, [R12+0x10] ;  /* 0x000010000c087983 */ /* 0x000f680000100a00 */
[----:B------:R-:W3:Y:S01]  /*2290*/  LDL.64 R10, [R12+0x18] ;  /* 0x000018000c0a7983 */ /* 0x000ee20000100a00 */
[----:B------:R-:W-:-:S02]  /*22a0*/  IMAD R13, R2, R3, R25 ;  /* 0x00000003020d7224 */ /* 0x000fc400078e0219 */
[----:B------:R-:W-:-:S03]  /*22b0*/  VIADD R25, R25, 0x4 ;  /* 0x0000000419197836 */ /* 0x000fc60000000000 */
[----:B------:R-:W-:-:S05]  /*22c0*/  LEA R13, R13, UR5, 0x3 ;  /* 0x000000050d0d7c11 */ /* 0x000fca000f8e18ff */
[----:B--2---:R0:W-:Y:S04]  /*22d0*/  STS.64 [R13], R4 ;  /* 0x000000040d007388 */ /* 0x0041e80000000a00 */
[----:B----4-:R0:W-:Y:S04]  /*22e0*/  STS.64 [R13+0x8], R6 ;  /* 0x000008060d007388 */ /* 0x0101e80000000a00 */
[----:B-----5:R0:W-:Y:S04]  /*22f0*/  STS.64 [R13+0x10], R8 ;  /* 0x000010080d007388 */ /* 0x0201e80000000a00 */
[----:B---3--:R0:W-:Y:S02]  /*2300*/  STS.64 [R13+0x18], R10 ;  /* 0x0000180a0d007388 */ /* 0x0081e40000000a00 */
.L_x_139:
[----:B------:R-:W-:Y:S05]  /*2310*/  @!P1 BRA `(.L_x_135) ;  /* 0x0000000000289947 */ /* 0x000fea0003800000 */
[----:B------:R-:W-:-:S05]  /*2320*/  UMOV UR4, URZ ;  /* 0x000000ff00047c82 */ /* 0x000fca0008000000 */
.L_x_140:
[----:B0-2-4-:R-:W-:-:S06]  /*2330*/  LEA R4, R25, R1, 0x3 ;  /* 0x0000000119047211 */ /* 0x015fcc00078e18ff */
[----:B------:R-:W2:Y:S01]  /*2340*/  LDL.64 R4, [R4] ;  /* 0x0000000004047983 */ /* 0x000ea20000100a00 */
[----:B------:R-:W-:Y:S01]  /*2350*/  IMAD R6, R2, R3, R25 ;  /* 0x0000000302067224 */ /* 0x000fe200078e0219 */
[----:B------:R-:W-:Y:S01]  /*2360*/  UIADD3 UR4, UPT, UPT, UR4, 0x1, URZ ;  /* 0x0000000104047890 */ /* 0x000fe2000fffe0ff */
[----:B------:R-:W-:-:S03]  /*2370*/  VIADD R25, R25, 0x1 ;  /* 0x0000000119197836 */ /* 0x000fc60000000000 */
[----:B------:R-:W-:Y:S02]  /*2380*/  LEA R7, R6, UR5, 0x3 ;  /* 0x0000000506077c11 */ /* 0x000fe4000f8e18ff */
[----:B------:R-:W-:-:S03]  /*2390*/  ISETP.NE.AND P0, PT, R14, UR4, PT ;  /* 0x000000040e007c0c */ /* 0x000fc6000bf05270 */
[----:B--2---:R4:W-:Y:S10]  /*23a0*/  STS.64 [R7], R4 ;  /* 0x0000000407007388 */ /* 0x0049f40000000a00 */
[----:B------:R-:W-:Y:S05]  /*23b0*/  @P0 BRA `(.L_x_140) ;  /* 0xfffffffc00dc0947 */ /* 0x000fea000383ffff */
.L_x_135:
[----:B------:R-:W5:Y:S01]  /*23c0*/  LDCU UR4, c[0x0][0x360] ;  /* 0x00006c00ff0477ac */ /* 0x000f620008000800 */
[----:B------:R-:W-:Y:S01]  /*23d0*/  BAR.SYNC.DEFER_BLOCKING 0x0 ;  /* 0x0000000000007b1d */ /* 0x000fe20000010000 */
[----:B-----5:R-:W-:-:S09]  /*23e0*/  UISETP.GE.U32.AND UP0, UPT, UR4, 0x2, UPT ;  /* 0x000000020400788c */ /* 0x020fd2000bf06070 */
[----:B------:R-:W-:Y:S05]  /*23f0*/  BRA.U !UP0, `(.L_x_141) ;  /* 0x0000000508f47547 */ /* 0x000fea000b800000 */
[C---:B012-4-:R-:W-:Y:S01]  /*2400*/  LOP3.LUT R4, R3.reuse, 0x7, RZ, 0xc0, !PT ;  /* 0x0000000703047812 */ /* 0x057fe200078ec0ff */
[----:B------:R-:W-:Y:S01]  /*2410*/  IMAD R5, R2, R3, RZ ;  /* 0x0000000302057224 */ /* 0x000fe200078e02ff */
[----:B------:R-:W-:Y:S02]  /*2420*/  LOP3.LUT R7, R3, 0x7ffffff8, RZ, 0xc0, !PT ;  /* 0x7ffffff803077812 */ /* 0x000fe400078ec0ff */
[----:B------:R-:W-:Y:S01]  /*2430*/  ISETP.GE.U32.AND P0, PT, R21, 0x7, PT ;  /* 0x000000071500780c */ /* 0x000fe20003f06070 */
[----:B------:R-:W-:Y:S01]  /*2440*/  VIADD R6, R4, 0xffffffff ;  /* 0xffffffff04067836 */ /* 0x000fe20000000000 */
[----:B------:R-:W-:Y:S01]  /*2450*/  LEA R10, R5, UR5, 0x3 ;  /* 0x00000005050a7c11 */ /* 0x000fe2000f8e18ff */
[----:B------:R-:W-:Y:S01]  /*2460*/  IMAD.MOV R9, RZ, RZ, -R7 ;  /* 0x000000ffff097224 */ /* 0x000fe200078e0a07 */
[----:B------:R-:W-:Y:S02]  /*2470*/  MOV R8, UR4 ;  /* 0x0000000400087c02 */ /* 0x000fe40008000f00 */
[----:B------:R-:W-:Y:S01]  /*2480*/  ISETP.GE.U32.AND P1, PT, R6, 0x3, PT ;  /* 0x000000030600780c */ /* 0x000fe20003f26070 */
[----:B------:R-:W-:Y:S01]  /*2490*/  VIADD R10, R10, 0x20 ;  /* 0x000000200a0a7836 */ /* 0x000fe20000000000 */
[C---:B------:R-:W-:Y:S01]  /*24a0*/  LOP3.LUT R6, R3.reuse, 0x3, RZ, 0xc0, !PT ;  /* 0x0000000303067812 */ /* 0x040fe200078ec0ff */
[----:B------:R-:W-:-:S10]  /*24b0*/  IMAD.SHL.U32 R3, R3, 0x8, RZ ;  /* 0x0000000803037824 */ /* 0x000fd400078e00ff */
.L_x_148:
[--C-:B------:R-:W-:Y:S01]  /*24c0*/  IMAD.MOV.U32 R11, RZ, RZ, R8.reuse ;  /* 0x000000ffff0b7224 */ /* 0x100fe200078e0008 */
[----:B------:R-:W-:Y:S01]  /*24d0*/  SHF.R.U32.HI R8, RZ, 0x1, R8 ;  /* 0x00000001ff087819 */ /* 0x000fe20000011608 */
[----:B------:R-:W-:Y:S03]  /*24e0*/  BSSY.RECONVERGENT B0, `(.L_x_142) ;  /* 0x000006b000007945 */ /* 0x000fe60003800200 */
[----:B------:R-:W-:-:S13]  /*24f0*/  ISETP.GE.U32.AND P2, PT, R2, R8, PT ;  /* 0x000000080200720c */ /* 0x000fda0003f46070 */
[----:B012-4-:R-:W-:Y:S05]  /*2500*/  @P2 BRA `(.L_x_143) ;  /* 0x0000000400a02947 */ /* 0x017fea0003800000 */
[----:B------:R-:W-:Y:S01]  /*2510*/  LEA R14, R8, R22, 0x3 ;  /* 0x00000016080e7211 */ /* 0x000fe200078e18ff */
[----:B------:R-:W-:Y:S01]  /*2520*/  LDS.64 R12, [R22] ;  /* 0x00000000160c7984 */ /* 0x000fe20000000a00 */
[----:B------:R-:W0:Y:S04]  /*2530*/  LDCU UR4, c[0x0][0x3a0] ;  /* 0x00007400ff0477ac */ /* 0x000e280008000800 */
[----:B------:R-:W1:Y:S01]  /*2540*/  LDS.64 R14, [R14] ;  /* 0x000000000e0e7984 */ /* 0x000e620000000a00 */
[----:B0-----:R-:W-:Y:S01]  /*2550*/  UISETP.GE.AND UP0, UPT, UR4, 0x1, UPT ;  /* 0x000000010400788c */ /* 0x001fe2000bf06270 */
[----:B-1----:R-:W-:-:S07]  /*2560*/  DADD R12, R14, R12 ;  /* 0x000000000e0c7229 */ /* 0x002fce000000000c */
[----:B------:R0:W-:Y:S01]  /*2570*/  STS.64 [R22], R12 ;  /* 0x0000000c16007388 */ /* 0x0001e20000000a00 */
[----:B------:R-:W-:Y:S05]  /*2580*/  BRA.U !UP0, `(.L_x_143) ;  /* 0x0000000508807547 */ /* 0x000fea000b800000 */
[----:B------:R-:W-:Y:S02]  /*2590*/  IMAD.IADD R16, R8, 0x1, R2 ;  /* 0x0000000108107824 */ /* 0x000fe400078e0202 */
[----:B------:R-:W-:Y:S01]  /*25a0*/  IMAD.MOV.U32 R17, RZ, RZ, RZ ;  /* 0x000000ffff117224 */ /* 0x000fe200078e00ff */
[----:B------:R-:W-:Y:S06]  /*25b0*/  @!P0 BRA `(.L_x_144) ;  /* 0x0000000000a88947 */ /* 0x000fec0003800000 */
[----:B------:R-:W-:Y:S01]  /*25c0*/  IMAD R18, R3, R16, UR5 ;  /* 0x0000000503127e24 */ /* 0x000fe2000f8e0210 */
[----:B------:R-:W-:Y:S01]  /*25d0*/  MOV R19, R9 ;  /* 0x0000000900137202 */ /* 0x000fe20000000f00 */
[----:B------:R-:W-:Y:S02]  /*25e0*/  IMAD.MOV.U32 R17, RZ, RZ, R10 ;  /* 0x000000ffff117224 */ /* 0x000fe400078e000a */
[----:B------:R-:W-:-:S07]  /*25f0*/  VIADD R18, R18, 0x20 ;  /* 0x0000002012127836 */ /* 0x000fce0000000000 */
.L_x_145:
[----:B0-----:R-:W-:Y:S01]  /*2600*/  LDS.64 R12, [R18+-0x20] ;  /* 0xffffe000120c7984 */ /* 0x001fe20000000a00 */
[----:B------:R-:W-:-:S03]  /*2610*/  VIADD R19, R19, 0x8 ;  /* 0x0000000813137836 */ /* 0x000fc60000000000 */
[----:B------:R-:W0:Y:S02]  /*2620*/  LDS.64 R14, [R17+-0x20] ;  /* 0xffffe000110e7984 */ /* 0x000e240000000a00 */
[----:B------:R-:W-:Y:S01]  /*2630*/  ISETP.NE.AND P2, PT, R19, RZ, PT ;  /* 0x000000ff1300720c */ /* 0x000fe20003f45270 */
[----:B0-----:R-:W-:Y:S01]  /*2640*/  DADD R14, R12, R14 ;  /* 0x000000000c0e7229 */ /* 0x001fe2000000000e */
[----:B------:R-:W-:Y:S06]  /*2650*/  LDS.64 R12, [R17+-0x18] ;  /* 0xffffe800110c7984 */ /* 0x000fec0000000a00 */
[----:B------:R-:W-:Y:S04]  /*2660*/  STS.64 [R17+-0x20], R14 ;  /* 0xffffe00e11007388 */ /* 0x000fe80000000a00 */
[----:B------:R-:W0:Y:S02]  /*2670*/  LDS.64 R14, [R18+-0x18] ;  /* 0xffffe800120e7984 */ /* 0x000e240000000a00 */
[----:B0-----:R-:W-:-:S02]  /*2680*/  DADD R12, R14, R12 ;  /* 0x000000000e0c7229 */ /* 0x001fc4000000000c */
[----:B------:R-:W-:Y:S05]  /*2690*/  LDS.64 R14, [R17+-0x10] ;  /* 0xfffff000110e7984 */ /* 0x000fea0000000a00 */
[----:B------:R-:W-:Y:S04]  /*26a0*/  STS.64 [R17+-0x18], R12 ;  /* 0xffffe80c11007388 */ /* 0x000fe80000000a00 */
[----:B------:R-:W0:Y:S02]  /*26b0*/  LDS.64 R12, [R18+-0x10] ;  /* 0xfffff000120c7984 */ /* 0x000e240000000a00 */
[----:B0-----:R-:W-:-:S02]  /*26c0*/  DADD R14, R12, R14 ;  /* 0x000000000c0e7229 */ /* 0x001fc4000000000e */
[----:B------:R-:W-:Y:S05]  /*26d0*/  LDS.64 R12, [R17+-0x8] ;  /* 0xfffff800110c7984 */ /* 0x000fea0000000a00 */
[----:B------:R-:W-:Y:S04]  /*26e0*/  STS.64 [R17+-0x10], R14 ;  /* 0xfffff00e11007388 */ /* 0x000fe80000000a00 */
[----:B------:R-:W0:Y:S02]  /*26f0*/  LDS.64 R14, [R18+-0x8] ;  /* 0xfffff800120e7984 */ /* 0x000e240000000a00 */
[----:B0-----:R-:W-:-:S02]  /*2700*/  DADD R12, R14, R12 ;  /* 0x000000000e0c7229 */ /* 0x001fc4000000000c */
[----:B------:R-:W-:Y:S05]  /*2710*/  LDS.64 R14, [R17] ;  /* 0x00000000110e7984 */ /* 0x000fea0000000a00 */
[----:B------:R-:W-:Y:S04]  /*2720*/  STS.64 [R17+-0x8], R12 ;  /* 0xfffff80c11007388 */ /* 0x000fe80000000a00 */
[----:B------:R-:W0:Y:S02]  /*2730*/  LDS.64 R12, [R18] ;  /* 0x00000000120c7984 */ /* 0x000e240000000a00 */
[----:B0-----:R-:W-:-:S02]  /*2740*/  DADD R14, R12, R14 ;  /* 0x000000000c0e7229 */ /* 0x001fc4000000000e */
[----:B------:R-:W-:Y:S05]  /*2750*/  LDS.64 R12, [R17+0x8] ;  /* 0x00000800110c7984 */ /* 0x000fea0000000a00 */
[----:B------:R-:W-:Y:S04]  /*2760*/  STS.64 [R17], R14 ;  /* 0x0000000e11007388 */ /* 0x000fe80000000a00 */
[----:B------:R-:W0:Y:S02]  /*2770*/  LDS.64 R14, [R18+0x8] ;  /* 0x00000800120e7984 */ /* 0x000e240000000a00 */
[----:B0-----:R-:W-:-:S02]  /*2780*/  DADD R12, R14, R12 ;  /* 0x000000000e0c7229 */ /* 0x001fc4000000000c */
[----:B------:R-:W-:Y:S05]  /*2790*/  LDS.64 R14, [R17+0x10] ;  /* 0x00001000110e7984 */ /* 0x000fea0000000a00 */
[----:B------:R-:W-:Y:S04]  /*27a0*/  STS.64 [R17+0x8], R12 ;  /* 0x0000080c11007388 */ /* 0x000fe80000000a00 */
[----:B------:R-:W0:Y:S02]  /*27b0*/  LDS.64 R12, [R18+0x10] ;  /* 0x00001000120c7984 */ /* 0x000e240000000a00 */
[----:B0-----:R-:W-:-:S02]  /*27c0*/  DADD R14, R12, R14 ;  /* 0x000000000c0e7229 */ /* 0x001fc4000000000e */
[----:B------:R-:W-:Y:S05]  /*27d0*/  LDS.64 R12, [R17+0x18] ;  /* 0x00001800110c7984 */ /* 0x000fea0000000a00 */
[----:B------:R-:W-:Y:S04]  /*27e0*/  STS.64 [R17+0x10], R14 ;  /* 0x0000100e11007388 */ /* 0x000fe80000000a00 */
[----:B------:R0:W1:Y:S02]  /*27f0*/  LDS.64 R14, [R18+0x18] ;  /* 0x00001800120e7984 */ /* 0x0000640000000a00 */
[----:B0-----:R-:W-:Y:S01]  /*2800*/  VIADD R18, R18, 0x40 ;  /* 0x0000004012127836 */ /* 0x001fe20000000000 */
[----:B-1----:R-:W-:-:S07]  /*2810*/  DADD R12, R14, R12 ;  /* 0x000000000e0c7229 */ /* 0x002fce000000000c */
[----:B------:R0:W-:Y:S02]  /*2820*/  STS.64 [R17+0x18], R12 ;  /* 0x0000180c11007388 */ /* 0x0001e40000000a00 */
[----:B0-----:R-:W-:Y:S01]  /*2830*/  IADD3 R17, PT, PT, R17, 0x40, RZ ;  /* 0x0000004011117810 */ /* 0x001fe20007ffe0ff */
[----:B------:R-:W-:Y:S06]  /*2840*/  @P2 BRA `(.L_x_145) ;  /* 0xfffffffc006c2947 */ /* 0x000fec000383ffff */
[----:B------:R-:W-:-:S07]  /*2850*/  IMAD.MOV.U32 R17, RZ, RZ, R7 ;  /* 0x000000ffff117224 */ /* 0x000fce00078e0007 */
.L_x_144:
[----:B------:R-:W-:-:S13]  /*2860*/  ISETP.NE.AND P2, PT, R4, RZ, PT ;  /* 0x000000ff0400720c */ /* 0x000fda0003f45270 */
[----:B------:R-:W-:Y:S05]  /*2870*/  @!P2 BRA `(.L_x_143) ;  /* 0x0000000000c4a947 */ /* 0x000fea0003800000 */
[----:B------:R-:W-:Y:S01]  /*2880*/  ISETP.NE.AND P2, PT, R6, RZ, PT ;  /* 0x000000ff0600720c */ /* 0x000fe20003f45270 */
[----:B------:R-:W-:-:S12]  /*2890*/  @!P1 BRA `(.L_x_146) ;  /* 0x0000000000549947 */ /* 0x000fd80003800000 */
[--C-:B------:R-:W-:Y:S02]  /*28a0*/  IMAD R19, R16, UR4, R17.reuse ;  /* 0x0000000410137c24 */ /* 0x100fe4000f8e0211 */
[----:B------:R-:W-:Y:S02]  /*28b0*/  IMAD.IADD R18, R5, 0x1, R17 ;  /* 0x0000000105127824 */ /* 0x000fe400078e0211 */
[----:B------:R-:W-:Y:S01]  /*28c0*/  VIADD R17, R17, 0x4 ;  /* 0x0000000411117836 */ /* 0x000fe20000000000 */
[----:B------:R-:W-:Y:S02]  /*28d0*/  LEA R19, R19, UR5, 0x3 ;  /* 0x0000000513137c11 */ /* 0x000fe4000f8e18ff */
[----:B------:R-:W-:-:S03]  /*28e0*/  LEA R18, R18, UR5, 0x3 ;  /* 0x0000000512127c11 */ /* 0x000fc6000f8e18ff */
[----:B------:R-:W-:Y:S04]  /*28f0*/  LDS.64 R14, [R19] ;  /* 0x00000000130e7984 */ /* 0x000fe80000000a00 */
[----:B0-----:R-:W0:Y:S02]  /*2900*/  LDS.64 R12, [R18] ;  /* 0x00000000120c7984 */ /* 0x001e240000000a00 */
[----:B0-----:R-:W-:Y:S02]  /*2910*/  DADD R12, R14, R12 ;  /* 0x000000000e0c7229 */ /* 0x001fe4000000000c */
        /* <DEDUP_REMOVED lines=10> */
[----:B------:R-:W0:Y:S02]  /*29c0*/  LDS.64 R12, [R19+0x18] ;  /* 0x00001800130c7984 */ /* 0x000e240000000a00 */
[----:B0-----:R-:W-:-:S07]  /*29d0*/  DADD R12, R12, R14 ;  /* 0x000000000c0c7229 */ /* 0x001fce000000000e */
[----:B------:R1:W-:Y:S04]  /*29e0*/  STS.64 [R18+0x18], R12 ;  /* 0x0000180c12007388 */ /* 0x0003e80000000a00 */
.L_x_146:
[----:B------:R-:W-:Y:S05]  /*29f0*/  @!P2 BRA `(.L_x_143) ;  /* 0x000000000064a947 */ /* 0x000fea0003800000 */
[----:B------:R-:W-:Y:S01]  /*2a00*/  ISETP.NE.AND P2, PT, R6, 0x1, PT ;  /* 0x000000010600780c */ /* 0x000fe20003f45270 */
[----:B------:R-:W-:-:S12]  /*2a10*/  ULOP3.LUT UP0, URZ, UR4, 0x1, URZ, 0xc0, !UPT ;  /* 0x0000000104ff7892 */ /* 0x000fd8000f80c0ff */
[----:B------:R-:W-:Y:S05]  /*2a20*/  @!P2 BRA `(.L_x_147) ;  /* 0x000000000034a947 */ /* 0x000fea0003800000 */
[----:B01----:R-:W-:Y:S01]  /*2a30*/  IMAD R12, R16, UR4, R17 ;  /* 0x00000004100c7c24 */ /* 0x003fe2000f8e0211 */
[----:B------:R-:W-:Y:S01]  /*2a40*/  IADD3 R13, PT, PT, R5, R17, RZ ;  /* 0x00000011050d7210 */ /* 0x000fe20007ffe0ff */
[----:B------:R-:W-:-:S03]  /*2a50*/  VIADD R17, R17, 0x2 ;  /* 0x0000000211117836 */ /* 0x000fc60000000000 */
[----:B------:R-:W-:Y:S02]  /*2a60*/  LEA R18, R12, UR5, 0x3 ;  /* 0x000000050c127c11 */ /* 0x000fe4000f8e18ff */
[----:B------:R-:W-:-:S03]  /*2a70*/  LEA R19, R13, UR5, 0x3 ;  /* 0x000000050d137c11 */ /* 0x000fc6000f8e18ff */
[----:B------:R-:W-:Y:S04]  /*2a80*/  LDS.64 R12, [R18] ;  /* 0x00000000120c7984 */ /* 0x000fe80000000a00 */
[----:B------:R-:W0:Y:S02]  /*2a90*/  LDS.64 R14, [R19] ;  /* 0x00000000130e7984 */ /* 0x000e240000000a00 */
[----:B0-----:R-:W-:Y:S02]  /*2aa0*/  DADD R14, R12, R14 ;  /* 0x000000000c0e7229 */ /* 0x001fe4000000000e */
[----:B------:R-:W-:Y:S05]  /*2ab0*/  LDS.64 R12, [R19+0x8] ;  /* 0x00000800130c7984 */ /* 0x000fea0000000a00 */
[----:B------:R-:W-:Y:S04]  /*2ac0*/  STS.64 [R19], R14 ;  /* 0x0000000e13007388 */ /* 0x000fe80000000a00 */
[----:B------:R-:W0:Y:S02]  /*2ad0*/  LDS.64 R14, [R18+0x8] ;  /* 0x00000800120e7984 */ /* 0x000e240000000a00 */
[----:B0-----:R-:W-:-:S07]  /*2ae0*/  DADD R12, R14, R12 ;  /* 0x000000000e0c7229 */ /* 0x001fce000000000c */
[----:B------:R2:W-:Y:S04]  /*2af0*/  STS.64 [R19+0x8], R12 ;  /* 0x0000080c13007388 */ /* 0x0005e80000000a00 */
.L_x_147:
[----:B------:R-:W-:Y:S05]  /*2b00*/  BRA.U !UP0, `(.L_x_143) ;  /* 0x0000000108207547 */ /* 0x000fea000b800000 */
[--C-:B------:R-:W-:Y:S02]  /*2b10*/  IMAD R16, R16, UR4, R17.reuse ;  /* 0x0000000410107c24 */ /* 0x100fe4000f8e0211 */
[----:B012---:R-:W-:-:S03]  /*2b20*/  IMAD.IADD R12, R5, 0x1, R17 ;  /* 0x00000001050c7824 */ /* 0x007fc600078e0211 */
[----:B------:R-:W-:Y:S02]  /*2b30*/  LEA R16, R16, UR5, 0x3 ;  /* 0x0000000510107c11 */ /* 0x000fe4000f8e18ff */
[----:B------:R-:W-:-:S03]  /*2b40*/  LEA R17, R12, UR5, 0x3 ;  /* 0x000000050c117c11 */ /* 0x000fc6000f8e18ff */
[----:B------:R-:W-:Y:S04]  /*2b50*/  LDS.64 R12, [R16] ;  /* 0x00000000100c7984 */ /* 0x000fe80000000a00 */
[----:B------:R-:W0:Y:S02]  /*2b60*/  LDS.64 R14, [R17] ;  /* 0x00000000110e7984 */ /* 0x000e240000000a00 */
[----:B0-----:R-:W-:-:S07]  /*2b70*/  DADD R12, R12, R14 ;  /* 0x000000000c0c7229 */ /* 0x001fce000000000e */
[----:B------:R4:W-:Y:S04]  /*2b80*/  STS.64 [R17], R12 ;  /* 0x0000000c11007388 */ /* 0x0009e80000000a00 */
.L_x_143:
[----:B------:R-:W-:Y:S05]  /*2b90*/  BSYNC.RECONVERGENT B0 ;  /* 0x0000000000007941 */ /* 0x000fea0003800200 */
.L_x_142:
[----:B------:R-:W-:Y:S01]  /*2ba0*/  BAR.SYNC.DEFER_BLOCKING 0x0 ;  /* 0x0000000000007b1d */ /* 0x000fe20000010000 */
[----:B------:R-:W-:-:S13]  /*2bb0*/  ISETP.GT.U32.AND P2, PT, R11, 0x3, PT ;  /* 0x000000030b00780c */ /* 0x000fda0003f44070 */
[----:B------:R-:W-:Y:S05]  /*2bc0*/  @P2 BRA `(.L_x_148) ;  /* 0xfffffff8003c2947 */ /* 0x000fea000383ffff */
.L_x_141:
[----:B------:R-:W-:-:S13]  /*2bd0*/  ISETP.NE.AND P0, PT, R2, RZ, PT ;  /* 0x000000ff0200720c */ /* 0x000fda0003f05270 */
[----:B------:R-:W-:Y:S05]  /*2be0*/  @P0 EXIT ;  /* 0x000000000000094d */ /* 0x000fea0003800000 */
[----:B------:R-:W5:Y:S01]  /*2bf0*/  S2UR UR5, SR_CgaCtaId ;  /* 0x00000000000579c3 */ /* 0x000f620000008800 */
[----:B------:R-:W-:-:S07]  /*2c00*/  UMOV UR4, 0x400 ;  /* 0x0000040000047882 */ /* 0x000fce0000000000 */
[----:B01----:R-:W0:Y:S08]  /*2c10*/  LDC R11, c[0x0][0x3a0] ;  /* 0x0000e800ff0b7b82 */ /* 0x003e300000000800 */
[----:B--2-4-:R-:W1:Y:S01]  /*2c20*/  LDC.64 R4, c[0x0][0x398] ;  /* 0x0000e600ff047b82 */ /* 0x014e620000000a00 */
[----:B-----5:R-:W-:Y:S01]  /*2c30*/  ULEA UR4, UR5, UR4, 0x18 ;  /* 0x0000000405047291 */ /* 0x020fe2000f8ec0ff */
[----:B0-----:R-:W-:-:S08]  /*2c40*/  ISETP.GE.AND P0, PT, R11, 0x1, PT ;  /* 0x000000010b00780c */ /* 0x001fd00003f06270 */
[----:B------:R-:W0:Y:S01]  /*2c50*/  LDS.64 R2, [UR4] ;  /* 0x00000004ff027984 */ /* 0x000e220008000a00 */
[----:B-1----:R-:W-:-:S05]  /*2c60*/  IMAD.WIDE.U32 R4, R0, 0x8, R4 ;  /* 0x0000000800047825 */ /* 0x002fca00078e0004 */
[----:B0-----:R0:W-:Y:S01]  /*2c70*/  STG.E.64 desc[UR8][R4.64], R2 ;  /* 0x0000000204007986 */ /* 0x0011e2000c101b08 */
[----:B------:R-:W-:Y:S05]  /*2c80*/  @!P0 EXIT ;  /* 0x000000000000894d */ /* 0x000fea0003800000 */
[C---:B0-----:R-:W-:Y:S01]  /*2c90*/  VIADD R4, R11.reuse, 0xffffffff ;  /* 0xffffffff0b047836 */ /* 0x041fe20000000000 */
[----:B------:R-:W-:Y:S01]  /*2ca0*/  LOP3.LUT R6, R11, 0x7, RZ, 0xc0, !PT ;  /* 0x000000070b067812 */ /* 0x000fe200078ec0ff */
[----:B------:R-:W-:Y:S01]  /*2cb0*/  IMAD R7, R0, R11, RZ ;  /* 0x0000000b00077224 */ /* 0x000fe200078e02ff */
[----:B------:R-:W-:Y:S02]  /*2cc0*/  MOV R5, RZ ;  /* 0x000000ff00057202 */ /* 0x000fe40000000f00 */
[----:B------:R-:W-:-:S13]  /*2cd0*/  ISETP.GE.U32.AND P0, PT, R4, 0x7, PT ;  /* 0x000000070400780c */ /* 0x000fda0003f06070 */
[----:B------:R-:W-:Y:S05]  /*2ce0*/  @!P0 BRA `(.L_x_149) ;  /* 0x0000000800fc8947 */ /* 0x000fea0003800000 */
[----:B------:R-:W0:Y:S01]  /*2cf0*/  LDC.64 R8, c[0x0][0x390] ;  /* 0x0000e400ff087b82 */ /* 0x000e220000000a00 */
[----:B------:R-:W-:Y:S01]  /*2d00*/  LOP3.LUT R5, R11, 0x7ffffff8, RZ, 0xc0, !PT ;  /* 0x7ffffff80b057812 */ /* 0x000fe200078ec0ff */
[----:B------:R-:W-:-:S04]  /*2d10*/  UIADD3 UR5, UPT, UPT, UR4, 0x20, URZ ;  /* 0x0000002004057890 */ /* 0x000fc8000fffe0ff */
[----:B------:R-:W-:Y:S02]  /*2d20*/  IMAD.MOV R4, RZ, RZ, -R5 ;  /* 0x000000ffff047224 */ /* 0x000fe400078e0a05 */
[----:B0-----:R-:W-:-:S03]  /*2d30*/  IMAD.WIDE.U32 R8, R7, 0x8, R8 ;  /* 0x0000000807087825 */ /* 0x001fc600078e0008 */
[----:B------:R-:W-:-:S05]  /*2d40*/  IADD3 R0, P0, PT, R8, 0x20, RZ ;  /* 0x0000002008007810 */ /* 0x000fca0007f1e0ff */
[----:B------:R-:W-:-:S08]  /*2d50*/  IMAD.X R17, RZ, RZ, R9, P0 ;  /* 0x000000ffff117224 */ /* 0x000fd000000e0609 */
.L_x_158:
[----:B0-----:R-:W0:Y:S01]  /*2d60*/  MUFU.RCP64H R13, R3 ;  /* 0x00000003000d7308 */ /* 0x001e220000001800 */
[----:B------:R-:W-:Y:S01]  /*2d70*/  IMAD.MOV.U32 R12, RZ, RZ, 0x1 ;  /* 0x00000001ff0c7424 */ /* 0x000fe200078e00ff */
[----:B------:R-:W1:Y:S01]  /*2d80*/  LDS.128 R8, [UR5+-0x20] ;  /* 0xffffe005ff087984 */ /* 0x000e620008000c00 */
[----:B------:R-:W-:-:S04]  /*2d90*/  IADD3 R4, PT, PT, R4, 0x8, RZ ;  /* 0x0000000804047810 */ /* 0x000fc80007ffe0ff */
[----:B------:R-:W-:Y:S01]  /*2da0*/  ISETP.NE.AND P1, PT, R4, RZ, PT ;  /* 0x000000ff0400720c */ /* 0x000fe20003f25270 */
[----:B0-----:R-:W-:-:S08]  /*2db0*/  DFMA R14, -R2, R12, 1 ;  /* 0x3ff00000020e742b */ /* 0x001fd0000000010c */
[----:B------:R-:W-:-:S08]  /*2dc0*/  DFMA R14, R14, R14, R14 ;  /* 0x0000000e0e0e722b */ /* 0x000fd0000000000e */
[----:B------:R-:W-:-:S08]  /*2dd0*/  DFMA R14, R12, R14, R12 ;  /* 0x0000000e0c0e722b */ /* 0x000fd0000000000c */
[----:B------:R-:W-:Y:S01]  /*2de0*/  DFMA R12, -R2, R14, 1 ;  /* 0x3ff00000020c742b */ /* 0x000fe2000000010e */
[----:B-1----:R-:W-:-:S07]  /*2df0*/  FSETP.GEU.AND P2, PT, |R9|, 6.5827683646048100446e-37, PT ;  /* 0x036000000900780b */ /* 0x002fce0003f4e200 */
[----:B------:R-:W-:-:S08]  /*2e00*/  DFMA R12, R14, R12, R14 ;  /* 0x0000000c0e0c722b */ /* 0x000fd0000000000e */
[----:B------:R-:W-:-:S08]  /*2e10*/  DMUL R14, R8, R12 ;  /* 0x0000000c080e7228 */ /* 0x000fd00000000000 */
[----:B------:R-:W-:-:S08]  /*2e20*/  DFMA R18, -R2, R14, R8 ;  /* 0x0000000e0212722b */ /* 0x000fd00000000108 */
[----:B------:R-:W-:Y:S01]  /*2e30*/  DFMA R14, R12, R18, R14 ;  /* 0x000000120c0e722b */ /* 0x000fe2000000000e */
[----:B------:R-:W-:-:S09]  /*2e40*/  IMAD.MOV.U32 R13, RZ, RZ, R17 ;  /* 0x000000ffff0d7224 */ /* 0x000fd200078e0011 */
[----:B------:R-:W-:-:S05]  /*2e50*/  FFMA R12, RZ, R3, R15 ;  /* 0x00000003ff0c7223 */ /* 0x000fca000000000f */
[----:B------:R-:W-:Y:S01]  /*2e60*/  FSETP.GT.AND P0, PT, |R12|, 1.469367938527859385e-39, PT ;  /* 0x001000000c00780b */ /* 0x000fe20003f04200 */
[----:B------:R-:W-:-:S12]  /*2e70*/  IMAD.MOV.U32 R12, RZ, RZ, R0 ;  /* 0x000000ffff0c7224 */ /* 0x000fd800078e0000 */
[----:B------:R-:W-:Y:S05]  /*2e80*/  @P0 BRA P2, `(.L_x_150) ;  /* 0x0000000000140947 */ /* 0x000fea0001000000 */
[----:B------:R-:W-:Y:S01]  /*2e90*/  IMAD.MOV.U32 R0, RZ, RZ, R8 ;  /* 0x000000ffff007224 */ /* 0x000fe200078e0008 */
[----:B------:R-:W-:Y:S01]  /*2ea0*/  MOV R14, R2 ;  /* 0x00000002000e7202 */ /* 0x000fe20000000f00 */
[----:B------:R-:W-:Y:S01]  /*2eb0*/  IMAD.MOV.U32 R15, RZ, RZ, R3 ;  /* 0x000000ffff0f7224 */ /* 0x000fe200078e0003 */
[----:B------:R-:W-:-:S07]  /*2ec0*/  MOV R8, 0x2ee0 ;  /* 0x00002ee000087802 */ /* 0x000fce0000000f00 */
[----:B---3--:R-:W-:Y:S05]  /*2ed0*/  CALL.REL.NOINC `($__internal_3_$__cuda_sm20_div_rn_f64_full) ;  /* 0x0000001400bc7944 */ /* 0x008fea0003c00000 */
.L_x_150:
[----:B------:R-:W0:Y:S01]  /*2ee0*/  MUFU.RCP64H R9, R3 ;  /* 0x0000000300097308 */ /* 0x000e220000001800 */
[----:B------:R-:W-:Y:S01]  /*2ef0*/  IMAD.MOV.U32 R8, RZ, RZ, 0x1 ;  /* 0x00000001ff087424 */ /* 0x000fe200078e00ff */
[----:B------:R1:W-:Y:S01]  /*2f00*/  STG.E.64 desc[UR8][R12.64+-0x20], R14 ;  /* 0xffffe00e0c007986 */ /* 0x0003e2000c101b08 */
[----:B------:R-:W-:-:S04]  /*2f10*/  FSETP.GEU.AND P2, PT, |R11|, 6.5827683646048100446e-37, PT ;  /* 0x036000000b00780b */ /* 0x000fc80003f4e200 */
[----:B0-----:R-:W-:-:S08]  /*2f20*/  DFMA R16, -R2, R8, 1 ;  /* 0x3ff000000210742b */ /* 0x001fd00000000108 */
[----:B------:R-:W-:-:S08]  /*2f30*/  DFMA R16, R16, R16, R16 ;  /* 0x000000101010722b */ /* 0x000fd00000000010 */
[----:B------:R-:W-:-:S08]  /*2f40*/  DFMA R16, R8, R16, R8 ;  /* 0x000000100810722b */ /* 0x000fd00000000008 */
[----:B------:R-:W-:-:S08]  /*2f50*/  DFMA R8, -R2, R16, 1 ;  /* 0x3ff000000208742b */ /* 0x000fd00000000110 */
[----:B------:R-:W-:-:S08]  /*2f60*/  DFMA R18, R16, R8, R16 ;  /* 0x000000081012722b */ /* 0x000fd00000000010 */
[----:B------:R-:W-:-:S08]  /*2f70*/  DMUL R16, R10, R18 ;  /* 0x000000120a107228 */ /* 0x000fd00000000000 */
[----:B------:R-:W-:-:S08]  /*2f80*/  DFMA R8, -R2, R16, R10 ;  /* 0x000000100208722b */ /* 0x000fd0000000010a */
[----:B------:R-:W-:-:S10]  /*2f90*/  DFMA R16, R18, R8, R16 ;  /* 0x000000081210722b */ /* 0x000fd40000000010 */
[----:B------:R-:W-:-:S05]  /*2fa0*/  FFMA R0, RZ, R3, R17 ;  /* 0x00000003ff007223 */ /* 0x000fca0000000011 */
[----:B------:R-:W-:-:S13]  /*2fb0*/  FSETP.GT.AND P0, PT, |R0|, 1.469367938527859385e-39, PT ;  /* 0x001000000000780b */ /* 0x000fda0003f04200 */
[----:B-1----:R-:W-:Y:S05]  /*2fc0*/  @P0 BRA P2, `(.L_x_151) ;  /* 0x0000000000200947 */ /* 0x002fea0001000000 */
[----:B------:R-:W-:Y:S01]  /*2fd0*/  IMAD.MOV.U32 R0, RZ, RZ, R10 ;  /* 0x000000ffff007224 */ /* 0x000fe200078e000a */
[----:B------:R-:W-:Y:S01]  /*2fe0*/  MOV R9, R11 ;  /* 0x0000000b00097202 */ /* 0x000fe20000000f00 */
[----:B------:R-:W-:Y:S01]  /*2ff0*/  IMAD.MOV.U32 R14, RZ, RZ, R2 ;  /* 0x000000ffff0e7224 */ /* 0x000fe200078e0002 */
[----:B------:R-:W-:Y:S01]  /*3000*/  MOV R8, 0x3030 ;  /* 0x0000303000087802 */ /* 0x000fe20000000f00 */
[----:B------:R-:W-:-:S07]  /*3010*/  IMAD.MOV.U32 R15, RZ, RZ, R3 ;  /* 0x000000ffff0f7224 */ /* 0x000fce00078e0003 */
[----:B---3--:R-:W-:Y:S05]  /*3020*/  CALL.REL.NOINC `($__internal_3_$__cuda_sm20_div_rn_f64_full) ;  /* 0x0000001400687944 */ /* 0x008fea0003c00000 */
[----:B------:R-:W-:Y:S01]  /*3030*/  IMAD.MOV.U32 R16, RZ, RZ, R14 ;  /* 0x000000ffff107224 */ /* 0x000fe200078e000e */
[----:B------:R-:W-:-:S07]  /*3040*/  MOV R17, R15 ;  /* 0x0000000f00117202 */ /* 0x000fce0000000f00 */
.L_x_151:
[----:B------:R-:W0:Y:S01]  /*3050*/  MUFU.RCP64H R15, R3 ;  /* 0x00000003000f7308 */ /* 0x000e220000001800 */
[----:B------:R-:W-:Y:S01]  /*3060*/  IMAD.MOV.U32 R14, RZ, RZ, 0x1 ;  /* 0x00000001ff0e7424 */ /* 0x000fe200078e00ff */
[----:B------:R-:W1:Y:S04]  /*3070*/  LDS.128 R8, [UR5+-0x10] ;  /* 0xfffff005ff087984 */ /* 0x000e680008000c00 */
[----:B------:R2:W-:Y:S01]  /*3080*/  STG.E.64 desc[UR8][R12.64+-0x18], R16 ;  /* 0xffffe8100c007986 */ /* 0x0005e2000c101b08 */
        /* <DEDUP_REMOVED lines=8> */
[----:B------:R-:W-:-:S10]  /*3110*/  DFMA R14, R20, R18, R14 ;  /* 0x00000012140e722b */ /* 0x000fd4000000000e */
[----:B------:R-:W-:-:S05]  /*3120*/  FFMA R0, RZ, R3, R15 ;  /* 0x00000003ff007223 */ /* 0x000fca000000000f */
[----:B------:R-:W-:-:S13]  /*3130*/  FSETP.GT.AND P0, PT, |R0|, 1.469367938527859385e-39, PT ;  /* 0x001000000000780b */ /* 0x000fda0003f04200 */
[----:B--2---:R-:W-:Y:S05]  /*3140*/  @P0 BRA P2, `(.L_x_152) ;  /* 0x0000000000140947 */ /* 0x004fea0001000000 */
[----:B------:R-:W-:Y:S01]  /*3150*/  IMAD.MOV.U32 R0, RZ, RZ, R8 ;  /* 0x000000ffff007224 */ /* 0x000fe200078e0008 */
[----:B------:R-:W-:Y:S01]  /*3160*/  MOV R15, R3 ;  /* 0x00000003000f7202 */ /* 0x000fe20000000f00 */
[----:B------:R-:W-:Y:S01]  /*3170*/  IMAD.MOV.U32 R14, RZ, RZ, R2 ;  /* 0x000000ffff0e7224 */ /* 0x000fe200078e0002 */
[----:B------:R-:W-:-:S07]  /*3180*/  MOV R8, 0x31a0 ;  /* 0x000031a000087802 */ /* 0x000fce0000000f00 */
[----:B---3--:R-:W-:Y:S05]  /*3190*/  CALL.REL.NOINC `($__internal_3_$__cuda_sm20_div_rn_f64_full) ;  /* 0x00000014000c7944 */ /* 0x008fea0003c00000 */
.L_x_152:
        /* <DEDUP_REMOVED lines=21> */
[----:B------:R-:W-:Y:S01]  /*32f0*/  MOV R16, R14 ;  /* 0x0000000e00107202 */ /* 0x000fe20000000f00 */
[----:B------:R-:W-:-:S07]  /*3300*/  IMAD.MOV.U32 R17, RZ, RZ, R15 ;  /* 0x000000ffff117224 */ /* 0x000fce00078e000f */
.L_x_153:
[----:B------:R-:W0:Y:S01]  /*3310*/  MUFU.RCP64H R15, R3 ;  /* 0x00000003000f7308 */ /* 0x000e220000001800 */
[----:B------:R-:W-:Y:S01]  /*3320*/  IMAD.MOV.U32 R14, RZ, RZ, 0x1 ;  /* 0x00000001ff0e7424 */ /* 0x000fe200078e00ff */
[----:B------:R-:W1:Y:S04]  /*3330*/  LDS.128 R8, [UR5] ;  /* 0x00000005ff087984 */ /* 0x000e680008000c00 */
        /* <DEDUP_REMOVED lines=13> */
[----:B------:R-:W-:Y:S01]  /*3410*/  MOV R0, R8 ;  /* 0x0000000800007202 */ /* 0x000fe20000000f00 */
[----:B------:R-:W-:Y:S01]  /*3420*/  IMAD.MOV.U32 R14, RZ, RZ, R2 ;  /* 0x000000ffff0e7224 */ /* 0x000fe200078e0002 */
[----:B------:R-:W-:Y:S01]  /*3430*/  MOV R8, 0x3460 ;  /* 0x0000346000087802 */ /* 0x000fe20000000f00 */
[----:B------:R-:W-:-:S07]  /*3440*/  IMAD.MOV.U32 R15, RZ, RZ, R3 ;  /* 0x000000ffff0f7224 */ /* 0x000fce00078e0003 */
[----:B---3--:R-:W-:Y:S05]  /*3450*/  CALL.REL.NOINC `($__internal_3_$__cuda_sm20_div_rn_f64_full) ;  /* 0x00000010005c7944 */ /* 0x008fea0003c00000 */
.L_x_154:
[----:B------:R-:W0:Y:S01]  /*3460*/  MUFU.RCP64H R9, R3 ;  /* 0x0000000300097308 */ /* 0x000e220000001800 */
[----:B------:R-:W-:Y:S01]  /*3470*/  MOV R8, 0x1 ;  /* 0x0000000100087802 */ /* 0x000fe20000000f00 */
        /* <DEDUP_REMOVED lines=21> */
.L_x_155:
[----:B------:R-:W0:Y:S01]  /*35d0*/  MUFU.RCP64H R15, R3 ;  /* 0x00000003000f7308 */ /* 0x000e220000001800 */
[----:B------:R-:W-:Y:S01]  /*35e0*/  IMAD.MOV.U32 R14, RZ, RZ, 0x1 ;  /* 0x00000001ff0e7424 */ /* 0x000fe200078e00ff */
[----:B------:R-:W1:Y:S04]  /*35f0*/  LDS.128 R8, [UR5+0x10] ;  /* 0x00001005ff087984 */ /* 0x000e680008000c00 */
        /* <DEDUP_REMOVED lines=18> */
.L_x_156:
        /* <DEDUP_REMOVED lines=15> */
[----:B------:R-:W-:Y:S01]  /*3810*/  MOV R0, R10 ;  /* 0x0000000a00007202 */ /* 0x000fe20000000f00 */
[----:B------:R-:W-:Y:S01]  /*3820*/  IMAD.MOV.U32 R9, RZ, RZ, R11 ;  /* 0x000000ffff097224 */ /* 0x000fe200078e000b */
[----:B------:R-:W-:Y:S01]  /*3830*/  MOV R15, R3 ;  /* 0x00000003000f7202 */ /* 0x000fe20000000f00 */
[----:B------:R-:W-:Y:S01]  /*3840*/  IMAD.MOV.U32 R14, RZ, RZ, R2 ;  /* 0x000000ffff0e7224 */ /* 0x000fe200078e0002 */
[----:B------:R-:W-:-:S07]  /*3850*/  MOV R8, 0x3870 ;  /* 0x0000387000087802 */ /* 0x000fce0000000f00 */
[----:B---3--:R-:W-:Y:S05]  /*3860*/  CALL.REL.NOINC `($__internal_3_$__cuda_sm20_div_rn_f64_full) ;  /* 0x0000000c00587944 */ /* 0x008fea0003c00000 */
[----:B------:R-:W-:Y:S02]  /*3870*/  IMAD.MOV.U32 R8, RZ, RZ, R14 ;  /* 0x000000ffff087224 */ /* 0x000fe400078e000e */
[----:B------:R-:W-:-:S07]  /*3880*/  IMAD.MOV.U32 R9, RZ, RZ, R15 ;  /* 0x000000ffff097224 */ /* 0x000fce00078e000f */
.L_x_157:
[----:B------:R0:W-:Y:S01]  /*3890*/  STG.E.64 desc[UR8][R12.64+0x18], R8 ;  /* 0x000018080c007986 */ /* 0x0001e2000c101b08 */
[----:B------:R-:W-:Y:S01]  /*38a0*/  IADD3 R0, P0, PT, R12, 0x40, RZ ;  /* 0x000000400c007810 */ /* 0x000fe20007f1e0ff */
[----:B------:R-:W-:-:S03]  /*38b0*/  UIADD3 UR5, UPT, UPT, UR5, 0x40, URZ ;  /* 0x0000004005057890 */ /* 0x000fc6000fffe0ff */
[----:B------:R-:W-:Y:S01]  /*38c0*/  IADD3.X R17, PT, PT, RZ, R13, RZ, P0, !PT ;  /* 0x0000000dff117210 */ /* 0x000fe200007fe4ff */
[----:B------:R-:W-:Y:S08]  /*38d0*/  @P1 BRA `(.L_x_158) ;  /* 0xfffffff400201947 */ /* 0x000ff0000383ffff */
.L_x_149:
[----:B------:R-:W-:-:S13]  /*38e0*/  ISETP.NE.AND P0, PT, R6, RZ, PT ;  /* 0x000000ff0600720c */ /* 0x000fda0003f05270 */
[----:B------:R-:W-:Y:S05]  /*38f0*/  @!P0 EXIT ;  /* 0x000000000000894d */ /* 0x000fea0003800000 */
[----:B------:R-:W1:Y:S01]  /*3900*/  LDCU UR5, c[0x0][0x3a0] ;  /* 0x00007400ff0577ac */ /* 0x000e620008000800 */
[----:B------:R-:W-:Y:S01]  /*3910*/  ISETP.GE.U32.AND P0, PT, R6, 0x4, PT ;  /* 0x000000040600780c */ /* 0x000fe20003f06070 */
[----:B-1----:R-:W-:-:S12]  /*3920*/  ULOP3.LUT UR5, UR5, 0x3, URZ, 0xc0, !UPT ;  /* 0x0000000305057892 */ /* 0x002fd8000f8ec0ff */
[----:B------:R-:W-:Y:S05]  /*3930*/  @!P0 BRA `(.L_x_159) ;  /* 0x0000000400a88947 */ /* 0x000fea0003800000 */
[----:B0-----:R-:W0:Y:S01]  /*3940*/  MUFU.RCP64H R9, R3 ;  /* 0x0000000300097308 */ /* 0x001e220000001800 */
[----:B------:R-:W-:Y:S01]  /*3950*/  IMAD.MOV.U32 R8, RZ, RZ, 0x1 ;  /* 0x00000001ff087424 */ /* 0x000fe200078e00ff */
[----:B------:R-:W-:-:S05]  /*3960*/  LEA R4, R5, UR4, 0x3 ;  /* 0x0000000405047c11 */ /* 0x000fca000f8e18ff */
[----:B------:R-:W1:Y:S01]  /*3970*/  LDS.64 R10, [R4] ;  /* 0x00000000040a7984 */ /* 0x000e620000000a00 */
        /* <DEDUP_REMOVED lines=20> */
.L_x_160:
[----:B------:R-:W0:Y:S01]  /*3ac0*/  MUFU.RCP64H R13, R3 ;  /* 0x00000003000d7308 */ /* 0x000e220000001800 */
[----:B------:R-:W-:Y:S01]  /*3ad0*/  IMAD.MOV.U32 R12, RZ, RZ, 0x1 ;  /* 0x00000001ff0c7424 */ /* 0x000fe200078e00ff */
[----:B------:R-:W1:Y:S01]  /*3ae0*/  LDS.64 R10, [R4+0x8] ;  /* 0x00000800040a7984 */ /* 0x000e620000000a00 */
[----:B------:R-:W-:-:S04]  /*3af0*/  IADD3 R21, PT, PT, R7, R5, RZ ;  /* 0x0000000507157210 */ /* 0x000fc80007ffe0ff */
[----:B0-----:R-:W-:-:S08]  /*3b00*/  DFMA R14, -R2, R12, 1 ;  /* 0x3ff00000020e742b */ /* 0x001fd0000000010c */
[----:B------:R-:W-:-:S08]  /*3b10*/  DFMA R14, R14, R14, R14 ;  /* 0x0000000e0e0e722b */ /* 0x000fd0000000000e */
[----:B------:R-:W-:Y:S02]  /*3b20*/  DFMA R12, R12, R14, R12 ;  /* 0x0000000e0c0c722b */ /* 0x000fe4000000000c */
[----:B------:R-:W0:Y:S06]  /*3b30*/  LDC.64 R14, c[0x0][0x390] ;  /* 0x0000e400ff0e7b82 */ /* 0x000e2c0000000a00 */
[----:B------:R-:W-:Y:S01]  /*3b40*/  DFMA R16, -R2, R12, 1 ;  /* 0x3ff000000210742b */ /* 0x000fe2000000010c */
[----:B-1----:R-:W-:-:S07]  /*3b50*/  FSETP.GEU.AND P1, PT, |R11|, 6.5827683646048100446e-37, PT ;  /* 0x036000000b00780b */ /* 0x002fce0003f2e200 */
[----:B------:R-:W-:-:S08]  /*3b60*/  DFMA R18, R12, R16, R12 ;  /* 0x000000100c12722b */ /* 0x000fd0000000000c */
[----:B------:R-:W-:Y:S01]  /*3b70*/  DMUL R12, R18, R10 ;  /* 0x0000000a120c7228 */ /* 0x000fe20000000000 */
[----:B0-----:R-:W-:-:S05]  /*3b80*/  IMAD.WIDE.U32 R14, R21, 0x8, R14 ;  /* 0x00000008150e7825 */ /* 0x001fca00078e000e */
[----:B------:R0:W-:Y:S02]  /*3b90*/  STG.E.64 desc[UR8][R14.64], R8 ;  /* 0x000000080e007986 */ /* 0x0001e4000c101b08 */
[----:B------:R-:W-:-:S08]  /*3ba0*/  DFMA R16, -R2, R12, R10 ;  /* 0x0000000c0210722b */ /* 0x000fd0000000010a */
[----:B------:R-:W-:-:S10]  /*3bb0*/  DFMA R12, R18, R16, R12 ;  /* 0x00000010120c722b */ /* 0x000fd4000000000c */
[----:B------:R-:W-:-:S05]  /*3bc0*/  FFMA R0, RZ, R3, R13 ;  /* 0x00000003ff007223 */ /* 0x000fca000000000d */
[----:B------:R-:W-:-:S13]  /*3bd0*/  FSETP.GT.AND P0, PT, |R0|, 1.469367938527859385e-39, PT ;  /* 0x001000000000780b */ /* 0x000fda0003f04200 */
[----:B0-----:R-:W-:Y:S05]  /*3be0*/  @P0 BRA P1, `(.L_x_161) ;  /* 0x0000000000200947 */ /* 0x001fea0000800000 */
        /* <DEDUP_REMOVED lines=8> */
.L_x_161:
[----:B------:R-:W0:Y:S01]  /*3c70*/  MUFU.RCP64H R9, R3 ;  /* 0x0000000300097308 */ /* 0x000e220000001800 */
[----:B------:R-:W-:Y:S01]  /*3c80*/  IMAD.MOV.U32 R8, RZ, RZ, 0x1 ;  /* 0x00000001ff087424 */ /* 0x000fe200078e00ff */
[----:B------:R-:W1:Y:S01]  /*3c90*/  LDS.64 R14, [R4+0x10] ;  /* 0x00001000040e7984 */ /* 0x000e620000000a00 */
[----:B------:R-:W-:-:S05]  /*3ca0*/  IADD3 R0, P0, PT, R7, R5, RZ ;  /* 0x0000000507007210 */ /* 0x000fca0007f1e0ff */
[----:B------:R-:W-:Y:S01]  /*3cb0*/  IMAD.X R6, RZ, RZ, RZ, P0 ;  /* 0x000000ffff067224 */ /* 0x000fe200000e06ff */
        /* <DEDUP_REMOVED lines=8> */
[----:B0-----:R-:W-:-:S04]  /*3d40*/  LEA R10, P0, R0, R10, 0x3 ;  /* 0x0000000a000a7211 */ /* 0x001fc800078018ff */
[----:B------:R-:W-:-:S03]  /*3d50*/  LEA.HI.X R11, R0, R11, R6, 0x3, P0 ;  /* 0x0000000b000b7211 */ /* 0x000fc600000f1c06 */
[----:B------:R-:W-:Y:S02]  /*3d60*/  DFMA R16, -R2, R8, R14 ;  /* 0x000000080210722b */ /* 0x000fe4000000010e */
[----:B------:R0:W-:Y:S06]  /*3d70*/  STG.E.64 desc[UR8][R10.64+0x8], R12 ;  /* 0x0000080c0a007986 */ /* 0x0001ec000c101b08 */
[----:B------:R-:W-:-:S10]  /*3d80*/  DFMA R8, R18, R16, R8 ;  /* 0x000000101208722b */ /* 0x000fd40000000008 */
[----:B------:R-:W-:-:S05]  /*3d90*/  FFMA R0, RZ, R3, R9 ;  /* 0x00000003ff007223 */ /* 0x000fca0000000009 */
[----:B------:R-:W-:-:S13]  /*3da0*/  FSETP.GT.AND P0, PT, |R0|, 1.469367938527859385e-39, PT ;  /* 0x001000000000780b */ /* 0x000fda0003f04200 */
[----:B0-----:R-:W-:Y:S05]  /*3db0*/  @P0 BRA P1, `(.L_x_162) ;  /* 0x0000000000200947 */ /* 0x001fea0000800000 */
        /* <DEDUP_REMOVED lines=8> */
.L_x_162:
[----:B------:R-:W0:Y:S01]  /*3e40*/  MUFU.RCP64H R13, R3 ;  /* 0x00000003000d7308 */ /* 0x000e220000001800 */
[----:B------:R-:W-:Y:S01]  /*3e50*/  MOV R12, 0x1 ;  /* 0x00000001000c7802 */ /* 0x000fe20000000f00 */
[----:B------:R-:W1:Y:S04]  /*3e60*/  LDS.64 R14, [R4+0x18] ;  /* 0x00001800040e7984 */ /* 0x000e680000000a00 */
        /* <DEDUP_REMOVED lines=21> */
.L_x_163:
[----:B------:R1:W-:Y:S01]  /*3fc0*/  STG.E.64 desc[UR8][R10.64+0x18], R12 ;  /* 0x0000180c0a007986 */ /* 0x0003e2000c101b08 */
[----:B------:R-:W-:-:S07]  /*3fd0*/  VIADD R5, R5, 0x4 ;  /* 0x0000000405057836 */ /* 0x000fce0000000000 */
.L_x_159:
[----:B------:R-:W-:-:S13]  /*3fe0*/  ISETP.NE.AND P0, PT, RZ, UR5, PT ;  /* 0x00000005ff007c0c */ /* 0x000fda000bf05270 */
[----:B------:R-:W-:Y:S05]  /*3ff0*/  @!P0 EXIT ;  /* 0x000000000000894d */ /* 0x000fea0003800000 */
[----:B------:R-:W-:-:S09]  /*4000*/  UISETP.NE.AND UP0, UPT, UR5, 0x1, UPT ;  /* 0x000000010500788c */ /* 0x000fd2000bf05270 */
[----:B------:R-:W-:Y:S05]  /*4010*/  BRA.U !UP0, `(.L_x_164) ;  /* 0x0000000108e87547 */ /* 0x000fea000b800000 */
[----:B0-----:R-:W0:Y:S01]  /*4020*/  MUFU.RCP64H R9, R3 ;  /* 0x0000000300097308 */ /* 0x001e220000001800 */
[----:B------:R-:W-:Y:S01]  /*4030*/  IMAD.MOV.U32 R8, RZ, RZ, 0x1 ;  /* 0x00000001ff087424 */ /* 0x000fe200078e00ff */
[----:B------:R-:W-:-:S05]  /*4040*/  LEA R4, R5, UR4, 0x3 ;  /* 0x0000000405047c11 */ /* 0x000fca000f8e18ff */
[----:B-1----:R-:W1:Y:S01]  /*4050*/  LDS.64 R10, [R4] ;  /* 0x00000000040a7984 */ /* 0x002e620000000a00 */
        /* <DEDUP_REMOVED lines=20> */
.L_x_165:
[----:B------:R-:W0:Y:S01]  /*41a0*/  MUFU.RCP64H R11, R3 ;  /* 0x00000003000b7308 */ /* 0x000e220000001800 */
[----:B------:R-:W-:Y:S01]  /*41b0*/  MOV R10, 0x1 ;  /* 0x00000001000a7802 */ /* 0x000fe20000000f00 */
[----:B------:R-:W1:Y:S01]  /*41c0*/  LDS.64 R12, [R4+0x8] ;  /* 0x00000800040c7984 */ /* 0x000e620000000a00 */
[----:B------:R-:W2:Y:S01]  /*41d0*/  LDC.64 R16, c[0x0][0x390] ;  /* 0x0000e400ff107b82 */ /* 0x000ea20000000a00 */
[----:B------:R-:W-:-:S03]  /*41e0*/  IMAD.IADD R21, R7, 0x1, R5 ;  /* 0x0000000107157824 */ /* 0x000fc600078e0205 */
[----:B0-----:R-:W-:-:S08]  /*41f0*/  DFMA R14, -R2, R10, 1 ;  /* 0x3ff00000020e742b */ /* 0x001fd0000000010a */
[----:B------:R-:W-:Y:S01]  /*4200*/  DFMA R14, R14, R14, R14 ;  /* 0x0000000e0e0e722b */ /* 0x000fe2000000000e */
[----:B--2---:R-:W-:-:S05]  /*4210*/  IMAD.WIDE.U32 R16, R21, 0x8, R16 ;  /* 0x0000000815107825 */ /* 0x004fca00078e0010 */
[----:B------:R0:W-:Y:S02]  /*4220*/  STG.E.64 desc[UR8][R16.64], R8 ;  /* 0x0000000810007986 */ /* 0x0001e4000c101b08 */
        /* <DEDUP_REMOVED lines=18> */
.L_x_166:
[----:B------:R-:W0:Y:S01]  /*4350*/  LDC.64 R8, c[0x0][0x390] ;  /* 0x0000e400ff087b82 */ /* 0x000e220000000a00 */
[----:B------:R-:W-:Y:S02]  /*4360*/  IADD3 R0, P0, PT, R7, R5, RZ ;  /* 0x0000000507007210 */ /* 0x000fe40007f1e0ff */
[----:B------:R-:W-:-:S03]  /*4370*/  IADD3 R5, PT, PT, R5, 0x2, RZ ;  /* 0x0000000205057810 */ /* 0x000fc60007ffe0ff */
[----:B------:R-:W-:Y:S01]  /*4380*/  IMAD.X R4, RZ, RZ, RZ, P0 ;  /* 0x000000ffff047224 */ /* 0x000fe200000e06ff */
[----:B0-----:R-:W-:-:S04]  /*4390*/  LEA R8, P0, R0, R8, 0x3 ;  /* 0x0000000800087211 */ /* 0x001fc800078018ff */
[----:B------:R-:W-:-:S05]  /*43a0*/  LEA.HI.X R9, R0, R9, R4, 0x3, P0 ;  /* 0x0000000900097211 */ /* 0x000fca00000f1c04 */
[----:B------:R2:W-:Y:S04]  /*43b0*/  STG.E.64 desc[UR8][R8.64+0x8], R10 ;  /* 0x0000080a08007986 */ /* 0x0005e8000c101b08 */
.L_x_164:
[----:B------:R-:W4:Y:S02]  /*43c0*/  LDC R0, c[0x0][0x3a0] ;  /* 0x0000e800ff007b82 */ /* 0x000f240000000800 */
[----:B----4-:R-:W-:-:S04]  /*43d0*/  LOP3.LUT R0, R0, 0x1, RZ, 0xc0, !PT ;  /* 0x0000000100007812 */ /* 0x010fc800078ec0ff */
[----:B------:R-:W-:-:S13]  /*43e0*/  ISETP.NE.U32.AND P0, PT, R0, 0x1, PT ;  /* 0x000000010000780c */ /* 0x000fda0003f05070 */
[----:B------:R-:W-:Y:S05]  /*43f0*/  @P0 EXIT ;  /* 0x000000000000094d */ /* 0x000fea0003800000 */
[----:B0-2---:R-:W0:Y:S01]  /*4400*/  MUFU.RCP64H R9, R3 ;  /* 0x0000000300097308 */ /* 0x005e220000001800 */
[----:B-1----:R-:W-:Y:S01]  /*4410*/  LEA R10, R5, UR4, 0x3 ;  /* 0x00000004050a7c11 */ /* 0x002fe2000f8e18ff */
[----:B------:R-:W-:-:S05]  /*4420*/  IMAD.MOV.U32 R8, RZ, RZ, 0x1 ;  /* 0x00000001ff087424 */ /* 0x000fca00078e00ff */
        /* <DEDUP_REMOVED lines=21> */
.L_x_167:
[----:B------:R-:W0:Y:S01]  /*4580*/  LDC.64 R2, c[0x0][0x390] ;  /* 0x0000e400ff027b82 */ /* 0x000e220000000a00 */
[----:B------:R-:W-:-:S04]  /*4590*/  IMAD.IADD R5, R7, 0x1, R5 ;  /* 0x0000000107057824 */ /* 0x000fc800078e0205 */
[----:B0-----:R-:W-:-:S05]  /*45a0*/  IMAD.WIDE.U32 R2, R5, 0x8, R2 ;  /* 0x0000000805027825 */ /* 0x001fca00078e0002 */
[----:B------:R-:W-:Y:S01]  /*45b0*/  STG.E.64 desc[UR8][R2.64], R8 ;  /* 0x0000000802007986 */ /* 0x000fe2000c101b08 */
[----:B------:R-:W-:Y:S05]  /*45c0*/  EXIT ;  /* 0x000000000000794d */ /* 0x000fea0003800000 */
        .weak           $__internal_3_$__cuda_sm20_div_rn_f64_full
        .type           $__internal_3_$__cuda_sm20_div_rn_f64_full,@function
        .size           $__internal_3_$__cuda_sm20_div_rn_f64_full,(.L_x_178 - $__internal_3_$__cuda_sm20_div_rn_f64_full)
$__internal_3_$__cuda_sm20_div_rn_f64_full:
[C---:B------:R-:W-:Y:S01]  /*45d0*/  FSETP.GEU.AND P0, PT, |R15|.reuse, 1.469367938527859385e-39, PT ;  /* 0x001000000f00780b */ /* 0x040fe20003f0e200 */
[----:B------:R-:W-:Y:S01]  /*45e0*/  IMAD.MOV.U32 R18, RZ, RZ, 0x1 ;  /* 0x00000001ff127424 */ /* 0x000fe200078e00ff */
[C---:B------:R-:W-:Y:S01]  /*45f0*/  LOP3.LUT R16, R15.reuse, 0x800fffff, RZ, 0xc0, !PT ;  /* 0x800fffff0f107812 */ /* 0x040fe200078ec0ff */
[----:B------:R-:W-:Y:S01]  /*4600*/  IMAD.MOV.U32 R24, RZ, RZ, R0 ;  /* 0x000000ffff187224 */ /* 0x000fe200078e0000 */
[----:B------:R-:W-:Y:S01]  /*4610*/  MOV R25, R9 ;  /* 0x0000000900197202 */ /* 0x000fe20000000f00 */
[----:B------:R-:W-:Y:S01]  /*4620*/  IMAD.MOV.U32 R9, RZ, RZ, 0x1ca00000 ;  /* 0x1ca00000ff097424 */ /* 0x000fe200078e00ff */
[----:B------:R-:W-:Y:S02]  /*4630*/  LOP3.LUT R17, R16, 0x3ff00000, RZ, 0xfc, !PT ;  /* 0x3ff0000010117812 */ /* 0x000fe400078efcff */
[----:B------:R-:W-:Y:S02]  /*4640*/  MOV R16, R14 ;  /* 0x0000000e00107202 */ /* 0x000fe40000000f00 */
[----:B------:R-:W-:-:S02]  /*4650*/  LOP3.LUT R21, R15, 0x7ff00000, RZ, 0xc0, !PT ;  /* 0x7ff000000f157812 */ /* 0x000fc400078ec0ff */
[----:B------:R-:W-:Y:S01]  /*4660*/  LOP3.LUT R0, R25, 0x7ff00000, RZ, 0xc0, !PT ;  /* 0x7ff0000019007812 */ /* 0x000fe200078ec0ff */
[----:B------:R-:W-:-:S03]  /*4670*/  @!P0 DMUL R16, R14, 8.98846567431157953865e+307 ;  /* 0x7fe000000e108828 */ /* 0x000fc60000000000 */
[----:B------:R-:W-:Y:S01]  /*4680*/  ISETP.GE.U32.AND P2, PT, R0, R21, PT ;  /* 0x000000150000720c */ /* 0x000fe20003f46070 */
[----:B------:R-:W-:Y:S02]  /*4690*/  IMAD.MOV.U32 R20, RZ, RZ, R0 ;  /* 0x000000ffff147224 */ /* 0x000fe400078e0000 */
[----:B------:R-:W0:Y:S01]  /*46a0*/  MUFU.RCP64H R19, R17 ;  /* 0x0000001100137308 */ /* 0x000e220000001800 */
[----:B------:R-:W-:Y:S02]  /*46b0*/  SEL R26, R9, 0x63400000, !P2 ;  /* 0x63400000091a7807 */ /* 0x000fe40005000000 */
[----:B------:R-:W-:Y:S02]  /*46c0*/  FSETP.GEU.AND P2, PT, |R25|, 1.469367938527859385e-39, PT ;  /* 0x001000001900780b */ /* 0x000fe40003f4e200 */
[----:B------:R-:W-:Y:S02]  /*46d0*/  LOP3.LUT R27, R26, 0x800fffff, R25, 0xf8, !PT ;  /* 0x800fffff1a1b7812 */ /* 0x000fe400078ef819 */
[----:B------:R-:W-:Y:S01]  /*46e0*/  MOV R26, R24 ;  /* 0x00000018001a7202 */ /* 0x000fe20000000f00 */
[----:B0-----:R-:W-:-:S08]  /*46f0*/  DFMA R22, R18, -R16, 1 ;  /* 0x3ff000001216742b */ /* 0x001fd00000000810 */
[----:B------:R-:W-:-:S08]  /*4700*/  DFMA R22, R22, R22, R22 ;  /* 0x000000161616722b */ /* 0x000fd00000000016 */
[----:B------:R-:W-:-:S08]  /*4710*/  DFMA R22, R18, R22, R18 ;  /* 0x000000161216722b */ /* 0x000fd00000000012 */
[----:B------:R-:W-:-:S08]  /*4720*/  DFMA R18, R22, -R16, 1 ;  /* 0x3ff000001612742b */ /* 0x000fd00000000810 */
[----:B------:R-:W-:Y:S01]  /*4730*/  DFMA R22, R22, R18, R22 ;  /* 0x000000121616722b */ /* 0x000fe20000000016 */
[----:B------:R-:W-:Y:S10]  /*4740*/  @P2 BRA `(.L_x_168) ;  /* 0x0000000000202947 */ /* 0x000ff40003800000 */
[----:B------:R-:W-:-:S04]  /*4750*/  LOP3.LUT R18, R15, 0x7ff00000, RZ, 0xc0, !PT ;  /* 0x7ff000000f127812 */ /* 0x000fc800078ec0ff */
[----:B------:R-:W-:-:S04]  /*4760*/  ISETP.GE.U32.AND P2, PT, R0, R18, PT ;  /* 0x000000120000720c */ /* 0x000fc80003f46070 */
[----:B------:R-:W-:-:S04]  /*4770*/  SEL R18, R9, 0x63400000, !P2 ;  /* 0x6340000009127807 */ /* 0x000fc80005000000 */
[----:B------:R-:W-:-:S04]  /*4780*/  LOP3.LUT R18, R18, 0x80000000, R25, 0xf8, !PT ;  /* 0x8000000012127812 */ /* 0x000fc800078ef819 */
[----:B------:R-:W-:Y:S01]  /*4790*/  LOP3.LUT R19, R18, 0x100000, RZ, 0xfc, !PT ;  /* 0x0010000012137812 */ /* 0x000fe200078efcff */
[----:B------:R-:W-:-:S06]  /*47a0*/  IMAD.MOV.U32 R18, RZ, RZ, RZ ;  /* 0x000000ffff127224 */ /* 0x000fcc00078e00ff */
[----:B------:R-:W-:-:S10]  /*47b0*/  DFMA R26, R26, 2, -R18 ;  /* 0x400000001a1a782b */ /* 0x000fd40000000812 */
[----:B------:R-:W-:-:S07]  /*47c0*/  LOP3.LUT R20, R27, 0x7ff00000, RZ, 0xc0, !PT ;  /* 0x7ff000001b147812 */ /* 0x000fce00078ec0ff */
.L_x_168:
[----:B------:R-:W-:Y:S01]  /*47d0*/  DMUL R28, R22, R26 ;  /* 0x0000001a161c7228 */ /* 0x000fe20000000000 */
[----:B------:R-:W-:-:S07]  /*47e0*/  @!P0 LOP3.LUT R21, R17, 0x7ff00000, RZ, 0xc0, !PT ;  /* 0x7ff0000011158812 */ /* 0x000fce00078ec0ff */
[----:B------:R-:W-:-:S08]  /*47f0*/  DFMA R18, R28, -R16, R26 ;  /* 0x800000101c12722b */ /* 0x000fd0000000001a */
[----:B------:R-:W-:Y:S01]  /*4800*/  DFMA R18, R22, R18, R28 ;  /* 0x000000121612722b */ /* 0x000fe2000000001c */
[----:B------:R-:W-:-:S05]  /*4810*/  VIADD R22, R20, 0xffffffff ;  /* 0xffffffff14167836 */ /* 0x000fca0000000000 */
[----:B------:R-:W-:Y:S02]  /*4820*/  ISETP.GT.U32.AND P0, PT, R22, 0x7feffffe, PT ;  /* 0x7feffffe1600780c */ /* 0x000fe40003f04070 */
[----:B------:R-:W-:-:S04]  /*4830*/  IADD3 R22, PT, PT, R21, -0x1, RZ ;  /* 0xffffffff15167810 */ /* 0x000fc80007ffe0ff */
[----:B------:R-:W-:-:S13]  /*4840*/  ISETP.GT.U32.OR P0, PT, R22, 0x7feffffe, P0 ;  /* 0x7feffffe1600780c */ /* 0x000fda0000704470 */
        /* <DEDUP_REMOVED lines=28> */
.L_x_169:
        /* <DEDUP_REMOVED lines=16> */
.L_x_172:
[----:B------:R-:W-:Y:S02]  /*4b10*/  LOP3.LUT R23, R15, 0x80000, RZ, 0xfc, !PT ;  /* 0x000800000f177812 */ /* 0x000fe400078efcff */
[----:B------:R-:W-:Y:S01]  /*4b20*/  MOV R22, R14 ;  /* 0x0000000e00167202 */ /* 0x000fe20000000f00 */
[----:B------:R-:W-:Y:S06]  /*4b30*/  BRA `(.L_x_170) ;  /* 0x0000000000087947 */ /* 0x000fec0003800000 */
.L_x_171:
[----:B------:R-:W-:Y:S01]  /*4b40*/  LOP3.LUT R23, R25, 0x80000, RZ, 0xfc, !PT ;  /* 0x0008000019177812 */ /* 0x000fe200078efcff */
[----:B------:R-:W-:-:S07]  /*4b50*/  IMAD.MOV.U32 R22, RZ, RZ, R24 ;  /* 0x000000ffff167224 */ /* 0x000fce00078e0018 */
.L_x_170:
[----:B------:R-:W-:Y:S01]  /*4b60*/  IMAD.MOV.U32 R9, RZ, RZ, 0x0 ;  /* 0x00000000ff097424 */ /* 0x000fe200078e00ff */
[----:B------:R-:W-:Y:S01]  /*4b70*/  MOV R15, R23 ;  /* 0x00000017000f7202 */ /* 0x000fe20000000f00 */
[----:B------:R-:W-:Y:S02]  /*4b80*/  IMAD.MOV.U32 R14, RZ, RZ, R22 ;  /* 0x000000ffff0e7224 */ /* 0x000fe400078e0016 */
[----:B------:R-:W-:Y:S05]  /*4b90*/  RET.REL.NODEC R8 `(_Z16reduceWeightMeanPdS_S_S_iiii) ;  /* 0xffffffb408187950 */ /* 0x000fea0003c3ffff */
.L_x_173:
        /* <DEDUP_REMOVED lines=14> */
.L_x_178:


//--------------------- .nv.shared._Z5mStepPKdS0_PdS1_iii --------------------------
	.section	.nv.shared._Z5mStepPKdS0_PdS1_iii,"aw",@nobits
	.sectionflags	@""
	.align	16
	.zero		1024


//--------------------- .nv.shared.reserved.0     --------------------------
	.section	.nv.shared.reserved.0,"aw",@nobits
	.weak		__nv_reservedSMEM_offset_0_alias
	.size		__nv_reservedSMEM_offset_0_alias, 0, 64
	.other		__nv_reservedSMEM_offset_0_alias,@"STO_CUDA_RESERVED_SHARED STV_DEFAULT"
__nv_reservedSMEM_offset_0_alias:
	.zero		0
	.zero		64


//--------------------- .nv.shared._Z23computeResponsibilitiesPKdS0_S0_S0_S0_PdS1_S1_iii --------------------------
	.section	.nv.shared._Z23computeResponsibilitiesPKdS0_S0_S0_S0_PdS1_S1_iii,"aw",@nobits
	.sectionflags	@""
	.align	16
	.zero		1024


//--------------------- .nv.shared._Z16reduceWeightMeanPdS_S_S_iiii --------------------------
	.section	.nv.shared._Z16reduceWeightMeanPdS_S_S_iiii,"aw",@nobits
	.sectionflags	@""
	.align	16
	.zero		1024


//--------------------- .nv.constant0._Z5mStepPKdS0_PdS1_iii --------------------------
	.section	.nv.constant0._Z5mStepPKdS0_PdS1_iii,"a",@progbits
	.sectionflags	@""
	.align	4
.nv.constant0._Z5mStepPKdS0_PdS1_iii:
	.zero		940


//--------------------- .nv.constant0._Z23computeResponsibilitiesPKdS0_S0_S0_S0_PdS1_S1_iii --------------------------
	.section	.nv.constant0._Z23computeResponsibilitiesPKdS0_S0_S0_S0_PdS1_S1_iii,"a",@progbits
	.sectionflags	@""
	.align	4
.nv.constant0._Z23computeResponsibilitiesPKdS0_S0_S0_S0_PdS1_S1_iii:
	.zero		972


//--------------------- .nv.constant0._Z16reduceWeightMeanPdS_S_S_iiii --------------------------
	.section	.nv.constant0._Z16reduceWeightMeanPdS_S_S_iiii,"a",@progbits
	.sectionflags	@""
	.align	4
.nv.constant0._Z16reduceWeightMeanPdS_S_S_iiii:
	.zero		944


//--------------------- SYMBOLS --------------------------

	.type		.nv.reservedSmem.offset0,@object
	.size		.nv.reservedSmem.offset0,0x4
	.type		.nv.reservedSmem.cap,@object
	.size		.nv.reservedSmem.cap,0x4
